	.target	sm_90a

	.elftype	@"ET_EXEC"


//--------------------- .note.nv.tkinfo           --------------------------
	.section	.note.nv.tkinfo,"",@"SHT_NOTE"
	.sectionflags	@"SHF_NOTE_NV_TKINFO"
	.tkinfo
        /*0018*/ 	.word	0x00000002
        /*0030*/ 	.string	""
        /*0030*/ 	.string	"ptxas"
        /*0030*/ 	.string	"Cuda compilation tools, release 13.0, V13.0.88"
        /*0030*/ 	.string	"Build cuda_13.0.r13.0/compiler.36424714_0"
        /*0030*/ 	.string	"-arch sm_90a -m 64 "



//--------------------- .note.nv.cuinfo           --------------------------
	.section	.note.nv.cuinfo,"",@"SHT_NOTE"
	.sectionflags	@"SHF_NOTE_NV_CUINFO"
        /*0018*/ 	.short	0x0002
        /*001a*/ 	.short	0x005a
        /*001c*/ 	.short	0x0082
	.zero		2


//--------------------- .nv.info                  --------------------------
	.section	.nv.info,"",@"SHT_CUDA_INFO"
	.align	4


	//----- nvinfo : EIATTR_REGCOUNT
	.align		4
        /*0000*/ 	.byte	0x04, 0x2f
        /*0002*/ 	.short	(.L_37 - .L_36)
	.align		4
.L_36:
        /*0004*/ 	.word	index@(_ZN4vllm38concat_and_cache_mla_rope_fused_kernelIfLb1EffLNS_18Fp8KVCacheDataTypeE0EEEvPKlPT_S5_PKS4_S7_illlliPT2_S3_iiiiPKf)
        /*0008*/ 	.word	0x00000020


	//----- nvinfo : EIATTR_FRAME_SIZE
	.align		4
.L_37:
        /*000c*/ 	.byte	0x04, 0x11
        /*000e*/ 	.short	(.L_39 - .L_38)
	.align		4
.L_38:
        /*0010*/ 	.word	index@($__internal_17_$__cuda_sm20_div_s64)
        /*0014*/ 	.word	0x00000000


	//----- nvinfo : EIATTR_FRAME_SIZE
	.align		4
.L_39:
        /*0018*/ 	.byte	0x04, 0x11
        /*001a*/ 	.short	(.L_41 - .L_40)
	.align		4
.L_40:
        /*001c*/ 	.word	index@(_ZN4vllm38concat_and_cache_mla_rope_fused_kernelIfLb1EffLNS_18Fp8KVCacheDataTypeE0EEEvPKlPT_S5_PKS4_S7_illlliPT2_S3_iiiiPKf)
        /*0020*/ 	.word	0x00000000


	//----- nvinfo : EIATTR_REGCOUNT
	.align		4
.L_41:
        /*0024*/ 	.byte	0x04, 0x2f
        /*0026*/ 	.short	(.L_43 - .L_42)
	.align		4
.L_42:
        /*0028*/ 	.word	index@(_ZN4vllm38concat_and_cache_mla_rope_fused_kernelIfLb0EffLNS_18Fp8KVCacheDataTypeE0EEEvPKlPT_S5_PKS4_S7_illlliPT2_S3_iiiiPKf)
        /*002c*/ 	.word	0x00000020


	//----- nvinfo : EIATTR_FRAME_SIZE
	.align		4
.L_43:
        /*0030*/ 	.byte	0x04, 0x11
        /*0032*/ 	.short	(.L_45 - .L_44)
	.align		4
.L_44:
        /*0034*/ 	.word	index@($__internal_16_$__cuda_sm20_div_s64)
        /*0038*/ 	.word	0x00000000


	//----- nvinfo : EIATTR_FRAME_SIZE
	.align		4
.L_45:
        /*003c*/ 	.byte	0x04, 0x11
        /*003e*/ 	.short	(.L_47 - .L_46)
	.align		4
.L_46:
        /*0040*/ 	.word	index@(_ZN4vllm38concat_and_cache_mla_rope_fused_kernelIfLb0EffLNS_18Fp8KVCacheDataTypeE0EEEvPKlPT_S5_PKS4_S7_illlliPT2_S3_iiiiPKf)
        /*0044*/ 	.word	0x00000000


	//----- nvinfo : EIATTR_REGCOUNT
	.align		4
.L_47:
        /*0048*/ 	.byte	0x04, 0x2f
        /*004a*/ 	.short	(.L_49 - .L_48)
	.align		4
.L_48:
        /*004c*/ 	.word	index@(_ZN4vllm38concat_and_cache_mla_rope_fused_kernelIN3c104HalfELb1EffLNS_18Fp8KVCacheDataTypeE0EEEvPKlPT_S7_PKS6_S9_illlliPT2_S5_iiiiPKf)
        /*0050*/ 	.word	0x00000020


	//----- nvinfo : EIATTR_FRAME_SIZE
	.align		4
.L_49:
        /*0054*/ 	.byte	0x04, 0x11
        /*0056*/ 	.short	(.L_51 - .L_50)
	.align		4
.L_50:
        /*0058*/ 	.word	index@($__internal_15_$__cuda_sm20_div_s64)
        /*005c*/ 	.word	0x00000008


	//----- nvinfo : EIATTR_FRAME_SIZE
	.align		4
.L_51:
        /*0060*/ 	.byte	0x04, 0x11
        /*0062*/ 	.short	(.L_53 - .L_52)
	.align		4
.L_52:
        /*0064*/ 	.word	index@(_ZN4vllm38concat_and_cache_mla_rope_fused_kernelIN3c104HalfELb1EffLNS_18Fp8KVCacheDataTypeE0EEEvPKlPT_S7_PKS6_S9_illlliPT2_S5_iiiiPKf)
        /*0068*/ 	.word	0x00000008


	//----- nvinfo : EIATTR_REGCOUNT
	.align		4
.L_53:
        /*006c*/ 	.byte	0x04, 0x2f
        /*006e*/ 	.short	(.L_55 - .L_54)
	.align		4
.L_54:
        /*0070*/ 	.word	index@(_ZN4vllm38concat_and_cache_mla_rope_fused_kernelIN3c104HalfELb0EffLNS_18Fp8KVCacheDataTypeE0EEEvPKlPT_S7_PKS6_S9_illlliPT2_S5_iiiiPKf)
        /*0074*/ 	.word	0x00000020


	//----- nvinfo : EIATTR_FRAME_SIZE
	.align		4
.L_55:
        /*0078*/ 	.byte	0x04, 0x11
        /*007a*/ 	.short	(.L_57 - .L_56)
	.align		4
.L_56:
        /*007c*/ 	.word	index@($__internal_14_$__cuda_sm20_div_s64)
        /*0080*/ 	.word	0x00000008


	//----- nvinfo : EIATTR_FRAME_SIZE
	.align		4
.L_57:
        /*0084*/ 	.byte	0x04, 0x11
        /*0086*/ 	.short	(.L_59 - .L_58)
	.align		4
.L_58:
        /*0088*/ 	.word	index@(_ZN4vllm38concat_and_cache_mla_rope_fused_kernelIN3c104HalfELb0EffLNS_18Fp8KVCacheDataTypeE0EEEvPKlPT_S7_PKS6_S9_illlliPT2_S5_iiiiPKf)
        /*008c*/ 	.word	0x00000008


	//----- nvinfo : EIATTR_REGCOUNT
	.align		4
.L_59:
        /*0090*/ 	.byte	0x04, 0x2f
        /*0092*/ 	.short	(.L_61 - .L_60)
	.align		4
.L_60:
        /*0094*/ 	.word	index@(_ZN4vllm38concat_and_cache_mla_rope_fused_kernelIN3c108BFloat16ELb1EffLNS_18Fp8KVCacheDataTypeE0EEEvPKlPT_S7_PKS6_S9_illlliPT2_S5_iiiiPKf)
        /*0098*/ 	.word	0x0000001e


	//----- nvinfo : EIATTR_FRAME_SIZE
	.align		4
.L_61:
        /*009c*/ 	.byte	0x04, 0x11
        /*009e*/ 	.short	(.L_63 - .L_62)
	.align		4
.L_62:
        /*00a0*/ 	.word	index@($__internal_13_$__cuda_sm20_div_s64)
        /*00a4*/ 	.word	0x00000008


	//----- nvinfo : EIATTR_FRAME_SIZE
	.align		4
.L_63:
        /*00a8*/ 	.byte	0x04, 0x11
        /*00aa*/ 	.short	(.L_65 - .L_64)
	.align		4
.L_64:
        /*00ac*/ 	.word	index@(_ZN4vllm38concat_and_cache_mla_rope_fused_kernelIN3c108BFloat16ELb1EffLNS_18Fp8KVCacheDataTypeE0EEEvPKlPT_S7_PKS6_S9_illlliPT2_S5_iiiiPKf)
        /*00b0*/ 	.word	0x00000008


	//----- nvinfo : EIATTR_REGCOUNT
	.align		4
.L_65:
        /*00b4*/ 	.byte	0x04, 0x2f
        /*00b6*/ 	.short	(.L_67 - .L_66)
	.align		4
.L_66:
        /*00b8*/ 	.word	index@(_ZN4vllm38concat_and_cache_mla_rope_fused_kernelIN3c108BFloat16ELb0EffLNS_18Fp8KVCacheDataTypeE0EEEvPKlPT_S7_PKS6_S9_illlliPT2_S5_iiiiPKf)
        /*00bc*/ 	.word	0x00000020


	//----- nvinfo : EIATTR_FRAME_SIZE
	.align		4
.L_67:
        /*00c0*/ 	.byte	0x04, 0x11
        /*00c2*/ 	.short	(.L_69 - .L_68)
	.align		4
.L_68:
        /*00c4*/ 	.word	index@($__internal_12_$__cuda_sm20_div_s64)
        /*00c8*/ 	.word	0x00000008


	//----- nvinfo : EIATTR_FRAME_SIZE
	.align		4
.L_69:
        /*00cc*/ 	.byte	0x04, 0x11
        /*00ce*/ 	.short	(.L_71 - .L_70)
	.align		4
.L_70:
        /*00d0*/ 	.word	index@(_ZN4vllm38concat_and_cache_mla_rope_fused_kernelIN3c108BFloat16ELb0EffLNS_18Fp8KVCacheDataTypeE0EEEvPKlPT_S7_PKS6_S9_illlliPT2_S5_iiiiPKf)
        /*00d4*/ 	.word	0x00000008


	//----- nvinfo : EIATTR_REGCOUNT
	.align		4
.L_71:
        /*00d8*/ 	.byte	0x04, 0x2f
        /*00da*/ 	.short	(.L_73 - .L_72)
	.align		4
.L_72:
        /*00dc*/ 	.word	index@(_ZN4vllm38concat_and_cache_mla_rope_fused_kernelIfLb1EttLNS_18Fp8KVCacheDataTypeE0EEEvPKlPT_S5_PKS4_S7_illlliPT2_S3_iiiiPKf)
        /*00e0*/ 	.word	0x00000020


	//----- nvinfo : EIATTR_FRAME_SIZE
	.align		4
.L_73:
        /*00e4*/ 	.byte	0x04, 0x11
        /*00e6*/ 	.short	(.L_75 - .L_74)
	.align		4
.L_74:
        /*00e8*/ 	.word	index@($__internal_11_$__cuda_sm20_div_s64)
        /*00ec*/ 	.word	0x00000000


	//----- nvinfo : EIATTR_FRAME_SIZE
	.align		4
.L_75:
        /*00f0*/ 	.byte	0x04, 0x11
        /*00f2*/ 	.short	(.L_77 - .L_76)
	.align		4
.L_76:
        /*00f4*/ 	.word	index@(_ZN4vllm38concat_and_cache_mla_rope_fused_kernelIfLb1EttLNS_18Fp8KVCacheDataTypeE0EEEvPKlPT_S5_PKS4_S7_illlliPT2_S3_iiiiPKf)
        /*00f8*/ 	.word	0x00000000


	//----- nvinfo : EIATTR_REGCOUNT
	.align		4
.L_77:
        /*00fc*/ 	.byte	0x04, 0x2f
        /*00fe*/ 	.short	(.L_79 - .L_78)
	.align		4
.L_78:
        /*0100*/ 	.word	index@(_ZN4vllm38concat_and_cache_mla_rope_fused_kernelIfLb0EttLNS_18Fp8KVCacheDataTypeE0EEEvPKlPT_S5_PKS4_S7_illlliPT2_S3_iiiiPKf)
        /*0104*/ 	.word	0x00000020


	//----- nvinfo : EIATTR_FRAME_SIZE
	.align		4
.L_79:
        /*0108*/ 	.byte	0x04, 0x11
        /*010a*/ 	.short	(.L_81 - .L_80)
	.align		4
.L_80:
        /*010c*/ 	.word	index@($__internal_10_$__cuda_sm20_div_s64)
        /*0110*/ 	.word	0x00000000


	//----- nvinfo : EIATTR_FRAME_SIZE
	.align		4
.L_81:
        /*0114*/ 	.byte	0x04, 0x11
        /*0116*/ 	.short	(.L_83 - .L_82)
	.align		4
.L_82:
        /*0118*/ 	.word	index@(_ZN4vllm38concat_and_cache_mla_rope_fused_kernelIfLb0EttLNS_18Fp8KVCacheDataTypeE0EEEvPKlPT_S5_PKS4_S7_illlliPT2_S3_iiiiPKf)
        /*011c*/ 	.word	0x00000000


	//----- nvinfo : EIATTR_REGCOUNT
	.align		4
.L_83:
        /*0120*/ 	.byte	0x04, 0x2f
        /*0122*/ 	.short	(.L_85 - .L_84)
	.align		4
.L_84:
        /*0124*/ 	.word	index@(_ZN4vllm38concat_and_cache_mla_rope_fused_kernelIN3c104HalfELb1EttLNS_18Fp8KVCacheDataTypeE0EEEvPKlPT_S7_PKS6_S9_illlliPT2_S5_iiiiPKf)
        /*0128*/ 	.word	0x0000001e


	//----- nvinfo : EIATTR_FRAME_SIZE
	.align		4
.L_85:
        /*012c*/ 	.byte	0x04, 0x11
        /*012e*/ 	.short	(.L_87 - .L_86)
	.align		4
.L_86:
        /*0130*/ 	.word	index@($__internal_9_$__cuda_sm20_div_s64)
        /*0134*/ 	.word	0x00000000


	//----- nvinfo : EIATTR_FRAME_SIZE
	.align		4
.L_87:
        /*0138*/ 	.byte	0x04, 0x11
        /*013a*/ 	.short	(.L_89 - .L_88)
	.align		4
.L_88:
        /*013c*/ 	.word	index@(_ZN4vllm38concat_and_cache_mla_rope_fused_kernelIN3c104HalfELb1EttLNS_18Fp8KVCacheDataTypeE0EEEvPKlPT_S7_PKS6_S9_illlliPT2_S5_iiiiPKf)
        /*0140*/ 	.word	0x00000000


	//----- nvinfo : EIATTR_REGCOUNT
	.align		4
.L_89:
        /*0144*/ 	.byte	0x04, 0x2f
        /*0146*/ 	.short	(.L_91 - .L_90)
	.align		4
.L_90:
        /*0148*/ 	.word	index@(_ZN4vllm38concat_and_cache_mla_rope_fused_kernelIN3c104HalfELb0EttLNS_18Fp8KVCacheDataTypeE0EEEvPKlPT_S7_PKS6_S9_illlliPT2_S5_iiiiPKf)
        /*014c*/ 	.word	0x00000020


	//----- nvinfo : EIATTR_FRAME_SIZE
	.align		4
.L_91:
        /*0150*/ 	.byte	0x04, 0x11
        /*0152*/ 	.short	(.L_93 - .L_92)
	.align		4
.L_92:
        /*0154*/ 	.word	index@($__internal_8_$__cuda_sm20_div_s64)
        /*0158*/ 	.word	0x00000000


	//----- nvinfo : EIATTR_FRAME_SIZE
	.align		4
.L_93:
        /*015c*/ 	.byte	0x04, 0x11
        /*015e*/ 	.short	(.L_95 - .L_94)
	.align		4
.L_94:
        /*0160*/ 	.word	index@(_ZN4vllm38concat_and_cache_mla_rope_fused_kernelIN3c104HalfELb0EttLNS_18Fp8KVCacheDataTypeE0EEEvPKlPT_S7_PKS6_S9_illlliPT2_S5_iiiiPKf)
        /*0164*/ 	.word	0x00000000


	//----- nvinfo : EIATTR_REGCOUNT
	.align		4
.L_95:
        /*0168*/ 	.byte	0x04, 0x2f
        /*016a*/ 	.short	(.L_97 - .L_96)
	.align		4
.L_96:
        /*016c*/ 	.word	index@(_ZN4vllm38concat_and_cache_mla_rope_fused_kernelIN3c108BFloat16ELb1EttLNS_18Fp8KVCacheDataTypeE0EEEvPKlPT_S7_PKS6_S9_illlliPT2_S5_iiiiPKf)
        /*0170*/ 	.word	0x0000001b


	//----- nvinfo : EIATTR_FRAME_SIZE
	.align		4
.L_97:
        /*0174*/ 	.byte	0x04, 0x11
        /*0176*/ 	.short	(.L_99 - .L_98)
	.align		4
.L_98:
        /*0178*/ 	.word	index@($__internal_7_$__cuda_sm20_div_s64)
        /*017c*/ 	.word	0x00000000


	//----- nvinfo : EIATTR_FRAME_SIZE
	.align		4
.L_99:
        /*0180*/ 	.byte	0x04, 0x11
        /*0182*/ 	.short	(.L_101 - .L_100)
	.align		4
.L_100:
        /*0184*/ 	.word	index@(_ZN4vllm38concat_and_cache_mla_rope_fused_kernelIN3c108BFloat16ELb1EttLNS_18Fp8KVCacheDataTypeE0EEEvPKlPT_S7_PKS6_S9_illlliPT2_S5_iiiiPKf)
        /*0188*/ 	.word	0x00000000


	//----- nvinfo : EIATTR_REGCOUNT
	.align		4
.L_101:
        /*018c*/ 	.byte	0x04, 0x2f
        /*018e*/ 	.short	(.L_103 - .L_102)
	.align		4
.L_102:
        /*0190*/ 	.word	index@(_ZN4vllm38concat_and_cache_mla_rope_fused_kernelIN3c108BFloat16ELb0EttLNS_18Fp8KVCacheDataTypeE0EEEvPKlPT_S7_PKS6_S9_illlliPT2_S5_iiiiPKf)
        /*0194*/ 	.word	0x00000020


	//----- nvinfo : EIATTR_FRAME_SIZE
	.align		4
.L_103:
        /*0198*/ 	.byte	0x04, 0x11
        /*019a*/ 	.short	(.L_105 - .L_104)
	.align		4
.L_104:
        /*019c*/ 	.word	index@($__internal_6_$__cuda_sm20_div_s64)
        /*01a0*/ 	.word	0x00000000


	//----- nvinfo : EIATTR_FRAME_SIZE
	.align		4
.L_105:
        /*01a4*/ 	.byte	0x04, 0x11
        /*01a6*/ 	.short	(.L_107 - .L_106)
	.align		4
.L_106:
        /*01a8*/ 	.word	index@(_ZN4vllm38concat_and_cache_mla_rope_fused_kernelIN3c108BFloat16ELb0EttLNS_18Fp8KVCacheDataTypeE0EEEvPKlPT_S7_PKS6_S9_illlliPT2_S5_iiiiPKf)
        /*01ac*/ 	.word	0x00000000


	//----- nvinfo : EIATTR_REGCOUNT
	.align		4
.L_107:
        /*01b0*/ 	.byte	0x04, 0x2f
        /*01b2*/ 	.short	(.L_109 - .L_108)
	.align		4
.L_108:
        /*01b4*/ 	.word	index@(_ZN4vllm38concat_and_cache_mla_rope_fused_kernelIfLb1E13__nv_bfloat16S1_LNS_18Fp8KVCacheDataTypeE0EEEvPKlPT_S6_PKS5_S8_illlliPT2_S4_iiiiPKf)
        /*01b8*/ 	.word	0x00000020


	//----- nvinfo : EIATTR_FRAME_SIZE
	.align		4
.L_109:
        /*01bc*/ 	.byte	0x04, 0x11
        /*01be*/ 	.short	(.L_111 - .L_110)
	.align		4
.L_110:
        /*01c0*/ 	.word	index@($__internal_5_$__cuda_sm20_div_s64)
        /*01c4*/ 	.word	0x00000000


	//----- nvinfo : EIATTR_FRAME_SIZE
	.align		4
.L_111:
        /*01c8*/ 	.byte	0x04, 0x11
        /*01ca*/ 	.short	(.L_113 - .L_112)
	.align		4
.L_112:
        /*01cc*/ 	.word	index@(_ZN4vllm38concat_and_cache_mla_rope_fused_kernelIfLb1E13__nv_bfloat16S1_LNS_18Fp8KVCacheDataTypeE0EEEvPKlPT_S6_PKS5_S8_illlliPT2_S4_iiiiPKf)
        /*01d0*/ 	.word	0x00000000


	//----- nvinfo : EIATTR_REGCOUNT
	.align		4
.L_113:
        /*01d4*/ 	.byte	0x04, 0x2f
        /*01d6*/ 	.short	(.L_115 - .L_114)
	.align		4
.L_114:
        /*01d8*/ 	.word	index@(_ZN4vllm38concat_and_cache_mla_rope_fused_kernelIfLb0E13__nv_bfloat16S1_LNS_18Fp8KVCacheDataTypeE0EEEvPKlPT_S6_PKS5_S8_illlliPT2_S4_iiiiPKf)
        /*01dc*/ 	.word	0x00000020


	//----- nvinfo : EIATTR_FRAME_SIZE
	.align		4
.L_115:
        /*01e0*/ 	.byte	0x04, 0x11
        /*01e2*/ 	.short	(.L_117 - .L_116)
	.align		4
.L_116:
        /*01e4*/ 	.word	index@($__internal_4_$__cuda_sm20_div_s64)
        /*01e8*/ 	.word	0x00000000


	//----- nvinfo : EIATTR_FRAME_SIZE
	.align		4
.L_117:
        /*01ec*/ 	.byte	0x04, 0x11
        /*01ee*/ 	.short	(.L_119 - .L_118)
	.align		4
.L_118:
        /*01f0*/ 	.word	index@(_ZN4vllm38concat_and_cache_mla_rope_fused_kernelIfLb0E13__nv_bfloat16S1_LNS_18Fp8KVCacheDataTypeE0EEEvPKlPT_S6_PKS5_S8_illlliPT2_S4_iiiiPKf)
        /*01f4*/ 	.word	0x00000000


	//----- nvinfo : EIATTR_REGCOUNT
	.align		4
.L_119:
        /*01f8*/ 	.byte	0x04, 0x2f
        /*01fa*/ 	.short	(.L_121 - .L_120)
	.align		4
.L_120:
        /*01fc*/ 	.word	index@(_ZN4vllm38concat_and_cache_mla_rope_fused_kernelIN3c104HalfELb1E13__nv_bfloat16S3_LNS_18Fp8KVCacheDataTypeE0EEEvPKlPT_S8_PKS7_SA_illlliPT2_S6_iiiiPKf)
        /*0200*/ 	.word	0x0000001e


	//----- nvinfo : EIATTR_FRAME_SIZE
	.align		4
.L_121:
        /*0204*/ 	.byte	0x04, 0x11
        /*0206*/ 	.short	(.L_123 - .L_122)
	.align		4
.L_122:
        /*0208*/ 	.word	index@($__internal_3_$__cuda_sm20_div_s64)
        /*020c*/ 	.word	0x00000000


	//----- nvinfo : EIATTR_FRAME_SIZE
	.align		4
.L_123:
        /*0210*/ 	.byte	0x04, 0x11
        /*0212*/ 	.short	(.L_125 - .L_124)
	.align		4
.L_124:
        /*0214*/ 	.word	index@(_ZN4vllm38concat_and_cache_mla_rope_fused_kernelIN3c104HalfELb1E13__nv_bfloat16S3_LNS_18Fp8KVCacheDataTypeE0EEEvPKlPT_S8_PKS7_SA_illlliPT2_S6_iiiiPKf)
        /*0218*/ 	.word	0x00000000


	//----- nvinfo : EIATTR_REGCOUNT
	.align		4
.L_125:
        /*021c*/ 	.byte	0x04, 0x2f
        /*021e*/ 	.short	(.L_127 - .L_126)
	.align		4
.L_126:
        /*0220*/ 	.word	index@(_ZN4vllm38concat_and_cache_mla_rope_fused_kernelIN3c104HalfELb0E13__nv_bfloat16S3_LNS_18Fp8KVCacheDataTypeE0EEEvPKlPT_S8_PKS7_SA_illlliPT2_S6_iiiiPKf)
        /*0224*/ 	.word	0x00000020


	//----- nvinfo : EIATTR_FRAME_SIZE
	.align		4
.L_127:
        /*0228*/ 	.byte	0x04, 0x11
        /*022a*/ 	.short	(.L_129 - .L_128)
	.align		4
.L_128:
        /*022c*/ 	.word	index@($__internal_2_$__cuda_sm20_div_s64)
        /*0230*/ 	.word	0x00000000


	//----- nvinfo : EIATTR_FRAME_SIZE
	.align		4
.L_129:
        /*0234*/ 	.byte	0x04, 0x11
        /*0236*/ 	.short	(.L_131 - .L_130)
	.align		4
.L_130:
        /*0238*/ 	.word	index@(_ZN4vllm38concat_and_cache_mla_rope_fused_kernelIN3c104HalfELb0E13__nv_bfloat16S3_LNS_18Fp8KVCacheDataTypeE0EEEvPKlPT_S8_PKS7_SA_illlliPT2_S6_iiiiPKf)
        /*023c*/ 	.word	0x00000000


	//----- nvinfo : EIATTR_REGCOUNT
	.align		4
.L_131:
        /*0240*/ 	.byte	0x04, 0x2f
        /*0242*/ 	.short	(.L_133 - .L_132)
	.align		4
.L_132:
        /*0244*/ 	.word	index@(_ZN4vllm38concat_and_cache_mla_rope_fused_kernelIN3c108BFloat16ELb1E13__nv_bfloat16S3_LNS_18Fp8KVCacheDataTypeE0EEEvPKlPT_S8_PKS7_SA_illlliPT2_S6_iiiiPKf)
        /*0248*/ 	.word	0x0000001b


	//----- nvinfo : EIATTR_FRAME_SIZE
	.align		4
.L_133:
        /*024c*/ 	.byte	0x04, 0x11
        /*024e*/ 	.short	(.L_135 - .L_134)
	.align		4
.L_134:
        /*0250*/ 	.word	index@($__internal_1_$__cuda_sm20_div_s64)
        /*0254*/ 	.word	0x00000000


	//----- nvinfo : EIATTR_FRAME_SIZE
	.align		4
.L_135:
        /*0258*/ 	.byte	0x04, 0x11
        /*025a*/ 	.short	(.L_137 - .L_136)
	.align		4
.L_136:
        /*025c*/ 	.word	index@(_ZN4vllm38concat_and_cache_mla_rope_fused_kernelIN3c108BFloat16ELb1E13__nv_bfloat16S3_LNS_18Fp8KVCacheDataTypeE0EEEvPKlPT_S8_PKS7_SA_illlliPT2_S6_iiiiPKf)
        /*0260*/ 	.word	0x00000000


	//----- nvinfo : EIATTR_REGCOUNT
	.align		4
.L_137:
        /*0264*/ 	.byte	0x04, 0x2f
        /*0266*/ 	.short	(.L_139 - .L_138)
	.align		4
.L_138:
        /*0268*/ 	.word	index@(_ZN4vllm38concat_and_cache_mla_rope_fused_kernelIN3c108BFloat16ELb0E13__nv_bfloat16S3_LNS_18Fp8KVCacheDataTypeE0EEEvPKlPT_S8_PKS7_SA_illlliPT2_S6_iiiiPKf)
        /*026c*/ 	.word	0x00000020


	//----- nvinfo : EIATTR_FRAME_SIZE
	.align		4
.L_139:
        /*0270*/ 	.byte	0x04, 0x11
        /*0272*/ 	.short	(.L_141 - .L_140)
	.align		4
.L_140:
        /*0274*/ 	.word	index@($__internal_0_$__cuda_sm20_div_s64)
        /*0278*/ 	.word	0x00000000


	//----- nvinfo : EIATTR_FRAME_SIZE
	.align		4
.L_141:
        /*027c*/ 	.byte	0x04, 0x11
        /*027e*/ 	.short	(.L_143 - .L_142)
	.align		4
.L_142:
        /*0280*/ 	.word	index@(_ZN4vllm38concat_and_cache_mla_rope_fused_kernelIN3c108BFloat16ELb0E13__nv_bfloat16S3_LNS_18Fp8KVCacheDataTypeE0EEEvPKlPT_S8_PKS7_SA_illlliPT2_S6_iiiiPKf)
        /*0284*/ 	.word	0x00000000


	//----- nvinfo : EIATTR_REGCOUNT
	.align		4
.L_143:
        /*0288*/ 	.byte	0x04, 0x2f
        /*028a*/ 	.short	(.L_145 - .L_144)
	.align		4
.L_144:
        /*028c*/ 	.word	index@(_ZN4vllm38concat_and_cache_mla_rope_fused_kernelIfLb1EfhLNS_18Fp8KVCacheDataTypeE1EEEvPKlPT_S5_PKS4_S7_illlliPT2_S3_iiiiPKf)
        /*0290*/ 	.word	0x00000020


	//----- nvinfo : EIATTR_FRAME_SIZE
	.align		4
.L_145:
        /*0294*/ 	.byte	0x04, 0x11
        /*0296*/ 	.short	(.L_147 - .L_146)
	.align		4
.L_146:
        /*0298*/ 	.word	index@(_ZN4vllm38concat_and_cache_mla_rope_fused_kernelIfLb1EfhLNS_18Fp8KVCacheDataTypeE1EEEvPKlPT_S5_PKS4_S7_illlliPT2_S3_iiiiPKf)
        /*029c*/ 	.word	0x00000000


	//----- nvinfo : EIATTR_REGCOUNT
	.align		4
.L_147:
        /*02a0*/ 	.byte	0x04, 0x2f
        /*02a2*/ 	.short	(.L_149 - .L_148)
	.align		4
.L_148:
        /*02a4*/ 	.word	index@(_ZN4vllm38concat_and_cache_mla_rope_fused_kernelIfLb0EfhLNS_18Fp8KVCacheDataTypeE1EEEvPKlPT_S5_PKS4_S7_illlliPT2_S3_iiiiPKf)
        /*02a8*/ 	.word	0x0000001e


	//----- nvinfo : EIATTR_FRAME_SIZE
	.align		4
.L_149:
        /*02ac*/ 	.byte	0x04, 0x11
        /*02ae*/ 	.short	(.L_151 - .L_150)
	.align		4
.L_150:
        /*02b0*/ 	.word	index@(_ZN4vllm38concat_and_cache_mla_rope_fused_kernelIfLb0EfhLNS_18Fp8KVCacheDataTypeE1EEEvPKlPT_S5_PKS4_S7_illlliPT2_S3_iiiiPKf)
        /*02b4*/ 	.word	0x00000000


	//----- nvinfo : EIATTR_REGCOUNT
	.align		4
.L_151:
        /*02b8*/ 	.byte	0x04, 0x2f
        /*02ba*/ 	.short	(.L_153 - .L_152)
	.align		4
.L_152:
        /*02bc*/ 	.word	index@(_ZN4vllm38concat_and_cache_mla_rope_fused_kernelIN3c104HalfELb1EfhLNS_18Fp8KVCacheDataTypeE1EEEvPKlPT_S7_PKS6_S9_illlliPT2_S5_iiiiPKf)
        /*02c0*/ 	.word	0x00000020


	//----- nvinfo : EIATTR_FRAME_SIZE
	.align		4
.L_153:
        /*02c4*/ 	.byte	0x04, 0x11
        /*02c6*/ 	.short	(.L_155 - .L_154)
	.align		4
.L_154:
        /*02c8*/ 	.word	index@(_ZN4vllm38concat_and_cache_mla_rope_fused_kernelIN3c104HalfELb1EfhLNS_18Fp8KVCacheDataTypeE1EEEvPKlPT_S7_PKS6_S9_illlliPT2_S5_iiiiPKf)
        /*02cc*/ 	.word	0x00000000


	//----- nvinfo : EIATTR_REGCOUNT
	.align		4
.L_155:
        /*02d0*/ 	.byte	0x04, 0x2f
        /*02d2*/ 	.short	(.L_157 - .L_156)
	.align		4
.L_156:
        /*02d4*/ 	.word	index@(_ZN4vllm38concat_and_cache_mla_rope_fused_kernelIN3c104HalfELb0EfhLNS_18Fp8KVCacheDataTypeE1EEEvPKlPT_S7_PKS6_S9_illlliPT2_S5_iiiiPKf)
        /*02d8*/ 	.word	0x0000001f


	//----- nvinfo : EIATTR_FRAME_SIZE
	.align		4
.L_157:
        /*02dc*/ 	.byte	0x04, 0x11
        /*02de*/ 	.short	(.L_159 - .L_158)
	.align		4
.L_158:
        /*02e0*/ 	.word	index@(_ZN4vllm38concat_and_cache_mla_rope_fused_kernelIN3c104HalfELb0EfhLNS_18Fp8KVCacheDataTypeE1EEEvPKlPT_S7_PKS6_S9_illlliPT2_S5_iiiiPKf)
        /*02e4*/ 	.word	0x00000000


	//----- nvinfo : EIATTR_REGCOUNT
	.align		4
.L_159:
        /*02e8*/ 	.byte	0x04, 0x2f
        /*02ea*/ 	.short	(.L_161 - .L_160)
	.align		4
.L_160:
        /*02ec*/ 	.word	index@(_ZN4vllm38concat_and_cache_mla_rope_fused_kernelIN3c108BFloat16ELb1EfhLNS_18Fp8KVCacheDataTypeE1EEEvPKlPT_S7_PKS6_S9_illlliPT2_S5_iiiiPKf)
        /*02f0*/ 	.word	0x00000020


	//----- nvinfo : EIATTR_FRAME_SIZE
	.align		4
.L_161:
        /*02f4*/ 	.byte	0x04, 0x11
        /*02f6*/ 	.short	(.L_163 - .L_162)
	.align		4
.L_162:
        /*02f8*/ 	.word	index@(_ZN4vllm38concat_and_cache_mla_rope_fused_kernelIN3c108BFloat16ELb1EfhLNS_18Fp8KVCacheDataTypeE1EEEvPKlPT_S7_PKS6_S9_illlliPT2_S5_iiiiPKf)
        /*02fc*/ 	.word	0x00000000


	//----- nvinfo : EIATTR_REGCOUNT
	.align		4
.L_163:
        /*0300*/ 	.byte	0x04, 0x2f
        /*0302*/ 	.short	(.L_165 - .L_164)
	.align		4
.L_164:
        /*0304*/ 	.word	index@(_ZN4vllm38concat_and_cache_mla_rope_fused_kernelIN3c108BFloat16ELb0EfhLNS_18Fp8KVCacheDataTypeE1EEEvPKlPT_S7_PKS6_S9_illlliPT2_S5_iiiiPKf)
        /*0308*/ 	.word	0x0000001e


	//----- nvinfo : EIATTR_FRAME_SIZE
	.align		4
.L_165:
        /*030c*/ 	.byte	0x04, 0x11
        /*030e*/ 	.short	(.L_167 - .L_166)
	.align		4
.L_166:
        /*0310*/ 	.word	index@(_ZN4vllm38concat_and_cache_mla_rope_fused_kernelIN3c108BFloat16ELb0EfhLNS_18Fp8KVCacheDataTypeE1EEEvPKlPT_S7_PKS6_S9_illlliPT2_S5_iiiiPKf)
        /*0314*/ 	.word	0x00000000


	//----- nvinfo : EIATTR_REGCOUNT
	.align		4
.L_167:
        /*0318*/ 	.byte	0x04, 0x2f
        /*031a*/ 	.short	(.L_169 - .L_168)
	.align		4
.L_168:
        /*031c*/ 	.word	index@(_ZN4vllm38concat_and_cache_mla_rope_fused_kernelIfLb1EthLNS_18Fp8KVCacheDataTypeE1EEEvPKlPT_S5_PKS4_S7_illlliPT2_S3_iiiiPKf)
        /*0320*/ 	.word	0x00000020


	//----- nvinfo : EIATTR_FRAME_SIZE
	.align		4
.L_169:
        /*0324*/ 	.byte	0x04, 0x11
        /*0326*/ 	.short	(.L_171 - .L_170)
	.align		4
.L_170:
        /*0328*/ 	.word	index@(_ZN4vllm38concat_and_cache_mla_rope_fused_kernelIfLb1EthLNS_18Fp8KVCacheDataTypeE1EEEvPKlPT_S5_PKS4_S7_illlliPT2_S3_iiiiPKf)
        /*032c*/ 	.word	0x00000000


	//----- nvinfo : EIATTR_REGCOUNT
	.align		4
.L_171:
        /*0330*/ 	.byte	0x04, 0x2f
        /*0332*/ 	.short	(.L_173 - .L_172)
	.align		4
.L_172:
        /*0334*/ 	.word	index@(_ZN4vllm38concat_and_cache_mla_rope_fused_kernelIfLb0EthLNS_18Fp8KVCacheDataTypeE1EEEvPKlPT_S5_PKS4_S7_illlliPT2_S3_iiiiPKf)
        /*0338*/ 	.word	0x0000001e


	//----- nvinfo : EIATTR_FRAME_SIZE
	.align		4
.L_173:
        /*033c*/ 	.byte	0x04, 0x11
        /*033e*/ 	.short	(.L_175 - .L_174)
	.align		4
.L_174:
        /*0340*/ 	.word	index@(_ZN4vllm38concat_and_cache_mla_rope_fused_kernelIfLb0EthLNS_18Fp8KVCacheDataTypeE1EEEvPKlPT_S5_PKS4_S7_illlliPT2_S3_iiiiPKf)
        /*0344*/ 	.word	0x00000000


	//----- nvinfo : EIATTR_REGCOUNT
	.align		4
.L_175:
        /*0348*/ 	.byte	0x04, 0x2f
        /*034a*/ 	.short	(.L_177 - .L_176)
	.align		4
.L_176:
        /*034c*/ 	.word	index@(_ZN4vllm38concat_and_cache_mla_rope_fused_kernelIN3c104HalfELb1EthLNS_18Fp8KVCacheDataTypeE1EEEvPKlPT_S7_PKS6_S9_illlliPT2_S5_iiiiPKf)
        /*0350*/ 	.word	0x00000020


	//----- nvinfo : EIATTR_FRAME_SIZE
	.align		4
.L_177:
        /*0354*/ 	.byte	0x04, 0x11
        /*0356*/ 	.short	(.L_179 - .L_178)
	.align		4
.L_178:
        /*0358*/ 	.word	index@(_ZN4vllm38concat_and_cache_mla_rope_fused_kernelIN3c104HalfELb1EthLNS_18Fp8KVCacheDataTypeE1EEEvPKlPT_S7_PKS6_S9_illlliPT2_S5_iiiiPKf)
        /*035c*/ 	.word	0x00000000


	//----- nvinfo : EIATTR_REGCOUNT
	.align		4
.L_179:
        /*0360*/ 	.byte	0x04, 0x2f
        /*0362*/ 	.short	(.L_181 - .L_180)
	.align		4
.L_180:
        /*0364*/ 	.word	index@(_ZN4vllm38concat_and_cache_mla_rope_fused_kernelIN3c104HalfELb0EthLNS_18Fp8KVCacheDataTypeE1EEEvPKlPT_S7_PKS6_S9_illlliPT2_S5_iiiiPKf)
        /*0368*/ 	.word	0x0000001f


	//----- nvinfo : EIATTR_FRAME_SIZE
	.align		4
.L_181:
        /*036c*/ 	.byte	0x04, 0x11
        /*036e*/ 	.short	(.L_183 - .L_182)
	.align		4
.L_182:
        /*0370*/ 	.word	index@(_ZN4vllm38concat_and_cache_mla_rope_fused_kernelIN3c104HalfELb0EthLNS_18Fp8KVCacheDataTypeE1EEEvPKlPT_S7_PKS6_S9_illlliPT2_S5_iiiiPKf)
        /*0374*/ 	.word	0x00000000


	//----- nvinfo : EIATTR_REGCOUNT
	.align		4
.L_183:
        /*0378*/ 	.byte	0x04, 0x2f
        /*037a*/ 	.short	(.L_185 - .L_184)
	.align		4
.L_184:
        /*037c*/ 	.word	index@(_ZN4vllm38concat_and_cache_mla_rope_fused_kernelIN3c108BFloat16ELb1EthLNS_18Fp8KVCacheDataTypeE1EEEvPKlPT_S7_PKS6_S9_illlliPT2_S5_iiiiPKf)
        /*0380*/ 	.word	0x00000020


	//----- nvinfo : EIATTR_FRAME_SIZE
	.align		4
.L_185:
        /*0384*/ 	.byte	0x04, 0x11
        /*0386*/ 	.short	(.L_187 - .L_186)
	.align		4
.L_186:
        /*0388*/ 	.word	index@(_ZN4vllm38concat_and_cache_mla_rope_fused_kernelIN3c108BFloat16ELb1EthLNS_18Fp8KVCacheDataTypeE1EEEvPKlPT_S7_PKS6_S9_illlliPT2_S5_iiiiPKf)
        /*038c*/ 	.word	0x00000000


	//----- nvinfo : EIATTR_REGCOUNT
	.align		4
.L_187:
        /*0390*/ 	.byte	0x04, 0x2f
        /*0392*/ 	.short	(.L_189 - .L_188)
	.align		4
.L_188:
        /*0394*/ 	.word	index@(_ZN4vllm38concat_and_cache_mla_rope_fused_kernelIN3c108BFloat16ELb0EthLNS_18Fp8KVCacheDataTypeE1EEEvPKlPT_S7_PKS6_S9_illlliPT2_S5_iiiiPKf)
        /*0398*/ 	.word	0x0000001e


	//----- nvinfo : EIATTR_FRAME_SIZE
	.align		4
.L_189:
        /*039c*/ 	.byte	0x04, 0x11
        /*039e*/ 	.short	(.L_191 - .L_190)
	.align		4
.L_190:
        /*03a0*/ 	.word	index@(_ZN4vllm38concat_and_cache_mla_rope_fused_kernelIN3c108BFloat16ELb0EthLNS_18Fp8KVCacheDataTypeE1EEEvPKlPT_S7_PKS6_S9_illlliPT2_S5_iiiiPKf)
        /*03a4*/ 	.word	0x00000000


	//----- nvinfo : EIATTR_REGCOUNT
	.align		4
.L_191:
        /*03a8*/ 	.byte	0x04, 0x2f
        /*03aa*/ 	.short	(.L_193 - .L_192)
	.align		4
.L_192:
        /*03ac*/ 	.word	index@(_ZN4vllm38concat_and_cache_mla_rope_fused_kernelIfLb1E13__nv_bfloat16hLNS_18Fp8KVCacheDataTypeE1EEEvPKlPT_S6_PKS5_S8_illlliPT2_S4_iiiiPKf)
        /*03b0*/ 	.word	0x00000020


	//----- nvinfo : EIATTR_FRAME_SIZE
	.align		4
.L_193:
        /*03b4*/ 	.byte	0x04, 0x11
        /*03b6*/ 	.short	(.L_195 - .L_194)
	.align		4
.L_194:
        /*03b8*/ 	.word	index@(_ZN4vllm38concat_and_cache_mla_rope_fused_kernelIfLb1E13__nv_bfloat16hLNS_18Fp8KVCacheDataTypeE1EEEvPKlPT_S6_PKS5_S8_illlliPT2_S4_iiiiPKf)
        /*03bc*/ 	.word	0x00000000


	//----- nvinfo : EIATTR_REGCOUNT
	.align		4
.L_195:
        /*03c0*/ 	.byte	0x04, 0x2f
        /*03c2*/ 	.short	(.L_197 - .L_196)
	.align		4
.L_196:
        /*03c4*/ 	.word	index@(_ZN4vllm38concat_and_cache_mla_rope_fused_kernelIfLb0E13__nv_bfloat16hLNS_18Fp8KVCacheDataTypeE1EEEvPKlPT_S6_PKS5_S8_illlliPT2_S4_iiiiPKf)
        /*03c8*/ 	.word	0x0000001e


	//----- nvinfo : EIATTR_FRAME_SIZE
	.align		4
.L_197:
        /*03cc*/ 	.byte	0x04, 0x11
        /*03ce*/ 	.short	(.L_199 - .L_198)
	.align		4
.L_198:
        /*03d0*/ 	.word	index@(_ZN4vllm38concat_and_cache_mla_rope_fused_kernelIfLb0E13__nv_bfloat16hLNS_18Fp8KVCacheDataTypeE1EEEvPKlPT_S6_PKS5_S8_illlliPT2_S4_iiiiPKf)
        /*03d4*/ 	.word	0x00000000


	//----- nvinfo : EIATTR_REGCOUNT
	.align		4
.L_199:
        /*03d8*/ 	.byte	0x04, 0x2f
        /*03da*/ 	.short	(.L_201 - .L_200)
	.align		4
.L_200:
        /*03dc*/ 	.word	index@(_ZN4vllm38concat_and_cache_mla_rope_fused_kernelIN3c104HalfELb1E13__nv_bfloat16hLNS_18Fp8KVCacheDataTypeE1EEEvPKlPT_S8_PKS7_SA_illlliPT2_S6_iiiiPKf)
        /*03e0*/ 	.word	0x00000020


	//----- nvinfo : EIATTR_FRAME_SIZE
	.align		4
.L_201:
        /*03e4*/ 	.byte	0x04, 0x11
        /*03e6*/ 	.short	(.L_203 - .L_202)
	.align		4
.L_202:
        /*03e8*/ 	.word	index@(_ZN4vllm38concat_and_cache_mla_rope_fused_kernelIN3c104HalfELb1E13__nv_bfloat16hLNS_18Fp8KVCacheDataTypeE1EEEvPKlPT_S8_PKS7_SA_illlliPT2_S6_iiiiPKf)
        /*03ec*/ 	.word	0x00000000


	//----- nvinfo : EIATTR_REGCOUNT
	.align		4
.L_203:
        /*03f0*/ 	.byte	0x04, 0x2f
        /*03f2*/ 	.short	(.L_205 - .L_204)
	.align		4
.L_204:
        /*03f4*/ 	.word	index@(_ZN4vllm38concat_and_cache_mla_rope_fused_kernelIN3c104HalfELb0E13__nv_bfloat16hLNS_18Fp8KVCacheDataTypeE1EEEvPKlPT_S8_PKS7_SA_illlliPT2_S6_iiiiPKf)
        /*03f8*/ 	.word	0x0000001f


	//----- nvinfo : EIATTR_FRAME_SIZE
	.align		4
.L_205:
        /*03fc*/ 	.byte	0x04, 0x11
        /*03fe*/ 	.short	(.L_207 - .L_206)
	.align		4
.L_206:
        /*0400*/ 	.word	index@(_ZN4vllm38concat_and_cache_mla_rope_fused_kernelIN3c104HalfELb0E13__nv_bfloat16hLNS_18Fp8KVCacheDataTypeE1EEEvPKlPT_S8_PKS7_SA_illlliPT2_S6_iiiiPKf)
        /*0404*/ 	.word	0x00000000


	//----- nvinfo : EIATTR_REGCOUNT
	.align		4
.L_207:
        /*0408*/ 	.byte	0x04, 0x2f
        /*040a*/ 	.short	(.L_209 - .L_208)
	.align		4
.L_208:
        /*040c*/ 	.word	index@(_ZN4vllm38concat_and_cache_mla_rope_fused_kernelIN3c108BFloat16ELb1E13__nv_bfloat16hLNS_18Fp8KVCacheDataTypeE1EEEvPKlPT_S8_PKS7_SA_illlliPT2_S6_iiiiPKf)
        /*0410*/ 	.word	0x00000020


	//----- nvinfo : EIATTR_FRAME_SIZE
	.align		4
.L_209:
        /*0414*/ 	.byte	0x04, 0x11
        /*0416*/ 	.short	(.L_211 - .L_210)
	.align		4
.L_210:
        /*0418*/ 	.word	index@(_ZN4vllm38concat_and_cache_mla_rope_fused_kernelIN3c108BFloat16ELb1E13__nv_bfloat16hLNS_18Fp8KVCacheDataTypeE1EEEvPKlPT_S8_PKS7_SA_illlliPT2_S6_iiiiPKf)
        /*041c*/ 	.word	0x00000000


	//----- nvinfo : EIATTR_REGCOUNT
	.align		4
.L_211:
        /*0420*/ 	.byte	0x04, 0x2f
        /*0422*/ 	.short	(.L_213 - .L_212)
	.align		4
.L_212:
        /*0424*/ 	.word	index@(_ZN4vllm38concat_and_cache_mla_rope_fused_kernelIN3c108BFloat16ELb0E13__nv_bfloat16hLNS_18Fp8KVCacheDataTypeE1EEEvPKlPT_S8_PKS7_SA_illlliPT2_S6_iiiiPKf)
        /*0428*/ 	.word	0x0000001e


	//----- nvinfo : EIATTR_FRAME_SIZE
	.align		4
.L_213:
        /*042c*/ 	.byte	0x04, 0x11
        /*042e*/ 	.short	(.L_215 - .L_214)
	.align		4
.L_214:
        /*0430*/ 	.word	index@(_ZN4vllm38concat_and_cache_mla_rope_fused_kernelIN3c108BFloat16ELb0E13__nv_bfloat16hLNS_18Fp8KVCacheDataTypeE1EEEvPKlPT_S8_PKS7_SA_illlliPT2_S6_iiiiPKf)
        /*0434*/ 	.word	0x00000000


	//----- nvinfo : EIATTR_REGCOUNT
	.align		4
.L_215:
        /*0438*/ 	.byte	0x04, 0x2f
        /*043a*/ 	.short	(.L_217 - .L_216)
	.align		4
.L_216:
        /*043c*/ 	.word	index@(_ZN4vllm38concat_and_cache_mla_rope_fused_kernelIfLb1EfhLNS_18Fp8KVCacheDataTypeE2EEEvPKlPT_S5_PKS4_S7_illlliPT2_S3_iiiiPKf)
        /*0440*/ 	.word	0x00000020


	//----- nvinfo : EIATTR_FRAME_SIZE
	.align		4
.L_217:
        /*0444*/ 	.byte	0x04, 0x11
        /*0446*/ 	.short	(.L_219 - .L_218)
	.align		4
.L_218:
        /*0448*/ 	.word	index@(_ZN4vllm38concat_and_cache_mla_rope_fused_kernelIfLb1EfhLNS_18Fp8KVCacheDataTypeE2EEEvPKlPT_S5_PKS4_S7_illlliPT2_S3_iiiiPKf)
        /*044c*/ 	.word	0x00000000


	//----- nvinfo : EIATTR_REGCOUNT
	.align		4
.L_219:
        /*0450*/ 	.byte	0x04, 0x2f
        /*0452*/ 	.short	(.L_221 - .L_220)
	.align		4
.L_220:
        /*0454*/ 	.word	index@(_ZN4vllm38concat_and_cache_mla_rope_fused_kernelIfLb0EfhLNS_18Fp8KVCacheDataTypeE2EEEvPKlPT_S5_PKS4_S7_illlliPT2_S3_iiiiPKf)
        /*0458*/ 	.word	0x0000001e


	//----- nvinfo : EIATTR_FRAME_SIZE
	.align		4
.L_221:
        /*045c*/ 	.byte	0x04, 0x11
        /*045e*/ 	.short	(.L_223 - .L_222)
	.align		4
.L_222:
        /*0460*/ 	.word	index@(_ZN4vllm38concat_and_cache_mla_rope_fused_kernelIfLb0EfhLNS_18Fp8KVCacheDataTypeE2EEEvPKlPT_S5_PKS4_S7_illlliPT2_S3_iiiiPKf)
        /*0464*/ 	.word	0x00000000


	//----- nvinfo : EIATTR_REGCOUNT
	.align		4
.L_223:
        /*0468*/ 	.byte	0x04, 0x2f
        /*046a*/ 	.short	(.L_225 - .L_224)
	.align		4
.L_224:
        /*046c*/ 	.word	index@(_ZN4vllm38concat_and_cache_mla_rope_fused_kernelIN3c104HalfELb1EfhLNS_18Fp8KVCacheDataTypeE2EEEvPKlPT_S7_PKS6_S9_illlliPT2_S5_iiiiPKf)
        /*0470*/ 	.word	0x00000020


	//----- nvinfo : EIATTR_FRAME_SIZE
	.align		4
.L_225:
        /*0474*/ 	.byte	0x04, 0x11
        /*0476*/ 	.short	(.L_227 - .L_226)
	.align		4
.L_226:
        /*0478*/ 	.word	index@(_ZN4vllm38concat_and_cache_mla_rope_fused_kernelIN3c104HalfELb1EfhLNS_18Fp8KVCacheDataTypeE2EEEvPKlPT_S7_PKS6_S9_illlliPT2_S5_iiiiPKf)
        /*047c*/ 	.word	0x00000000


	//----- nvinfo : EIATTR_REGCOUNT
	.align		4
.L_227:
        /*0480*/ 	.byte	0x04, 0x2f
        /*0482*/ 	.short	(.L_229 - .L_228)
	.align		4
.L_228:
        /*0484*/ 	.word	index@(_ZN4vllm38concat_and_cache_mla_rope_fused_kernelIN3c104HalfELb0EfhLNS_18Fp8KVCacheDataTypeE2EEEvPKlPT_S7_PKS6_S9_illlliPT2_S5_iiiiPKf)
        /*0488*/ 	.word	0x0000001f


	//----- nvinfo : EIATTR_FRAME_SIZE
	.align		4
.L_229:
        /*048c*/ 	.byte	0x04, 0x11
        /*048e*/ 	.short	(.L_231 - .L_230)
	.align		4
.L_230:
        /*0490*/ 	.word	index@(_ZN4vllm38concat_and_cache_mla_rope_fused_kernelIN3c104HalfELb0EfhLNS_18Fp8KVCacheDataTypeE2EEEvPKlPT_S7_PKS6_S9_illlliPT2_S5_iiiiPKf)
        /*0494*/ 	.word	0x00000000


	//----- nvinfo : EIATTR_REGCOUNT
	.align		4
.L_231:
        /*0498*/ 	.byte	0x04, 0x2f
        /*049a*/ 	.short	(.L_233 - .L_232)
	.align		4
.L_232:
        /*049c*/ 	.word	index@(_ZN4vllm38concat_and_cache_mla_rope_fused_kernelIN3c108BFloat16ELb1EfhLNS_18Fp8KVCacheDataTypeE2EEEvPKlPT_S7_PKS6_S9_illlliPT2_S5_iiiiPKf)
        /*04a0*/ 	.word	0x00000020


	//----- nvinfo : EIATTR_FRAME_SIZE
	.align		4
.L_233:
        /*04a4*/ 	.byte	0x04, 0x11
        /*04a6*/ 	.short	(.L_235 - .L_234)
	.align		4
.L_234:
        /*04a8*/ 	.word	index@(_ZN4vllm38concat_and_cache_mla_rope_fused_kernelIN3c108BFloat16ELb1EfhLNS_18Fp8KVCacheDataTypeE2EEEvPKlPT_S7_PKS6_S9_illlliPT2_S5_iiiiPKf)
        /*04ac*/ 	.word	0x00000000


	//----- nvinfo : EIATTR_REGCOUNT
	.align		4
.L_235:
        /*04b0*/ 	.byte	0x04, 0x2f
        /*04b2*/ 	.short	(.L_237 - .L_236)
	.align		4
.L_236:
        /*04b4*/ 	.word	index@(_ZN4vllm38concat_and_cache_mla_rope_fused_kernelIN3c108BFloat16ELb0EfhLNS_18Fp8KVCacheDataTypeE2EEEvPKlPT_S7_PKS6_S9_illlliPT2_S5_iiiiPKf)
        /*04b8*/ 	.word	0x0000001e


	//----- nvinfo : EIATTR_FRAME_SIZE
	.align		4
.L_237:
        /*04bc*/ 	.byte	0x04, 0x11
        /*04be*/ 	.short	(.L_239 - .L_238)
	.align		4
.L_238:
        /*04c0*/ 	.word	index@(_ZN4vllm38concat_and_cache_mla_rope_fused_kernelIN3c108BFloat16ELb0EfhLNS_18Fp8KVCacheDataTypeE2EEEvPKlPT_S7_PKS6_S9_illlliPT2_S5_iiiiPKf)
        /*04c4*/ 	.word	0x00000000


	//----- nvinfo : EIATTR_REGCOUNT
	.align		4
.L_239:
        /*04c8*/ 	.byte	0x04, 0x2f
        /*04ca*/ 	.short	(.L_241 - .L_240)
	.align		4
.L_240:
        /*04cc*/ 	.word	index@(_ZN4vllm38concat_and_cache_mla_rope_fused_kernelIfLb1EthLNS_18Fp8KVCacheDataTypeE2EEEvPKlPT_S5_PKS4_S7_illlliPT2_S3_iiiiPKf)
        /*04d0*/ 	.word	0x00000020


	//----- nvinfo : EIATTR_FRAME_SIZE
	.align		4
.L_241:
        /*04d4*/ 	.byte	0x04, 0x11
        /*04d6*/ 	.short	(.L_243 - .L_242)
	.align		4
.L_242:
        /*04d8*/ 	.word	index@(_ZN4vllm38concat_and_cache_mla_rope_fused_kernelIfLb1EthLNS_18Fp8KVCacheDataTypeE2EEEvPKlPT_S5_PKS4_S7_illlliPT2_S3_iiiiPKf)
        /*04dc*/ 	.word	0x00000000


	//----- nvinfo : EIATTR_REGCOUNT
	.align		4
.L_243:
        /*04e0*/ 	.byte	0x04, 0x2f
        /*04e2*/ 	.short	(.L_245 - .L_244)
	.align		4
.L_244:
        /*04e4*/ 	.word	index@(_ZN4vllm38concat_and_cache_mla_rope_fused_kernelIfLb0EthLNS_18Fp8KVCacheDataTypeE2EEEvPKlPT_S5_PKS4_S7_illlliPT2_S3_iiiiPKf)
        /*04e8*/ 	.word	0x0000001e


	//----- nvinfo : EIATTR_FRAME_SIZE
	.align		4
.L_245:
        /*04ec*/ 	.byte	0x04, 0x11
        /*04ee*/ 	.short	(.L_247 - .L_246)
	.align		4
.L_246:
        /*04f0*/ 	.word	index@(_ZN4vllm38concat_and_cache_mla_rope_fused_kernelIfLb0EthLNS_18Fp8KVCacheDataTypeE2EEEvPKlPT_S5_PKS4_S7_illlliPT2_S3_iiiiPKf)
        /*04f4*/ 	.word	0x00000000


	//----- nvinfo : EIATTR_REGCOUNT
	.align		4
.L_247:
        /*04f8*/ 	.byte	0x04, 0x2f
        /*04fa*/ 	.short	(.L_249 - .L_248)
	.align		4
.L_248:
        /*04fc*/ 	.word	index@(_ZN4vllm38concat_and_cache_mla_rope_fused_kernelIN3c104HalfELb1EthLNS_18Fp8KVCacheDataTypeE2EEEvPKlPT_S7_PKS6_S9_illlliPT2_S5_iiiiPKf)
        /*0500*/ 	.word	0x00000020


	//----- nvinfo : EIATTR_FRAME_SIZE
	.align		4
.L_249:
        /*0504*/ 	.byte	0x04, 0x11
        /*0506*/ 	.short	(.L_251 - .L_250)
	.align		4
.L_250:
        /*0508*/ 	.word	index@(_ZN4vllm38concat_and_cache_mla_rope_fused_kernelIN3c104HalfELb1EthLNS_18Fp8KVCacheDataTypeE2EEEvPKlPT_S7_PKS6_S9_illlliPT2_S5_iiiiPKf)
        /*050c*/ 	.word	0x00000000


	//----- nvinfo : EIATTR_REGCOUNT
	.align		4
.L_251:
        /*0510*/ 	.byte	0x04, 0x2f
        /*0512*/ 	.short	(.L_253 - .L_252)
	.align		4
.L_252:
        /*0514*/ 	.word	index@(_ZN4vllm38concat_and_cache_mla_rope_fused_kernelIN3c104HalfELb0EthLNS_18Fp8KVCacheDataTypeE2EEEvPKlPT_S7_PKS6_S9_illlliPT2_S5_iiiiPKf)
        /*0518*/ 	.word	0x0000001f


	//----- nvinfo : EIATTR_FRAME_SIZE
	.align		4
.L_253:
        /*051c*/ 	.byte	0x04, 0x11
        /*051e*/ 	.short	(.L_255 - .L_254)
	.align		4
.L_254:
        /*0520*/ 	.word	index@(_ZN4vllm38concat_and_cache_mla_rope_fused_kernelIN3c104HalfELb0EthLNS_18Fp8KVCacheDataTypeE2EEEvPKlPT_S7_PKS6_S9_illlliPT2_S5_iiiiPKf)
        /*0524*/ 	.word	0x00000000


	//----- nvinfo : EIATTR_REGCOUNT
	.align		4
.L_255:
        /*0528*/ 	.byte	0x04, 0x2f
        /*052a*/ 	.short	(.L_257 - .L_256)
	.align		4
.L_256:
        /*052c*/ 	.word	index@(_ZN4vllm38concat_and_cache_mla_rope_fused_kernelIN3c108BFloat16ELb1EthLNS_18Fp8KVCacheDataTypeE2EEEvPKlPT_S7_PKS6_S9_illlliPT2_S5_iiiiPKf)
        /*0530*/ 	.word	0x00000020


	//----- nvinfo : EIATTR_FRAME_SIZE
	.align		4
.L_257:
        /*0534*/ 	.byte	0x04, 0x11
        /*0536*/ 	.short	(.L_259 - .L_258)
	.align		4
.L_258:
        /*0538*/ 	.word	index@(_ZN4vllm38concat_and_cache_mla_rope_fused_kernelIN3c108BFloat16ELb1EthLNS_18Fp8KVCacheDataTypeE2EEEvPKlPT_S7_PKS6_S9_illlliPT2_S5_iiiiPKf)
        /*053c*/ 	.word	0x00000000


	//----- nvinfo : EIATTR_REGCOUNT
	.align		4
.L_259:
        /*0540*/ 	.byte	0x04, 0x2f
        /*0542*/ 	.short	(.L_261 - .L_260)
	.align		4
.L_260:
        /*0544*/ 	.word	index@(_ZN4vllm38concat_and_cache_mla_rope_fused_kernelIN3c108BFloat16ELb0EthLNS_18Fp8KVCacheDataTypeE2EEEvPKlPT_S7_PKS6_S9_illlliPT2_S5_iiiiPKf)
        /*0548*/ 	.word	0x0000001e


	//----- nvinfo : EIATTR_FRAME_SIZE
	.align		4
.L_261:
        /*054c*/ 	.byte	0x04, 0x11
        /*054e*/ 	.short	(.L_263 - .L_262)
	.align		4
.L_262:
        /*0550*/ 	.word	index@(_ZN4vllm38concat_and_cache_mla_rope_fused_kernelIN3c108BFloat16ELb0EthLNS_18Fp8KVCacheDataTypeE2EEEvPKlPT_S7_PKS6_S9_illlliPT2_S5_iiiiPKf)
        /*0554*/ 	.word	0x00000000


	//----- nvinfo : EIATTR_REGCOUNT
	.align		4
.L_263:
        /*0558*/ 	.byte	0x04, 0x2f
        /*055a*/ 	.short	(.L_265 - .L_264)
	.align		4
.L_264:
        /*055c*/ 	.word	index@(_ZN4vllm38concat_and_cache_mla_rope_fused_kernelIfLb1E13__nv_bfloat16hLNS_18Fp8KVCacheDataTypeE2EEEvPKlPT_S6_PKS5_S8_illlliPT2_S4_iiiiPKf)
        /*0560*/ 	.word	0x00000020


	//----- nvinfo : EIATTR_FRAME_SIZE
	.align		4
.L_265:
        /*0564*/ 	.byte	0x04, 0x11
        /*0566*/ 	.short	(.L_267 - .L_266)
	.align		4
.L_266:
        /*0568*/ 	.word	index@(_ZN4vllm38concat_and_cache_mla_rope_fused_kernelIfLb1E13__nv_bfloat16hLNS_18Fp8KVCacheDataTypeE2EEEvPKlPT_S6_PKS5_S8_illlliPT2_S4_iiiiPKf)
        /*056c*/ 	.word	0x00000000


	//----- nvinfo : EIATTR_REGCOUNT
	.align		4
.L_267:
        /*0570*/ 	.byte	0x04, 0x2f
        /*0572*/ 	.short	(.L_269 - .L_268)
	.align		4
.L_268:
        /*0574*/ 	.word	index@(_ZN4vllm38concat_and_cache_mla_rope_fused_kernelIfLb0E13__nv_bfloat16hLNS_18Fp8KVCacheDataTypeE2EEEvPKlPT_S6_PKS5_S8_illlliPT2_S4_iiiiPKf)
        /*0578*/ 	.word	0x0000001e


	//----- nvinfo : EIATTR_FRAME_SIZE
	.align		4
.L_269:
        /*057c*/ 	.byte	0x04, 0x11
        /*057e*/ 	.short	(.L_271 - .L_270)
	.align		4
.L_270:
        /*0580*/ 	.word	index@(_ZN4vllm38concat_and_cache_mla_rope_fused_kernelIfLb0E13__nv_bfloat16hLNS_18Fp8KVCacheDataTypeE2EEEvPKlPT_S6_PKS5_S8_illlliPT2_S4_iiiiPKf)
        /*0584*/ 	.word	0x00000000


	//----- nvinfo : EIATTR_REGCOUNT
	.align		4
.L_271:
        /*0588*/ 	.byte	0x04, 0x2f
        /*058a*/ 	.short	(.L_273 - .L_272)
	.align		4
.L_272:
        /*058c*/ 	.word	index@(_ZN4vllm38concat_and_cache_mla_rope_fused_kernelIN3c104HalfELb1E13__nv_bfloat16hLNS_18Fp8KVCacheDataTypeE2EEEvPKlPT_S8_PKS7_SA_illlliPT2_S6_iiiiPKf)
        /*0590*/ 	.word	0x00000020


	//----- nvinfo : EIATTR_FRAME_SIZE
	.align		4
.L_273:
        /*0594*/ 	.byte	0x04, 0x11
        /*0596*/ 	.short	(.L_275 - .L_274)
	.align		4
.L_274:
        /*0598*/ 	.word	index@(_ZN4vllm38concat_and_cache_mla_rope_fused_kernelIN3c104HalfELb1E13__nv_bfloat16hLNS_18Fp8KVCacheDataTypeE2EEEvPKlPT_S8_PKS7_SA_illlliPT2_S6_iiiiPKf)
        /*059c*/ 	.word	0x00000000


	//----- nvinfo : EIATTR_REGCOUNT
	.align		4
.L_275:
        /*05a0*/ 	.byte	0x04, 0x2f
        /*05a2*/ 	.short	(.L_277 - .L_276)
	.align		4
.L_276:
        /*05a4*/ 	.word	index@(_ZN4vllm38concat_and_cache_mla_rope_fused_kernelIN3c104HalfELb0E13__nv_bfloat16hLNS_18Fp8KVCacheDataTypeE2EEEvPKlPT_S8_PKS7_SA_illlliPT2_S6_iiiiPKf)
        /*05a8*/ 	.word	0x0000001f


	//----- nvinfo : EIATTR_FRAME_SIZE
	.align		4
.L_277:
        /*05ac*/ 	.byte	0x04, 0x11
        /*05ae*/ 	.short	(.L_279 - .L_278)
	.align		4
.L_278:
        /*05b0*/ 	.word	index@(_ZN4vllm38concat_and_cache_mla_rope_fused_kernelIN3c104HalfELb0E13__nv_bfloat16hLNS_18Fp8KVCacheDataTypeE2EEEvPKlPT_S8_PKS7_SA_illlliPT2_S6_iiiiPKf)
        /*05b4*/ 	.word	0x00000000


	//----- nvinfo : EIATTR_REGCOUNT
	.align		4
.L_279:
        /*05b8*/ 	.byte	0x04, 0x2f
        /*05ba*/ 	.short	(.L_281 - .L_280)
	.align		4
.L_280:
        /*05bc*/ 	.word	index@(_ZN4vllm38concat_and_cache_mla_rope_fused_kernelIN3c108BFloat16ELb1E13__nv_bfloat16hLNS_18Fp8KVCacheDataTypeE2EEEvPKlPT_S8_PKS7_SA_illlliPT2_S6_iiiiPKf)
        /*05c0*/ 	.word	0x00000020


	//----- nvinfo : EIATTR_FRAME_SIZE
	.align		4
.L_281:
        /*05c4*/ 	.byte	0x04, 0x11
        /*05c6*/ 	.short	(.L_283 - .L_282)
	.align		4
.L_282:
        /*05c8*/ 	.word	index@(_ZN4vllm38concat_and_cache_mla_rope_fused_kernelIN3c108BFloat16ELb1E13__nv_bfloat16hLNS_18Fp8KVCacheDataTypeE2EEEvPKlPT_S8_PKS7_SA_illlliPT2_S6_iiiiPKf)
        /*05cc*/ 	.word	0x00000000


	//----- nvinfo : EIATTR_REGCOUNT
	.align		4
.L_283:
        /*05d0*/ 	.byte	0x04, 0x2f
        /*05d2*/ 	.short	(.L_285 - .L_284)
	.align		4
.L_284:
        /*05d4*/ 	.word	index@(_ZN4vllm38concat_and_cache_mla_rope_fused_kernelIN3c108BFloat16ELb0E13__nv_bfloat16hLNS_18Fp8KVCacheDataTypeE2EEEvPKlPT_S8_PKS7_SA_illlliPT2_S6_iiiiPKf)
        /*05d8*/ 	.word	0x0000001e


	//----- nvinfo : EIATTR_FRAME_SIZE
	.align		4
.L_285:
        /*05dc*/ 	.byte	0x04, 0x11
        /*05de*/ 	.short	(.L_287 - .L_286)
	.align		4
.L_286:
        /*05e0*/ 	.word	index@(_ZN4vllm38concat_and_cache_mla_rope_fused_kernelIN3c108BFloat16ELb0E13__nv_bfloat16hLNS_18Fp8KVCacheDataTypeE2EEEvPKlPT_S8_PKS7_SA_illlliPT2_S6_iiiiPKf)
        /*05e4*/ 	.word	0x00000000


	//----- nvinfo : EIATTR_MIN_STACK_SIZE
	.align		4
.L_287:
        /*05e8*/ 	.byte	0x04, 0x12
        /*05ea*/ 	.short	(.L_289 - .L_288)
	.align		4
.L_288:
        /*05ec*/ 	.word	index@(_ZN4vllm38concat_and_cache_mla_rope_fused_kernelIN3c108BFloat16ELb0E13__nv_bfloat16hLNS_18Fp8KVCacheDataTypeE2EEEvPKlPT_S8_PKS7_SA_illlliPT2_S6_iiiiPKf)
        /*05f0*/ 	.word	0x00000000


	//----- nvinfo : EIATTR_MIN_STACK_SIZE
	.align		4
.L_289:
        /*05f4*/ 	.byte	0x04, 0x12
        /*05f6*/ 	.short	(.L_291 - .L_290)
	.align		4
.L_290:
        /*05f8*/ 	.word	index@(_ZN4vllm38concat_and_cache_mla_rope_fused_kernelIN3c108BFloat16ELb1E13__nv_bfloat16hLNS_18Fp8KVCacheDataTypeE2EEEvPKlPT_S8_PKS7_SA_illlliPT2_S6_iiiiPKf)
        /*05fc*/ 	.word	0x00000000


	//----- nvinfo : EIATTR_MIN_STACK_SIZE
	.align		4
.L_291:
        /*0600*/ 	.byte	0x04, 0x12
        /*0602*/ 	.short	(.L_293 - .L_292)
	.align		4
.L_292:
        /*0604*/ 	.word	index@(_ZN4vllm38concat_and_cache_mla_rope_fused_kernelIN3c104HalfELb0E13__nv_bfloat16hLNS_18Fp8KVCacheDataTypeE2EEEvPKlPT_S8_PKS7_SA_illlliPT2_S6_iiiiPKf)
        /*0608*/ 	.word	0x00000000


	//----- nvinfo : EIATTR_MIN_STACK_SIZE
	.align		4
.L_293:
        /*060c*/ 	.byte	0x04, 0x12
        /*060e*/ 	.short	(.L_295 - .L_294)
	.align		4
.L_294:
        /*0610*/ 	.word	index@(_ZN4vllm38concat_and_cache_mla_rope_fused_kernelIN3c104HalfELb1E13__nv_bfloat16hLNS_18Fp8KVCacheDataTypeE2EEEvPKlPT_S8_PKS7_SA_illlliPT2_S6_iiiiPKf)
        /*0614*/ 	.word	0x00000000


	//----- nvinfo : EIATTR_MIN_STACK_SIZE
	.align		4
.L_295:
        /*0618*/ 	.byte	0x04, 0x12
        /*061a*/ 	.short	(.L_297 - .L_296)
	.align		4
.L_296:
        /*061c*/ 	.word	index@(_ZN4vllm38concat_and_cache_mla_rope_fused_kernelIfLb0E13__nv_bfloat16hLNS_18Fp8KVCacheDataTypeE2EEEvPKlPT_S6_PKS5_S8_illlliPT2_S4_iiiiPKf)
        /*0620*/ 	.word	0x00000000


	//----- nvinfo : EIATTR_MIN_STACK_SIZE
	.align		4
.L_297:
        /*0624*/ 	.byte	0x04, 0x12
        /*0626*/ 	.short	(.L_299 - .L_298)
	.align		4
.L_298:
        /*0628*/ 	.word	index@(_ZN4vllm38concat_and_cache_mla_rope_fused_kernelIfLb1E13__nv_bfloat16hLNS_18Fp8KVCacheDataTypeE2EEEvPKlPT_S6_PKS5_S8_illlliPT2_S4_iiiiPKf)
        /*062c*/ 	.word	0x00000000


	//----- nvinfo : EIATTR_MIN_STACK_SIZE
	.align		4
.L_299:
        /*0630*/ 	.byte	0x04, 0x12
        /*0632*/ 	.short	(.L_301 - .L_300)
	.align		4
.L_300:
        /*0634*/ 	.word	index@(_ZN4vllm38concat_and_cache_mla_rope_fused_kernelIN3c108BFloat16ELb0EthLNS_18Fp8KVCacheDataTypeE2EEEvPKlPT_S7_PKS6_S9_illlliPT2_S5_iiiiPKf)
        /*0638*/ 	.word	0x00000000


	//----- nvinfo : EIATTR_MIN_STACK_SIZE
	.align		4
.L_301:
        /*063c*/ 	.byte	0x04, 0x12
        /*063e*/ 	.short	(.L_303 - .L_302)
	.align		4
.L_302:
        /*0640*/ 	.word	index@(_ZN4vllm38concat_and_cache_mla_rope_fused_kernelIN3c108BFloat16ELb1EthLNS_18Fp8KVCacheDataTypeE2EEEvPKlPT_S7_PKS6_S9_illlliPT2_S5_iiiiPKf)
        /*0644*/ 	.word	0x00000000


	//----- nvinfo : EIATTR_MIN_STACK_SIZE
	.align		4
.L_303:
        /*0648*/ 	.byte	0x04, 0x12
        /*064a*/ 	.short	(.L_305 - .L_304)
	.align		4
.L_304:
        /*064c*/ 	.word	index@(_ZN4vllm38concat_and_cache_mla_rope_fused_kernelIN3c104HalfELb0EthLNS_18Fp8KVCacheDataTypeE2EEEvPKlPT_S7_PKS6_S9_illlliPT2_S5_iiiiPKf)
        /*0650*/ 	.word	0x00000000


	//----- nvinfo : EIATTR_MIN_STACK_SIZE
	.align		4
.L_305:
        /*0654*/ 	.byte	0x04, 0x12
        /*0656*/ 	.short	(.L_307 - .L_306)
	.align		4
.L_306:
        /*0658*/ 	.word	index@(_ZN4vllm38concat_and_cache_mla_rope_fused_kernelIN3c104HalfELb1EthLNS_18Fp8KVCacheDataTypeE2EEEvPKlPT_S7_PKS6_S9_illlliPT2_S5_iiiiPKf)
        /*065c*/ 	.word	0x00000000


	//----- nvinfo : EIATTR_MIN_STACK_SIZE
	.align		4
.L_307:
        /*0660*/ 	.byte	0x04, 0x12
        /*0662*/ 	.short	(.L_309 - .L_308)
	.align		4
.L_308:
        /*0664*/ 	.word	index@(_ZN4vllm38concat_and_cache_mla_rope_fused_kernelIfLb0EthLNS_18Fp8KVCacheDataTypeE2EEEvPKlPT_S5_PKS4_S7_illlliPT2_S3_iiiiPKf)
        /*0668*/ 	.word	0x00000000


	//----- nvinfo : EIATTR_MIN_STACK_SIZE
	.align		4
.L_309:
        /*066c*/ 	.byte	0x04, 0x12
        /*066e*/ 	.short	(.L_311 - .L_310)
	.align		4
.L_310:
        /*0670*/ 	.word	index@(_ZN4vllm38concat_and_cache_mla_rope_fused_kernelIfLb1EthLNS_18Fp8KVCacheDataTypeE2EEEvPKlPT_S5_PKS4_S7_illlliPT2_S3_iiiiPKf)
        /*0674*/ 	.word	0x00000000


	//----- nvinfo : EIATTR_MIN_STACK_SIZE
	.align		4
.L_311:
        /*0678*/ 	.byte	0x04, 0x12
        /*067a*/ 	.short	(.L_313 - .L_312)
	.align		4
.L_312:
        /*067c*/ 	.word	index@(_ZN4vllm38concat_and_cache_mla_rope_fused_kernelIN3c108BFloat16ELb0EfhLNS_18Fp8KVCacheDataTypeE2EEEvPKlPT_S7_PKS6_S9_illlliPT2_S5_iiiiPKf)
        /*0680*/ 	.word	0x00000000


	//----- nvinfo : EIATTR_MIN_STACK_SIZE
	.align		4
.L_313:
        /*0684*/ 	.byte	0x04, 0x12
        /*0686*/ 	.short	(.L_315 - .L_314)
	.align		4
.L_314:
        /*0688*/ 	.word	index@(_ZN4vllm38concat_and_cache_mla_rope_fused_kernelIN3c108BFloat16ELb1EfhLNS_18Fp8KVCacheDataTypeE2EEEvPKlPT_S7_PKS6_S9_illlliPT2_S5_iiiiPKf)
        /*068c*/ 	.word	0x00000000


	//----- nvinfo : EIATTR_MIN_STACK_SIZE
	.align		4
.L_315:
        /*0690*/ 	.byte	0x04, 0x12
        /*0692*/ 	.short	(.L_317 - .L_316)
	.align		4
.L_316:
        /*0694*/ 	.word	index@(_ZN4vllm38concat_and_cache_mla_rope_fused_kernelIN3c104HalfELb0EfhLNS_18Fp8KVCacheDataTypeE2EEEvPKlPT_S7_PKS6_S9_illlliPT2_S5_iiiiPKf)
        /*0698*/ 	.word	0x00000000


	//----- nvinfo : EIATTR_MIN_STACK_SIZE
	.align		4
.L_317:
        /*069c*/ 	.byte	0x04, 0x12
        /*069e*/ 	.short	(.L_319 - .L_318)
	.align		4
.L_318:
        /*06a0*/ 	.word	index@(_ZN4vllm38concat_and_cache_mla_rope_fused_kernelIN3c104HalfELb1EfhLNS_18Fp8KVCacheDataTypeE2EEEvPKlPT_S7_PKS6_S9_illlliPT2_S5_iiiiPKf)
        /*06a4*/ 	.word	0x00000000


	//----- nvinfo : EIATTR_MIN_STACK_SIZE
	.align		4
.L_319:
        /*06a8*/ 	.byte	0x04, 0x12
        /*06aa*/ 	.short	(.L_321 - .L_320)
	.align		4
.L_320:
        /*06ac*/ 	.word	index@(_ZN4vllm38concat_and_cache_mla_rope_fused_kernelIfLb0EfhLNS_18Fp8KVCacheDataTypeE2EEEvPKlPT_S5_PKS4_S7_illlliPT2_S3_iiiiPKf)
        /*06b0*/ 	.word	0x00000000


	//----- nvinfo : EIATTR_MIN_STACK_SIZE
	.align		4
.L_321:
        /*06b4*/ 	.byte	0x04, 0x12
        /*06b6*/ 	.short	(.L_323 - .L_322)
	.align		4
.L_322:
        /*06b8*/ 	.word	index@(_ZN4vllm38concat_and_cache_mla_rope_fused_kernelIfLb1EfhLNS_18Fp8KVCacheDataTypeE2EEEvPKlPT_S5_PKS4_S7_illlliPT2_S3_iiiiPKf)
        /*06bc*/ 	.word	0x00000000


	//----- nvinfo : EIATTR_MIN_STACK_SIZE
	.align		4
.L_323:
        /*06c0*/ 	.byte	0x04, 0x12
        /*06c2*/ 	.short	(.L_325 - .L_324)
	.align		4
.L_324:
        /*06c4*/ 	.word	index@(_ZN4vllm38concat_and_cache_mla_rope_fused_kernelIN3c108BFloat16ELb0E13__nv_bfloat16hLNS_18Fp8KVCacheDataTypeE1EEEvPKlPT_S8_PKS7_SA_illlliPT2_S6_iiiiPKf)
        /*06c8*/ 	.word	0x00000000


	//----- nvinfo : EIATTR_MIN_STACK_SIZE
	.align		4
.L_325:
        /*06cc*/ 	.byte	0x04, 0x12
        /*06ce*/ 	.short	(.L_327 - .L_326)
	.align		4
.L_326:
        /*06d0*/ 	.word	index@(_ZN4vllm38concat_and_cache_mla_rope_fused_kernelIN3c108BFloat16ELb1E13__nv_bfloat16hLNS_18Fp8KVCacheDataTypeE1EEEvPKlPT_S8_PKS7_SA_illlliPT2_S6_iiiiPKf)
        /*06d4*/ 	.word	0x00000000


	//----- nvinfo : EIATTR_MIN_STACK_SIZE
	.align		4
.L_327:
        /*06d8*/ 	.byte	0x04, 0x12
        /*06da*/ 	.short	(.L_329 - .L_328)
	.align		4
.L_328:
        /*06dc*/ 	.word	index@(_ZN4vllm38concat_and_cache_mla_rope_fused_kernelIN3c104HalfELb0E13__nv_bfloat16hLNS_18Fp8KVCacheDataTypeE1EEEvPKlPT_S8_PKS7_SA_illlliPT2_S6_iiiiPKf)
        /*06e0*/ 	.word	0x00000000


	//----- nvinfo : EIATTR_MIN_STACK_SIZE
	.align		4
.L_329:
        /*06e4*/ 	.byte	0x04, 0x12
        /*06e6*/ 	.short	(.L_331 - .L_330)
	.align		4
.L_330:
        /*06e8*/ 	.word	index@(_ZN4vllm38concat_and_cache_mla_rope_fused_kernelIN3c104HalfELb1E13__nv_bfloat16hLNS_18Fp8KVCacheDataTypeE1EEEvPKlPT_S8_PKS7_SA_illlliPT2_S6_iiiiPKf)
        /*06ec*/ 	.word	0x00000000


	//----- nvinfo : EIATTR_MIN_STACK_SIZE
	.align		4
.L_331:
        /*06f0*/ 	.byte	0x04, 0x12
        /*06f2*/ 	.short	(.L_333 - .L_332)
	.align		4
.L_332:
        /*06f4*/ 	.word	index@(_ZN4vllm38concat_and_cache_mla_rope_fused_kernelIfLb0E13__nv_bfloat16hLNS_18Fp8KVCacheDataTypeE1EEEvPKlPT_S6_PKS5_S8_illlliPT2_S4_iiiiPKf)
        /*06f8*/ 	.word	0x00000000


	//----- nvinfo : EIATTR_MIN_STACK_SIZE
	.align		4
.L_333:
        /*06fc*/ 	.byte	0x04, 0x12
        /*06fe*/ 	.short	(.L_335 - .L_334)
	.align		4
.L_334:
        /*0700*/ 	.word	index@(_ZN4vllm38concat_and_cache_mla_rope_fused_kernelIfLb1E13__nv_bfloat16hLNS_18Fp8KVCacheDataTypeE1EEEvPKlPT_S6_PKS5_S8_illlliPT2_S4_iiiiPKf)
        /*0704*/ 	.word	0x00000000


	//----- nvinfo : EIATTR_MIN_STACK_SIZE
	.align		4
.L_335:
        /*0708*/ 	.byte	0x04, 0x12
        /*070a*/ 	.short	(.L_337 - .L_336)
	.align		4
.L_336:
        /*070c*/ 	.word	index@(_ZN4vllm38concat_and_cache_mla_rope_fused_kernelIN3c108BFloat16ELb0EthLNS_18Fp8KVCacheDataTypeE1EEEvPKlPT_S7_PKS6_S9_illlliPT2_S5_iiiiPKf)
        /*0710*/ 	.word	0x00000000


	//----- nvinfo : EIATTR_MIN_STACK_SIZE
	.align		4
.L_337:
        /*0714*/ 	.byte	0x04, 0x12
        /*0716*/ 	.short	(.L_339 - .L_338)
	.align		4
.L_338:
        /*0718*/ 	.word	index@(_ZN4vllm38concat_and_cache_mla_rope_fused_kernelIN3c108BFloat16ELb1EthLNS_18Fp8KVCacheDataTypeE1EEEvPKlPT_S7_PKS6_S9_illlliPT2_S5_iiiiPKf)
        /*071c*/ 	.word	0x00000000


	//----- nvinfo : EIATTR_MIN_STACK_SIZE
	.align		4
.L_339:
        /*0720*/ 	.byte	0x04, 0x12
        /*0722*/ 	.short	(.L_341 - .L_340)
	.align		4
.L_340:
        /*0724*/ 	.word	index@(_ZN4vllm38concat_and_cache_mla_rope_fused_kernelIN3c104HalfELb0EthLNS_18Fp8KVCacheDataTypeE1EEEvPKlPT_S7_PKS6_S9_illlliPT2_S5_iiiiPKf)
        /*0728*/ 	.word	0x00000000


	//----- nvinfo : EIATTR_MIN_STACK_SIZE
	.align		4
.L_341:
        /*072c*/ 	.byte	0x04, 0x12
        /*072e*/ 	.short	(.L_343 - .L_342)
	.align		4
.L_342:
        /*0730*/ 	.word	index@(_ZN4vllm38concat_and_cache_mla_rope_fused_kernelIN3c104HalfELb1EthLNS_18Fp8KVCacheDataTypeE1EEEvPKlPT_S7_PKS6_S9_illlliPT2_S5_iiiiPKf)
        /*0734*/ 	.word	0x00000000


	//----- nvinfo : EIATTR_MIN_STACK_SIZE
	.align		4
.L_343:
        /*0738*/ 	.byte	0x04, 0x12
        /*073a*/ 	.short	(.L_345 - .L_344)
	.align		4
.L_344:
        /*073c*/ 	.word	index@(_ZN4vllm38concat_and_cache_mla_rope_fused_kernelIfLb0EthLNS_18Fp8KVCacheDataTypeE1EEEvPKlPT_S5_PKS4_S7_illlliPT2_S3_iiiiPKf)
        /*0740*/ 	.word	0x00000000


	//----- nvinfo : EIATTR_MIN_STACK_SIZE
	.align		4
.L_345:
        /*0744*/ 	.byte	0x04, 0x12
        /*0746*/ 	.short	(.L_347 - .L_346)
	.align		4
.L_346:
        /*0748*/ 	.word	index@(_ZN4vllm38concat_and_cache_mla_rope_fused_kernelIfLb1EthLNS_18Fp8KVCacheDataTypeE1EEEvPKlPT_S5_PKS4_S7_illlliPT2_S3_iiiiPKf)
        /*074c*/ 	.word	0x00000000


	//----- nvinfo : EIATTR_MIN_STACK_SIZE
	.align		4
.L_347:
        /*0750*/ 	.byte	0x04, 0x12
        /*0752*/ 	.short	(.L_349 - .L_348)
	.align		4
.L_348:
        /*0754*/ 	.word	index@(_ZN4vllm38concat_and_cache_mla_rope_fused_kernelIN3c108BFloat16ELb0EfhLNS_18Fp8KVCacheDataTypeE1EEEvPKlPT_S7_PKS6_S9_illlliPT2_S5_iiiiPKf)
        /*0758*/ 	.word	0x00000000


	//----- nvinfo : EIATTR_MIN_STACK_SIZE
	.align		4
.L_349:
        /*075c*/ 	.byte	0x04, 0x12
        /*075e*/ 	.short	(.L_351 - .L_350)
	.align		4
.L_350:
        /*0760*/ 	.word	index@(_ZN4vllm38concat_and_cache_mla_rope_fused_kernelIN3c108BFloat16ELb1EfhLNS_18Fp8KVCacheDataTypeE1EEEvPKlPT_S7_PKS6_S9_illlliPT2_S5_iiiiPKf)
        /*0764*/ 	.word	0x00000000


	//----- nvinfo : EIATTR_MIN_STACK_SIZE
	.align		4
.L_351:
        /*0768*/ 	.byte	0x04, 0x12
        /*076a*/ 	.short	(.L_353 - .L_352)
	.align		4
.L_352:
        /*076c*/ 	.word	index@(_ZN4vllm38concat_and_cache_mla_rope_fused_kernelIN3c104HalfELb0EfhLNS_18Fp8KVCacheDataTypeE1EEEvPKlPT_S7_PKS6_S9_illlliPT2_S5_iiiiPKf)
        /*0770*/ 	.word	0x00000000


	//----- nvinfo : EIATTR_MIN_STACK_SIZE
	.align		4
.L_353:
        /*0774*/ 	.byte	0x04, 0x12
        /*0776*/ 	.short	(.L_355 - .L_354)
	.align		4
.L_354:
        /*0778*/ 	.word	index@(_ZN4vllm38concat_and_cache_mla_rope_fused_kernelIN3c104HalfELb1EfhLNS_18Fp8KVCacheDataTypeE1EEEvPKlPT_S7_PKS6_S9_illlliPT2_S5_iiiiPKf)
        /*077c*/ 	.word	0x00000000


	//----- nvinfo : EIATTR_MIN_STACK_SIZE
	.align		4
.L_355:
        /*0780*/ 	.byte	0x04, 0x12
        /*0782*/ 	.short	(.L_357 - .L_356)
	.align		4
.L_356:
        /*0784*/ 	.word	index@(_ZN4vllm38concat_and_cache_mla_rope_fused_kernelIfLb0EfhLNS_18Fp8KVCacheDataTypeE1EEEvPKlPT_S5_PKS4_S7_illlliPT2_S3_iiiiPKf)
        /*0788*/ 	.word	0x00000000


	//----- nvinfo : EIATTR_MIN_STACK_SIZE
	.align		4
.L_357:
        /*078c*/ 	.byte	0x04, 0x12
        /*078e*/ 	.short	(.L_359 - .L_358)
	.align		4
.L_358:
        /*0790*/ 	.word	index@(_ZN4vllm38concat_and_cache_mla_rope_fused_kernelIfLb1EfhLNS_18Fp8KVCacheDataTypeE1EEEvPKlPT_S5_PKS4_S7_illlliPT2_S3_iiiiPKf)
        /*0794*/ 	.word	0x00000000


	//----- nvinfo : EIATTR_MIN_STACK_SIZE
	.align		4
.L_359:
        /*0798*/ 	.byte	0x04, 0x12
        /*079a*/ 	.short	(.L_361 - .L_360)
	.align		4
.L_360:
        /*079c*/ 	.word	index@(_ZN4vllm38concat_and_cache_mla_rope_fused_kernelIN3c108BFloat16ELb0E13__nv_bfloat16S3_LNS_18Fp8KVCacheDataTypeE0EEEvPKlPT_S8_PKS7_SA_illlliPT2_S6_iiiiPKf)
        /*07a0*/ 	.word	0x00000000


	//----- nvinfo : EIATTR_MIN_STACK_SIZE
	.align		4
.L_361:
        /*07a4*/ 	.byte	0x04, 0x12
        /*07a6*/ 	.short	(.L_363 - .L_362)
	.align		4
.L_362:
        /*07a8*/ 	.word	index@(_ZN4vllm38concat_and_cache_mla_rope_fused_kernelIN3c108BFloat16ELb1E13__nv_bfloat16S3_LNS_18Fp8KVCacheDataTypeE0EEEvPKlPT_S8_PKS7_SA_illlliPT2_S6_iiiiPKf)
        /*07ac*/ 	.word	0x00000000


	//----- nvinfo : EIATTR_MIN_STACK_SIZE
	.align		4
.L_363:
        /*07b0*/ 	.byte	0x04, 0x12
        /*07b2*/ 	.short	(.L_365 - .L_364)
	.align		4
.L_364:
        /*07b4*/ 	.word	index@(_ZN4vllm38concat_and_cache_mla_rope_fused_kernelIN3c104HalfELb0E13__nv_bfloat16S3_LNS_18Fp8KVCacheDataTypeE0EEEvPKlPT_S8_PKS7_SA_illlliPT2_S6_iiiiPKf)
        /*07b8*/ 	.word	0x00000000


	//----- nvinfo : EIATTR_MIN_STACK_SIZE
	.align		4
.L_365:
        /*07bc*/ 	.byte	0x04, 0x12
        /*07be*/ 	.short	(.L_367 - .L_366)
	.align		4
.L_366:
        /*07c0*/ 	.word	index@(_ZN4vllm38concat_and_cache_mla_rope_fused_kernelIN3c104HalfELb1E13__nv_bfloat16S3_LNS_18Fp8KVCacheDataTypeE0EEEvPKlPT_S8_PKS7_SA_illlliPT2_S6_iiiiPKf)
        /*07c4*/ 	.word	0x00000000


	//----- nvinfo : EIATTR_MIN_STACK_SIZE
	.align		4
.L_367:
        /*07c8*/ 	.byte	0x04, 0x12
        /*07ca*/ 	.short	(.L_369 - .L_368)
	.align		4
.L_368:
        /*07cc*/ 	.word	index@(_ZN4vllm38concat_and_cache_mla_rope_fused_kernelIfLb0E13__nv_bfloat16S1_LNS_18Fp8KVCacheDataTypeE0EEEvPKlPT_S6_PKS5_S8_illlliPT2_S4_iiiiPKf)
        /*07d0*/ 	.word	0x00000000


	//----- nvinfo : EIATTR_MIN_STACK_SIZE
	.align		4
.L_369:
        /*07d4*/ 	.byte	0x04, 0x12
        /*07d6*/ 	.short	(.L_371 - .L_370)
	.align		4
.L_370:
        /*07d8*/ 	.word	index@(_ZN4vllm38concat_and_cache_mla_rope_fused_kernelIfLb1E13__nv_bfloat16S1_LNS_18Fp8KVCacheDataTypeE0EEEvPKlPT_S6_PKS5_S8_illlliPT2_S4_iiiiPKf)
        /*07dc*/ 	.word	0x00000000


	//----- nvinfo : EIATTR_MIN_STACK_SIZE
	.align		4
.L_371:
        /*07e0*/ 	.byte	0x04, 0x12
        /*07e2*/ 	.short	(.L_373 - .L_372)
	.align		4
.L_372:
        /*07e4*/ 	.word	index@(_ZN4vllm38concat_and_cache_mla_rope_fused_kernelIN3c108BFloat16ELb0EttLNS_18Fp8KVCacheDataTypeE0EEEvPKlPT_S7_PKS6_S9_illlliPT2_S5_iiiiPKf)
        /*07e8*/ 	.word	0x00000000


	//----- nvinfo : EIATTR_MIN_STACK_SIZE
	.align		4
.L_373:
        /*07ec*/ 	.byte	0x04, 0x12
        /*07ee*/ 	.short	(.L_375 - .L_374)
	.align		4
.L_374:
        /*07f0*/ 	.word	index@(_ZN4vllm38concat_and_cache_mla_rope_fused_kernelIN3c108BFloat16ELb1EttLNS_18Fp8KVCacheDataTypeE0EEEvPKlPT_S7_PKS6_S9_illlliPT2_S5_iiiiPKf)
        /*07f4*/ 	.word	0x00000000


	//----- nvinfo : EIATTR_MIN_STACK_SIZE
	.align		4
.L_375:
        /*07f8*/ 	.byte	0x04, 0x12
        /*07fa*/ 	.short	(.L_377 - .L_376)
	.align		4
.L_376:
        /*07fc*/ 	.word	index@(_ZN4vllm38concat_and_cache_mla_rope_fused_kernelIN3c104HalfELb0EttLNS_18Fp8KVCacheDataTypeE0EEEvPKlPT_S7_PKS6_S9_illlliPT2_S5_iiiiPKf)
        /*0800*/ 	.word	0x00000000


	//----- nvinfo : EIATTR_MIN_STACK_SIZE
	.align		4
.L_377:
        /*0804*/ 	.byte	0x04, 0x12
        /*0806*/ 	.short	(.L_379 - .L_378)
	.align		4
.L_378:
        /*0808*/ 	.word	index@(_ZN4vllm38concat_and_cache_mla_rope_fused_kernelIN3c104HalfELb1EttLNS_18Fp8KVCacheDataTypeE0EEEvPKlPT_S7_PKS6_S9_illlliPT2_S5_iiiiPKf)
        /*080c*/ 	.word	0x00000000


	//----- nvinfo : EIATTR_MIN_STACK_SIZE
	.align		4
.L_379:
        /*0810*/ 	.byte	0x04, 0x12
        /*0812*/ 	.short	(.L_381 - .L_380)
	.align		4
.L_380:
        /*0814*/ 	.word	index@(_ZN4vllm38concat_and_cache_mla_rope_fused_kernelIfLb0EttLNS_18Fp8KVCacheDataTypeE0EEEvPKlPT_S5_PKS4_S7_illlliPT2_S3_iiiiPKf)
        /*0818*/ 	.word	0x00000000


	//----- nvinfo : EIATTR_MIN_STACK_SIZE
	.align		4
.L_381:
        /*081c*/ 	.byte	0x04, 0x12
        /*081e*/ 	.short	(.L_383 - .L_382)
	.align		4
.L_382:
        /*0820*/ 	.word	index@(_ZN4vllm38concat_and_cache_mla_rope_fused_kernelIfLb1EttLNS_18Fp8KVCacheDataTypeE0EEEvPKlPT_S5_PKS4_S7_illlliPT2_S3_iiiiPKf)
        /*0824*/ 	.word	0x00000000


	//----- nvinfo : EIATTR_MIN_STACK_SIZE
	.align		4
.L_383:
        /*0828*/ 	.byte	0x04, 0x12
        /*082a*/ 	.short	(.L_385 - .L_384)
	.align		4
.L_384:
        /*082c*/ 	.word	index@(_ZN4vllm38concat_and_cache_mla_rope_fused_kernelIN3c108BFloat16ELb0EffLNS_18Fp8KVCacheDataTypeE0EEEvPKlPT_S7_PKS6_S9_illlliPT2_S5_iiiiPKf)
        /*0830*/ 	.word	0x00000008


	//----- nvinfo : EIATTR_MIN_STACK_SIZE
	.align		4
.L_385:
        /*0834*/ 	.byte	0x04, 0x12
        /*0836*/ 	.short	(.L_387 - .L_386)
	.align		4
.L_386:
        /*0838*/ 	.word	index@(_ZN4vllm38concat_and_cache_mla_rope_fused_kernelIN3c108BFloat16ELb1EffLNS_18Fp8KVCacheDataTypeE0EEEvPKlPT_S7_PKS6_S9_illlliPT2_S5_iiiiPKf)
        /*083c*/ 	.word	0x00000008


	//----- nvinfo : EIATTR_MIN_STACK_SIZE
	.align		4
.L_387:
        /*0840*/ 	.byte	0x04, 0x12
        /*0842*/ 	.short	(.L_389 - .L_388)
	.align		4
.L_388:
        /*0844*/ 	.word	index@(_ZN4vllm38concat_and_cache_mla_rope_fused_kernelIN3c104HalfELb0EffLNS_18Fp8KVCacheDataTypeE0EEEvPKlPT_S7_PKS6_S9_illlliPT2_S5_iiiiPKf)
        /*0848*/ 	.word	0x00000008


	//----- nvinfo : EIATTR_MIN_STACK_SIZE
	.align		4
.L_389:
        /*084c*/ 	.byte	0x04, 0x12
        /*084e*/ 	.short	(.L_391 - .L_390)
	.align		4
.L_390:
        /*0850*/ 	.word	index@(_ZN4vllm38concat_and_cache_mla_rope_fused_kernelIN3c104HalfELb1EffLNS_18Fp8KVCacheDataTypeE0EEEvPKlPT_S7_PKS6_S9_illlliPT2_S5_iiiiPKf)
        /*0854*/ 	.word	0x00000008


	//----- nvinfo : EIATTR_MIN_STACK_SIZE
	.align		4
.L_391:
        /*0858*/ 	.byte	0x04, 0x12
        /*085a*/ 	.short	(.L_393 - .L_392)
	.align		4
.L_392:
        /*085c*/ 	.word	index@(_ZN4vllm38concat_and_cache_mla_rope_fused_kernelIfLb0EffLNS_18Fp8KVCacheDataTypeE0EEEvPKlPT_S5_PKS4_S7_illlliPT2_S3_iiiiPKf)
        /*0860*/ 	.word	0x00000000


	//----- nvinfo : EIATTR_MIN_STACK_SIZE
	.align		4
.L_393:
        /*0864*/ 	.byte	0x04, 0x12
        /*0866*/ 	.short	(.L_395 - .L_394)
	.align		4
.L_394:
        /*0868*/ 	.word	index@(_ZN4vllm38concat_and_cache_mla_rope_fused_kernelIfLb1EffLNS_18Fp8KVCacheDataTypeE0EEEvPKlPT_S5_PKS4_S7_illlliPT2_S3_iiiiPKf)
        /*086c*/ 	.word	0x00000000
.L_395:


//--------------------- .nv.compat                --------------------------
	.section	.nv.compat,"",@"SHT_CUDA_COMPAT_INFO"
	.align	4
        /*0000*/ 	.byte	0x02, 0x09, 0x01, 0x00, 0x02, 0x02, 0x01, 0x00, 0x02, 0x05, 0x05, 0x00, 0x03, 0x07, 0x01, 0x01
        /*0010*/ 	.byte	0x02, 0x03, 0x00, 0x00, 0x02, 0x06, 0x01, 0x00, 0x04, 0x0b, 0x08, 0x00, 0x00, 0x00, 0x00, 0x00
        /*0020*/ 	.byte	0x00, 0x00, 0x00, 0x00


//--------------------- .nv.info._ZN4vllm38concat_and_cache_mla_rope_fused_kernelIN3c108BFloat16ELb0E13__nv_bfloat16hLNS_18Fp8KVCacheDataTypeE2EEEvPKlPT_S8_PKS7_SA_illlliPT2_S6_iiiiPKf --------------------------
	.section	.nv.info._ZN4vllm38concat_and_cache_mla_rope_fused_kernelIN3c108BFloat16ELb0E13__nv_bfloat16hLNS_18Fp8KVCacheDataTypeE2EEEvPKlPT_S8_PKS7_SA_illlliPT2_S6_iiiiPKf,"",@"SHT_CUDA_INFO"
	.sectionflags	@""
	.align	4


	//----- nvinfo : EIATTR_CUDA_API_VERSION
	.align		4
        /*0000*/ 	.byte	0x04, 0x37
        /*0002*/ 	.short	(.L_397 - .L_396)
.L_396:
        /*0004*/ 	.word	0x00000082


	//----- nvinfo : EIATTR_KPARAM_INFO
	.align		4
.L_397:
        /*0008*/ 	.byte	0x04, 0x17
        /*000a*/ 	.short	(.L_399 - .L_398)
.L_398:
        /*000c*/ 	.word	0x00000000
        /*0010*/ 	.short	0x0011
        /*0012*/ 	.short	0x0078
        /*0014*/ 	.byte	0x00, 0xf0, 0x21, 0x00


	//----- nvinfo : EIATTR_KPARAM_INFO
	.align		4
.L_399:
        /*0018*/ 	.byte	0x04, 0x17
        /*001a*/ 	.short	(.L_401 - .L_400)
.L_400:
        /*001c*/ 	.word	0x00000000
        /*0020*/ 	.short	0x0010
        /*0022*/ 	.short	0x0074
        /*0024*/ 	.byte	0x00, 0xf0, 0x11, 0x00


	//----- nvinfo : EIATTR_KPARAM_INFO
	.align		4
.L_401:
        /*0028*/ 	.byte	0x04, 0x17
        /*002a*/ 	.short	(.L_403 - .L_402)
.L_402:
        /*002c*/ 	.word	0x00000000
        /*0030*/ 	.short	0x000f
        /*0032*/ 	.short	0x0070
        /*0034*/ 	.byte	0x00, 0xf0, 0x11, 0x00


	//----- nvinfo : EIATTR_KPARAM_INFO
	.align		4
.L_403:
        /*0038*/ 	.byte	0x04, 0x17
        /*003a*/ 	.short	(.L_405 - .L_404)
.L_404:
        /*003c*/ 	.word	0x00000000
        /*0040*/ 	.short	0x000e
        /*0042*/ 	.short	0x006c
        /*0044*/ 	.byte	0x00, 0xf0, 0x11, 0x00


	//----- nvinfo : EIATTR_KPARAM_INFO
	.align		4
.L_405:
        /*0048*/ 	.byte	0x04, 0x17
        /*004a*/ 	.short	(.L_407 - .L_406)
.L_406:
        /*004c*/ 	.word	0x00000000
        /*0050*/ 	.short	0x000d
        /*0052*/ 	.short	0x0068
        /*0054*/ 	.byte	0x00, 0xf0, 0x11, 0x00


	//----- nvinfo : EIATTR_KPARAM_INFO
	.align		4
.L_407:
        /*0058*/ 	.byte	0x04, 0x17
        /*005a*/ 	.short	(.L_409 - .L_408)
.L_408:
        /*005c*/ 	.word	0x00000000
        /*0060*/ 	.short	0x000c
        /*0062*/ 	.short	0x0060
        /*0064*/ 	.byte	0x00, 0xf0, 0x21, 0x00


	//----- nvinfo : EIATTR_KPARAM_INFO
	.align		4
.L_409:
        /*0068*/ 	.byte	0x04, 0x17
        /*006a*/ 	.short	(.L_411 - .L_410)
.L_410:
        /*006c*/ 	.word	0x00000000
        /*0070*/ 	.short	0x000b
        /*0072*/ 	.short	0x0058
        /*0074*/ 	.byte	0x00, 0xf0, 0x21, 0x00


	//----- nvinfo : EIATTR_KPARAM_INFO
	.align		4
.L_411:
        /*0078*/ 	.byte	0x04, 0x17
        /*007a*/ 	.short	(.L_413 - .L_412)
.L_412:
        /*007c*/ 	.word	0x00000000
        /*0080*/ 	.short	0x000a
        /*0082*/ 	.short	0x0050
        /*0084*/ 	.byte	0x00, 0xf0, 0x11, 0x00


	//----- nvinfo : EIATTR_KPARAM_INFO
	.align		4
.L_413:
        /*0088*/ 	.byte	0x04, 0x17
        /*008a*/ 	.short	(.L_415 - .L_414)
.L_414:
        /*008c*/ 	.word	0x00000000
        /*0090*/ 	.short	0x0009
        /*0092*/ 	.short	0x0048
        /*0094*/ 	.byte	0x00, 0xf0, 0x21, 0x00


	//----- nvinfo : EIATTR_KPARAM_INFO
	.align		4
.L_415:
        /*0098*/ 	.byte	0x04, 0x17
        /*009a*/ 	.short	(.L_417 - .L_416)
.L_416:
        /*009c*/ 	.word	0x00000000
        /*00a0*/ 	.short	0x0008
        /*00a2*/ 	.short	0x0040
        /*00a4*/ 	.byte	0x00, 0xf0, 0x21, 0x00


	//----- nvinfo : EIATTR_KPARAM_INFO
	.align		4
.L_417:
        /*00a8*/ 	.byte	0x04, 0x17
        /*00aa*/ 	.short	(.L_419 - .L_418)
.L_418:
        /*00ac*/ 	.word	0x00000000
        /*00b0*/ 	.short	0x0007
        /*00b2*/ 	.short	0x0038
        /*00b4*/ 	.byte	0x00, 0xf0, 0x21, 0x00


	//----- nvinfo : EIATTR_KPARAM_INFO
	.align		4
.L_419:
        /*00b8*/ 	.byte	0x04, 0x17
        /*00ba*/ 	.short	(.L_421 - .L_420)
.L_420:
        /*00bc*/ 	.word	0x00000000
        /*00c0*/ 	.short	0x0006
        /*00c2*/ 	.short	0x0030
        /*00c4*/ 	.byte	0x00, 0xf0, 0x21, 0x00


	//----- nvinfo : EIATTR_KPARAM_INFO
	.align		4
.L_421:
        /*00c8*/ 	.byte	0x04, 0x17
        /*00ca*/ 	.short	(.L_423 - .L_422)
.L_422:
        /*00cc*/ 	.word	0x00000000
        /*00d0*/ 	.short	0x0005
        /*00d2*/ 	.short	0x0028
        /*00d4*/ 	.byte	0x00, 0xf0, 0x11, 0x00


	//----- nvinfo : EIATTR_KPARAM_INFO
	.align		4
.L_423:
        /*00d8*/ 	.byte	0x04, 0x17
        /*00da*/ 	.short	(.L_425 - .L_424)
.L_424:
        /*00dc*/ 	.word	0x00000000
        /*00e0*/ 	.short	0x0004
        /*00e2*/ 	.short	0x0020
        /*00e4*/ 	.byte	0x00, 0xf0, 0x21, 0x00


	//----- nvinfo : EIATTR_KPARAM_INFO
	.align		4
.L_425:
        /*00e8*/ 	.byte	0x04, 0x17
        /*00ea*/ 	.short	(.L_427 - .L_426)
.L_426:
        /*00ec*/ 	.word	0x00000000
        /*00f0*/ 	.short	0x0003
        /*00f2*/ 	.short	0x0018
        /*00f4*/ 	.byte	0x00, 0xf0, 0x21, 0x00


	//----- nvinfo : EIATTR_KPARAM_INFO
	.align		4
.L_427:
        /*00f8*/ 	.byte	0x04, 0x17
        /*00fa*/ 	.short	(.L_429 - .L_428)
.L_428:
        /*00fc*/ 	.word	0x00000000
        /*0100*/ 	.short	0x0002
        /*0102*/ 	.short	0x0010
        /*0104*/ 	.byte	0x00, 0xf0, 0x21, 0x00


	//----- nvinfo : EIATTR_KPARAM_INFO
	.align		4
.L_429:
        /*0108*/ 	.byte	0x04, 0x17
        /*010a*/ 	.short	(.L_431 - .L_430)
.L_430:
        /*010c*/ 	.word	0x00000000
        /*0110*/ 	.short	0x0001
        /*0112*/ 	.short	0x0008
        /*0114*/ 	.byte	0x00, 0xf0, 0x21, 0x00


	//----- nvinfo : EIATTR_KPARAM_INFO
	.align		4
.L_431:
        /*0118*/ 	.byte	0x04, 0x17
        /*011a*/ 	.short	(.L_433 - .L_432)
.L_432:
        /*011c*/ 	.word	0x00000000
        /*0120*/ 	.short	0x0000
        /*0122*/ 	.short	0x0000
        /*0124*/ 	.byte	0x00, 0xf0, 0x21, 0x00


	//----- nvinfo : EIATTR_SPARSE_MMA_MASK
	.align		4
.L_433:
        /*0128*/ 	.byte	0x03, 0x50
        /*012a*/ 	.short	0x0000


	//----- nvinfo : EIATTR_MAXREG_COUNT
	.align		4
        /*012c*/ 	.byte	0x03, 0x1b
        /*012e*/ 	.short	0x00ff


	//----- nvinfo : EIATTR_EXTERNS
	.align		4
        /*0130*/ 	.byte	0x04, 0x0f
        /*0132*/ 	.short	(.L_435 - .L_434)


	//   ....[0]....
	.align		4
.L_434:
        /*0134*/ 	.word	index@(__assertfail)


	//----- nvinfo : EIATTR_MERCURY_ISA_VERSION
	.align		4
.L_435:
        /*0138*/ 	.byte	0x03, 0x5f
        /*013a*/ 	.short	0x0101


	//----- nvinfo : EIATTR_SYSCALL_OFFSETS
	.align		4
        /*013c*/ 	.byte	0x04, 0x46
        /*013e*/ 	.short	(.L_437 - .L_436)


	//   ....[0]....
.L_436:
        /*0140*/ 	.word	0x00000ae0


	//   ....[1]....
        /*0144*/ 	.word	0x00000bf0


	//----- nvinfo : EIATTR_EXIT_INSTR_OFFSETS
	.align		4
.L_437:
        /*0148*/ 	.byte	0x04, 0x1c
        /*014a*/ 	.short	(.L_439 - .L_438)


	//   ....[0]....
.L_438:
        /*014c*/ 	.word	0x000006f0


	//   ....[1]....
        /*0150*/ 	.word	0x00000750


	//   ....[2]....
        /*0154*/ 	.word	0x00000c00


	//----- nvinfo : EIATTR_CRS_STACK_SIZE
	.align		4
.L_439:
        /*0158*/ 	.byte	0x04, 0x1e
        /*015a*/ 	.short	(.L_441 - .L_440)
.L_440:
        /*015c*/ 	.word	0x00000000


	//----- nvinfo : EIATTR_CBANK_PARAM_SIZE
	.align		4
.L_441:
        /*0160*/ 	.byte	0x03, 0x19
        /*0162*/ 	.short	0x0080


	//----- nvinfo : EIATTR_PARAM_CBANK
	.align		4
        /*0164*/ 	.byte	0x04, 0x0a
        /*0166*/ 	.short	(.L_443 - .L_442)
	.align		4
.L_442:
        /*0168*/ 	.word	index@(.nv.constant0._ZN4vllm38concat_and_cache_mla_rope_fused_kernelIN3c108BFloat16ELb0E13__nv_bfloat16hLNS_18Fp8KVCacheDataTypeE2EEEvPKlPT_S8_PKS7_SA_illlliPT2_S6_iiiiPKf)
        /*016c*/ 	.short	0x0210
        /*016e*/ 	.short	0x0080


	//----- nvinfo : EIATTR_SW_WAR
	.align		4
.L_443:
        /*0170*/ 	.byte	0x04, 0x36
        /*0172*/ 	.short	(.L_445 - .L_444)
.L_444:
        /*0174*/ 	.word	0x00000008
.L_445:


//--------------------- .nv.info._ZN4vllm38concat_and_cache_mla_rope_fused_kernelIN3c108BFloat16ELb1E13__nv_bfloat16hLNS_18Fp8KVCacheDataTypeE2EEEvPKlPT_S8_PKS7_SA_illlliPT2_S6_iiiiPKf --------------------------
	.section	.nv.info._ZN4vllm38concat_and_cache_mla_rope_fused_kernelIN3c108BFloat16ELb1E13__nv_bfloat16hLNS_18Fp8KVCacheDataTypeE2EEEvPKlPT_S8_PKS7_SA_illlliPT2_S6_iiiiPKf,"",@"SHT_CUDA_INFO"
	.sectionflags	@""
	.align	4


	//----- nvinfo : EIATTR_CUDA_API_VERSION
	.align		4
        /*0000*/ 	.byte	0x04, 0x37
        /*0002*/ 	.short	(.L_447 - .L_446)
.L_446:
        /*0004*/ 	.word	0x00000082


	//----- nvinfo : EIATTR_KPARAM_INFO
	.align		4
.L_447:
        /*0008*/ 	.byte	0x04, 0x17
        /*000a*/ 	.short	(.L_449 - .L_448)
.L_448:
        /*000c*/ 	.word	0x00000000
        /*0010*/ 	.short	0x0011
        /*0012*/ 	.short	0x0078
        /*0014*/ 	.byte	0x00, 0xf0, 0x21, 0x00


	//----- nvinfo : EIATTR_KPARAM_INFO
	.align		4
.L_449:
        /*0018*/ 	.byte	0x04, 0x17
        /*001a*/ 	.short	(.L_451 - .L_450)
.L_450:
        /*001c*/ 	.word	0x00000000
        /*0020*/ 	.short	0x0010
        /*0022*/ 	.short	0x0074
        /*0024*/ 	.byte	0x00, 0xf0, 0x11, 0x00


	//----- nvinfo : EIATTR_KPARAM_INFO
	.align		4
.L_451:
        /*0028*/ 	.byte	0x04, 0x17
        /*002a*/ 	.short	(.L_453 - .L_452)
.L_452:
        /*002c*/ 	.word	0x00000000
        /*0030*/ 	.short	0x000f
        /*0032*/ 	.short	0x0070
        /*0034*/ 	.byte	0x00, 0xf0, 0x11, 0x00


	//----- nvinfo : EIATTR_KPARAM_INFO
	.align		4
.L_453:
        /*0038*/ 	.byte	0x04, 0x17
        /*003a*/ 	.short	(.L_455 - .L_454)
.L_454:
        /*003c*/ 	.word	0x00000000
        /*0040*/ 	.short	0x000e
        /*0042*/ 	.short	0x006c
        /*0044*/ 	.byte	0x00, 0xf0, 0x11, 0x00


	//----- nvinfo : EIATTR_KPARAM_INFO
	.align		4
.L_455:
        /*0048*/ 	.byte	0x04, 0x17
        /*004a*/ 	.short	(.L_457 - .L_456)
.L_456:
        /*004c*/ 	.word	0x00000000
        /*0050*/ 	.short	0x000d
        /*0052*/ 	.short	0x0068
        /*0054*/ 	.byte	0x00, 0xf0, 0x11, 0x00


	//----- nvinfo : EIATTR_KPARAM_INFO
	.align		4
.L_457:
        /*0058*/ 	.byte	0x04, 0x17
        /*005a*/ 	.short	(.L_459 - .L_458)
.L_458:
        /*005c*/ 	.word	0x00000000
        /*0060*/ 	.short	0x000c
        /*0062*/ 	.short	0x0060
        /*0064*/ 	.byte	0x00, 0xf0, 0x21, 0x00


	//----- nvinfo : EIATTR_KPARAM_INFO
	.align		4
.L_459:
        /*0068*/ 	.byte	0x04, 0x17
        /*006a*/ 	.short	(.L_461 - .L_460)
.L_460:
        /*006c*/ 	.word	0x00000000
        /*0070*/ 	.short	0x000b
        /*0072*/ 	.short	0x0058
        /*0074*/ 	.byte	0x00, 0xf0, 0x21, 0x00


	//----- nvinfo : EIATTR_KPARAM_INFO
	.align		4
.L_461:
        /*0078*/ 	.byte	0x04, 0x17
        /*007a*/ 	.short	(.L_463 - .L_462)
.L_462:
        /*007c*/ 	.word	0x00000000
        /*0080*/ 	.short	0x000a
        /*0082*/ 	.short	0x0050
        /*0084*/ 	.byte	0x00, 0xf0, 0x11, 0x00


	//----- nvinfo : EIATTR_KPARAM_INFO
	.align		4
.L_463:
        /*0088*/ 	.byte	0x04, 0x17
        /*008a*/ 	.short	(.L_465 - .L_464)
.L_464:
        /*008c*/ 	.word	0x00000000
        /*0090*/ 	.short	0x0009
        /*0092*/ 	.short	0x0048
        /*0094*/ 	.byte	0x00, 0xf0, 0x21, 0x00


	//----- nvinfo : EIATTR_KPARAM_INFO
	.align		4
.L_465:
        /*0098*/ 	.byte	0x04, 0x17
        /*009a*/ 	.short	(.L_467 - .L_466)
.L_466:
        /*009c*/ 	.word	0x00000000
        /*00a0*/ 	.short	0x0008
        /*00a2*/ 	.short	0x0040
        /*00a4*/ 	.byte	0x00, 0xf0, 0x21, 0x00


	//----- nvinfo : EIATTR_KPARAM_INFO
	.align		4
.L_467:
        /*00a8*/ 	.byte	0x04, 0x17
        /*00aa*/ 	.short	(.L_469 - .L_468)
.L_468:
        /*00ac*/ 	.word	0x00000000
        /*00b0*/ 	.short	0x0007
        /*00b2*/ 	.short	0x0038
        /*00b4*/ 	.byte	0x00, 0xf0, 0x21, 0x00


	//----- nvinfo : EIATTR_KPARAM_INFO
	.align		4
.L_469:
        /*00b8*/ 	.byte	0x04, 0x17
        /*00ba*/ 	.short	(.L_471 - .L_470)
.L_470:
        /*00bc*/ 	.word	0x00000000
        /*00c0*/ 	.short	0x0006
        /*00c2*/ 	.short	0x0030
        /*00c4*/ 	.byte	0x00, 0xf0, 0x21, 0x00


	//----- nvinfo : EIATTR_KPARAM_INFO
	.align		4
.L_471:
        /*00c8*/ 	.byte	0x04, 0x17
        /*00ca*/ 	.short	(.L_473 - .L_472)
.L_472:
        /*00cc*/ 	.word	0x00000000
        /*00d0*/ 	.short	0x0005
        /*00d2*/ 	.short	0x0028
        /*00d4*/ 	.byte	0x00, 0xf0, 0x11, 0x00


	//----- nvinfo : EIATTR_KPARAM_INFO
	.align		4
.L_473:
        /*00d8*/ 	.byte	0x04, 0x17
        /*00da*/ 	.short	(.L_475 - .L_474)
.L_474:
        /*00dc*/ 	.word	0x00000000
        /*00e0*/ 	.short	0x0004
        /*00e2*/ 	.short	0x0020
        /*00e4*/ 	.byte	0x00, 0xf0, 0x21, 0x00


	//----- nvinfo : EIATTR_KPARAM_INFO
	.align		4
.L_475:
        /*00e8*/ 	.byte	0x04, 0x17
        /*00ea*/ 	.short	(.L_477 - .L_476)
.L_476:
        /*00ec*/ 	.word	0x00000000
        /*00f0*/ 	.short	0x0003
        /*00f2*/ 	.short	0x0018
        /*00f4*/ 	.byte	0x00, 0xf0, 0x21, 0x00


	//----- nvinfo : EIATTR_KPARAM_INFO
	.align		4
.L_477:
        /*00f8*/ 	.byte	0x04, 0x17
        /*00fa*/ 	.short	(.L_479 - .L_478)
.L_478:
        /*00fc*/ 	.word	0x00000000
        /*0100*/ 	.short	0x0002
        /*0102*/ 	.short	0x0010
        /*0104*/ 	.byte	0x00, 0xf0, 0x21, 0x00


	//----- nvinfo : EIATTR_KPARAM_INFO
	.align		4
.L_479:
        /*0108*/ 	.byte	0x04, 0x17
        /*010a*/ 	.short	(.L_481 - .L_480)
.L_480:
        /*010c*/ 	.word	0x00000000
        /*0110*/ 	.short	0x0001
        /*0112*/ 	.short	0x0008
        /*0114*/ 	.byte	0x00, 0xf0, 0x21, 0x00


	//----- nvinfo : EIATTR_KPARAM_INFO
	.align		4
.L_481:
        /*0118*/ 	.byte	0x04, 0x17
        /*011a*/ 	.short	(.L_483 - .L_482)
.L_482:
        /*011c*/ 	.word	0x00000000
        /*0120*/ 	.short	0x0000
        /*0122*/ 	.short	0x0000
        /*0124*/ 	.byte	0x00, 0xf0, 0x21, 0x00


	//----- nvinfo : EIATTR_SPARSE_MMA_MASK
	.align		4
.L_483:
        /*0128*/ 	.byte	0x03, 0x50
        /*012a*/ 	.short	0x0000


	//----- nvinfo : EIATTR_MAXREG_COUNT
	.align		4
        /*012c*/ 	.byte	0x03, 0x1b
        /*012e*/ 	.short	0x00ff


	//----- nvinfo : EIATTR_EXTERNS
	.align		4
        /*0130*/ 	.byte	0x04, 0x0f
        /*0132*/ 	.short	(.L_485 - .L_484)


	//   ....[0]....
	.align		4
.L_484:
        /*0134*/ 	.word	index@(__assertfail)


	//----- nvinfo : EIATTR_MERCURY_ISA_VERSION
	.align		4
.L_485:
        /*0138*/ 	.byte	0x03, 0x5f
        /*013a*/ 	.short	0x0101


	//----- nvinfo : EIATTR_SYSCALL_OFFSETS
	.align		4
        /*013c*/ 	.byte	0x04, 0x46
        /*013e*/ 	.short	(.L_487 - .L_486)


	//   ....[0]....
.L_486:
        /*0140*/ 	.word	0x00000b90


	//   ....[1]....
        /*0144*/ 	.word	0x00000ca0


	//----- nvinfo : EIATTR_EXIT_INSTR_OFFSETS
	.align		4
.L_487:
        /*0148*/ 	.byte	0x04, 0x1c
        /*014a*/ 	.short	(.L_489 - .L_488)


	//   ....[0]....
.L_488:
        /*014c*/ 	.word	0x00000740


	//   ....[1]....
        /*0150*/ 	.word	0x000007a0


	//   ....[2]....
        /*0154*/ 	.word	0x00000cb0


	//----- nvinfo : EIATTR_CRS_STACK_SIZE
	.align		4
.L_489:
        /*0158*/ 	.byte	0x04, 0x1e
        /*015a*/ 	.short	(.L_491 - .L_490)
.L_490:
        /*015c*/ 	.word	0x00000000


	//----- nvinfo : EIATTR_CBANK_PARAM_SIZE
	.align		4
.L_491:
        /*0160*/ 	.byte	0x03, 0x19
        /*0162*/ 	.short	0x0080


	//----- nvinfo : EIATTR_PARAM_CBANK
	.align		4
        /*0164*/ 	.byte	0x04, 0x0a
        /*0166*/ 	.short	(.L_493 - .L_492)
	.align		4
.L_492:
        /*0168*/ 	.word	index@(.nv.constant0._ZN4vllm38concat_and_cache_mla_rope_fused_kernelIN3c108BFloat16ELb1E13__nv_bfloat16hLNS_18Fp8KVCacheDataTypeE2EEEvPKlPT_S8_PKS7_SA_illlliPT2_S6_iiiiPKf)
        /*016c*/ 	.short	0x0210
        /*016e*/ 	.short	0x0080


	//----- nvinfo : EIATTR_SW_WAR
	.align		4
.L_493:
        /*0170*/ 	.byte	0x04, 0x36
        /*0172*/ 	.short	(.L_495 - .L_494)
.L_494:
        /*0174*/ 	.word	0x00000008
.L_495:


//--------------------- .nv.info._ZN4vllm38concat_and_cache_mla_rope_fused_kernelIN3c104HalfELb0E13__nv_bfloat16hLNS_18Fp8KVCacheDataTypeE2EEEvPKlPT_S8_PKS7_SA_illlliPT2_S6_iiiiPKf --------------------------
	.section	.nv.info._ZN4vllm38concat_and_cache_mla_rope_fused_kernelIN3c104HalfELb0E13__nv_bfloat16hLNS_18Fp8KVCacheDataTypeE2EEEvPKlPT_S8_PKS7_SA_illlliPT2_S6_iiiiPKf,"",@"SHT_CUDA_INFO"
	.sectionflags	@""
	.align	4


	//----- nvinfo : EIATTR_CUDA_API_VERSION
	.align		4
        /*0000*/ 	.byte	0x04, 0x37
        /*0002*/ 	.short	(.L_497 - .L_496)
.L_496:
        /*0004*/ 	.word	0x00000082


	//----- nvinfo : EIATTR_KPARAM_INFO
	.align		4
.L_497:
        /*0008*/ 	.byte	0x04, 0x17
        /*000a*/ 	.short	(.L_499 - .L_498)
.L_498:
        /*000c*/ 	.word	0x00000000
        /*0010*/ 	.short	0x0011
        /*0012*/ 	.short	0x0078
        /*0014*/ 	.byte	0x00, 0xf0, 0x21, 0x00


	//----- nvinfo : EIATTR_KPARAM_INFO
	.align		4
.L_499:
        /*0018*/ 	.byte	0x04, 0x17
        /*001a*/ 	.short	(.L_501 - .L_500)
.L_500:
        /*001c*/ 	.word	0x00000000
        /*0020*/ 	.short	0x0010
        /*0022*/ 	.short	0x0074
        /*0024*/ 	.byte	0x00, 0xf0, 0x11, 0x00


	//----- nvinfo : EIATTR_KPARAM_INFO
	.align		4
.L_501:
        /*0028*/ 	.byte	0x04, 0x17
        /*002a*/ 	.short	(.L_503 - .L_502)
.L_502:
        /*002c*/ 	.word	0x00000000
        /*0030*/ 	.short	0x000f
        /*0032*/ 	.short	0x0070
        /*0034*/ 	.byte	0x00, 0xf0, 0x11, 0x00


	//----- nvinfo : EIATTR_KPARAM_INFO
	.align		4
.L_503:
        /*0038*/ 	.byte	0x04, 0x17
        /*003a*/ 	.short	(.L_505 - .L_504)
.L_504:
        /*003c*/ 	.word	0x00000000
        /*0040*/ 	.short	0x000e
        /*0042*/ 	.short	0x006c
        /*0044*/ 	.byte	0x00, 0xf0, 0x11, 0x00


	//----- nvinfo : EIATTR_KPARAM_INFO
	.align		4
.L_505:
        /*0048*/ 	.byte	0x04, 0x17
        /*004a*/ 	.short	(.L_507 - .L_506)
.L_506:
        /*004c*/ 	.word	0x00000000
        /*0050*/ 	.short	0x000d
        /*0052*/ 	.short	0x0068
        /*0054*/ 	.byte	0x00, 0xf0, 0x11, 0x00


	//----- nvinfo : EIATTR_KPARAM_INFO
	.align		4
.L_507:
        /*0058*/ 	.byte	0x04, 0x17
        /*005a*/ 	.short	(.L_509 - .L_508)
.L_508:
        /*005c*/ 	.word	0x00000000
        /*0060*/ 	.short	0x000c
        /*0062*/ 	.short	0x0060
        /*0064*/ 	.byte	0x00, 0xf0, 0x21, 0x00


	//----- nvinfo : EIATTR_KPARAM_INFO
	.align		4
.L_509:
        /*0068*/ 	.byte	0x04, 0x17
        /*006a*/ 	.short	(.L_511 - .L_510)
.L_510:
        /*006c*/ 	.word	0x00000000
        /*0070*/ 	.short	0x000b
        /*0072*/ 	.short	0x0058
        /*0074*/ 	.byte	0x00, 0xf0, 0x21, 0x00


	//----- nvinfo : EIATTR_KPARAM_INFO
	.align		4
.L_511:
        /*0078*/ 	.byte	0x04, 0x17
        /*007a*/ 	.short	(.L_513 - .L_512)
.L_512:
        /*007c*/ 	.word	0x00000000
        /*0080*/ 	.short	0x000a
        /*0082*/ 	.short	0x0050
        /*0084*/ 	.byte	0x00, 0xf0, 0x11, 0x00


	//----- nvinfo : EIATTR_KPARAM_INFO
	.align		4
.L_513:
        /*0088*/ 	.byte	0x04, 0x17
        /*008a*/ 	.short	(.L_515 - .L_514)
.L_514:
        /*008c*/ 	.word	0x00000000
        /*0090*/ 	.short	0x0009
        /*0092*/ 	.short	0x0048
        /*0094*/ 	.byte	0x00, 0xf0, 0x21, 0x00


	//----- nvinfo : EIATTR_KPARAM_INFO
	.align		4
.L_515:
        /*0098*/ 	.byte	0x04, 0x17
        /*009a*/ 	.short	(.L_517 - .L_516)
.L_516:
        /*009c*/ 	.word	0x00000000
        /*00a0*/ 	.short	0x0008
        /*00a2*/ 	.short	0x0040
        /*00a4*/ 	.byte	0x00, 0xf0, 0x21, 0x00


	//----- nvinfo : EIATTR_KPARAM_INFO
	.align		4
.L_517:
        /*00a8*/ 	.byte	0x04, 0x17
        /*00aa*/ 	.short	(.L_519 - .L_518)
.L_518:
        /*00ac*/ 	.word	0x00000000
        /*00b0*/ 	.short	0x0007
        /*00b2*/ 	.short	0x0038
        /*00b4*/ 	.byte	0x00, 0xf0, 0x21, 0x00


	//----- nvinfo : EIATTR_KPARAM_INFO
	.align		4
.L_519:
        /*00b8*/ 	.byte	0x04, 0x17
        /*00ba*/ 	.short	(.L_521 - .L_520)
.L_520:
        /*00bc*/ 	.word	0x00000000
        /*00c0*/ 	.short	0x0006
        /*00c2*/ 	.short	0x0030
        /*00c4*/ 	.byte	0x00, 0xf0, 0x21, 0x00


	//----- nvinfo : EIATTR_KPARAM_INFO
	.align		4
.L_521:
        /*00c8*/ 	.byte	0x04, 0x17
        /*00ca*/ 	.short	(.L_523 - .L_522)
.L_522:
        /*00cc*/ 	.word	0x00000000
        /*00d0*/ 	.short	0x0005
        /*00d2*/ 	.short	0x0028
        /*00d4*/ 	.byte	0x00, 0xf0, 0x11, 0x00


	//----- nvinfo : EIATTR_KPARAM_INFO
	.align		4
.L_523:
        /*00d8*/ 	.byte	0x04, 0x17
        /*00da*/ 	.short	(.L_525 - .L_524)
.L_524:
        /*00dc*/ 	.word	0x00000000
        /*00e0*/ 	.short	0x0004
        /*00e2*/ 	.short	0x0020
        /*00e4*/ 	.byte	0x00, 0xf0, 0x21, 0x00


	//----- nvinfo : EIATTR_KPARAM_INFO
	.align		4
.L_525:
        /*00e8*/ 	.byte	0x04, 0x17
        /*00ea*/ 	.short	(.L_527 - .L_526)
.L_526:
        /*00ec*/ 	.word	0x00000000
        /*00f0*/ 	.short	0x0003
        /*00f2*/ 	.short	0x0018
        /*00f4*/ 	.byte	0x00, 0xf0, 0x21, 0x00


	//----- nvinfo : EIATTR_KPARAM_INFO
	.align		4
.L_527:
        /*00f8*/ 	.byte	0x04, 0x17
        /*00fa*/ 	.short	(.L_529 - .L_528)
.L_528:
        /*00fc*/ 	.word	0x00000000
        /*0100*/ 	.short	0x0002
        /*0102*/ 	.short	0x0010
        /*0104*/ 	.byte	0x00, 0xf0, 0x21, 0x00


	//----- nvinfo : EIATTR_KPARAM_INFO
	.align		4
.L_529:
        /*0108*/ 	.byte	0x04, 0x17
        /*010a*/ 	.short	(.L_531 - .L_530)
.L_530:
        /*010c*/ 	.word	0x00000000
        /*0110*/ 	.short	0x0001
        /*0112*/ 	.short	0x0008
        /*0114*/ 	.byte	0x00, 0xf0, 0x21, 0x00


	//----- nvinfo : EIATTR_KPARAM_INFO
	.align		4
.L_531:
        /*0118*/ 	.byte	0x04, 0x17
        /*011a*/ 	.short	(.L_533 - .L_532)
.L_532:
        /*011c*/ 	.word	0x00000000
        /*0120*/ 	.short	0x0000
        /*0122*/ 	.short	0x0000
        /*0124*/ 	.byte	0x00, 0xf0, 0x21, 0x00


	//----- nvinfo : EIATTR_SPARSE_MMA_MASK
	.align		4
.L_533:
        /*0128*/ 	.byte	0x03, 0x50
        /*012a*/ 	.short	0x0000


	//----- nvinfo : EIATTR_MAXREG_COUNT
	.align		4
        /*012c*/ 	.byte	0x03, 0x1b
        /*012e*/ 	.short	0x00ff


	//----- nvinfo : EIATTR_EXTERNS
	.align		4
        /*0130*/ 	.byte	0x04, 0x0f
        /*0132*/ 	.short	(.L_535 - .L_534)


	//   ....[0]....
	.align		4
.L_534:
        /*0134*/ 	.word	index@(__assertfail)


	//----- nvinfo : EIATTR_MERCURY_ISA_VERSION
	.align		4
.L_535:
        /*0138*/ 	.byte	0x03, 0x5f
        /*013a*/ 	.short	0x0101


	//----- nvinfo : EIATTR_SYSCALL_OFFSETS
	.align		4
        /*013c*/ 	.byte	0x04, 0x46
        /*013e*/ 	.short	(.L_537 - .L_536)


	//   ....[0]....
.L_536:
        /*0140*/ 	.word	0x00000aa0


	//   ....[1]....
        /*0144*/ 	.word	0x00000bb0


	//----- nvinfo : EIATTR_EXIT_INSTR_OFFSETS
	.align		4
.L_537:
        /*0148*/ 	.byte	0x04, 0x1c
        /*014a*/ 	.short	(.L_539 - .L_538)


	//   ....[0]....
.L_538:
        /*014c*/ 	.word	0x000006d0


	//   ....[1]....
        /*0150*/ 	.word	0x00000730


	//   ....[2]....
        /*0154*/ 	.word	0x00000bc0


	//----- nvinfo : EIATTR_CRS_STACK_SIZE
	.align		4
.L_539:
        /*0158*/ 	.byte	0x04, 0x1e
        /*015a*/ 	.short	(.L_541 - .L_540)
.L_540:
        /*015c*/ 	.word	0x00000000


	//----- nvinfo : EIATTR_CBANK_PARAM_SIZE
	.align		4
.L_541:
        /*0160*/ 	.byte	0x03, 0x19
        /*0162*/ 	.short	0x0080


	//----- nvinfo : EIATTR_PARAM_CBANK
	.align		4
        /*0164*/ 	.byte	0x04, 0x0a
        /*0166*/ 	.short	(.L_543 - .L_542)
	.align		4
.L_542:
        /*0168*/ 	.word	index@(.nv.constant0._ZN4vllm38concat_and_cache_mla_rope_fused_kernelIN3c104HalfELb0E13__nv_bfloat16hLNS_18Fp8KVCacheDataTypeE2EEEvPKlPT_S8_PKS7_SA_illlliPT2_S6_iiiiPKf)
        /*016c*/ 	.short	0x0210
        /*016e*/ 	.short	0x0080


	//----- nvinfo : EIATTR_SW_WAR
	.align		4
.L_543:
        /*0170*/ 	.byte	0x04, 0x36
        /*0172*/ 	.short	(.L_545 - .L_544)
.L_544:
        /*0174*/ 	.word	0x00000008
.L_545:


//--------------------- .nv.info._ZN4vllm38concat_and_cache_mla_rope_fused_kernelIN3c104HalfELb1E13__nv_bfloat16hLNS_18Fp8KVCacheDataTypeE2EEEvPKlPT_S8_PKS7_SA_illlliPT2_S6_iiiiPKf --------------------------
	.section	.nv.info._ZN4vllm38concat_and_cache_mla_rope_fused_kernelIN3c104HalfELb1E13__nv_bfloat16hLNS_18Fp8KVCacheDataTypeE2EEEvPKlPT_S8_PKS7_SA_illlliPT2_S6_iiiiPKf,"",@"SHT_CUDA_INFO"
	.sectionflags	@""
	.align	4


	//----- nvinfo : EIATTR_CUDA_API_VERSION
	.align		4
        /*0000*/ 	.byte	0x04, 0x37
        /*0002*/ 	.short	(.L_547 - .L_546)
.L_546:
        /*0004*/ 	.word	0x00000082


	//----- nvinfo : EIATTR_KPARAM_INFO
	.align		4
.L_547:
        /*0008*/ 	.byte	0x04, 0x17
        /*000a*/ 	.short	(.L_549 - .L_548)
.L_548:
        /*000c*/ 	.word	0x00000000
        /*0010*/ 	.short	0x0011
        /*0012*/ 	.short	0x0078
        /*0014*/ 	.byte	0x00, 0xf0, 0x21, 0x00


	//----- nvinfo : EIATTR_KPARAM_INFO
	.align		4
.L_549:
        /*0018*/ 	.byte	0x04, 0x17
        /*001a*/ 	.short	(.L_551 - .L_550)
.L_550:
        /*001c*/ 	.word	0x00000000
        /*0020*/ 	.short	0x0010
        /*0022*/ 	.short	0x0074
        /*0024*/ 	.byte	0x00, 0xf0, 0x11, 0x00


	//----- nvinfo : EIATTR_KPARAM_INFO
	.align		4
.L_551:
        /*0028*/ 	.byte	0x04, 0x17
        /*002a*/ 	.short	(.L_553 - .L_552)
.L_552:
        /*002c*/ 	.word	0x00000000
        /*0030*/ 	.short	0x000f
        /*0032*/ 	.short	0x0070
        /*0034*/ 	.byte	0x00, 0xf0, 0x11, 0x00


	//----- nvinfo : EIATTR_KPARAM_INFO
	.align		4
.L_553:
        /*0038*/ 	.byte	0x04, 0x17
        /*003a*/ 	.short	(.L_555 - .L_554)
.L_554:
        /*003c*/ 	.word	0x00000000
        /*0040*/ 	.short	0x000e
        /*0042*/ 	.short	0x006c
        /*0044*/ 	.byte	0x00, 0xf0, 0x11, 0x00


	//----- nvinfo : EIATTR_KPARAM_INFO
	.align		4
.L_555:
        /*0048*/ 	.byte	0x04, 0x17
        /*004a*/ 	.short	(.L_557 - .L_556)
.L_556:
        /*004c*/ 	.word	0x00000000
        /*0050*/ 	.short	0x000d
        /*0052*/ 	.short	0x0068
        /*0054*/ 	.byte	0x00, 0xf0, 0x11, 0x00


	//----- nvinfo : EIATTR_KPARAM_INFO
	.align		4
.L_557:
        /*0058*/ 	.byte	0x04, 0x17
        /*005a*/ 	.short	(.L_559 - .L_558)
.L_558:
        /*005c*/ 	.word	0x00000000
        /*0060*/ 	.short	0x000c
        /*0062*/ 	.short	0x0060
        /*0064*/ 	.byte	0x00, 0xf0, 0x21, 0x00


	//----- nvinfo : EIATTR_KPARAM_INFO
	.align		4
.L_559:
        /*0068*/ 	.byte	0x04, 0x17
        /*006a*/ 	.short	(.L_561 - .L_560)
.L_560:
        /*006c*/ 	.word	0x00000000
        /*0070*/ 	.short	0x000b
        /*0072*/ 	.short	0x0058
        /*0074*/ 	.byte	0x00, 0xf0, 0x21, 0x00


	//----- nvinfo : EIATTR_KPARAM_INFO
	.align		4
.L_561:
        /*0078*/ 	.byte	0x04, 0x17
        /*007a*/ 	.short	(.L_563 - .L_562)
.L_562:
        /*007c*/ 	.word	0x00000000
        /*0080*/ 	.short	0x000a
        /*0082*/ 	.short	0x0050
        /*0084*/ 	.byte	0x00, 0xf0, 0x11, 0x00


	//----- nvinfo : EIATTR_KPARAM_INFO
	.align		4
.L_563:
        /*0088*/ 	.byte	0x04, 0x17
        /*008a*/ 	.short	(.L_565 - .L_564)
.L_564:
        /*008c*/ 	.word	0x00000000
        /*0090*/ 	.short	0x0009
        /*0092*/ 	.short	0x0048
        /*0094*/ 	.byte	0x00, 0xf0, 0x21, 0x00


	//----- nvinfo : EIATTR_KPARAM_INFO
	.align		4
.L_565:
        /*0098*/ 	.byte	0x04, 0x17
        /*009a*/ 	.short	(.L_567 - .L_566)
.L_566:
        /*009c*/ 	.word	0x00000000
        /*00a0*/ 	.short	0x0008
        /*00a2*/ 	.short	0x0040
        /*00a4*/ 	.byte	0x00, 0xf0, 0x21, 0x00


	//----- nvinfo : EIATTR_KPARAM_INFO
	.align		4
.L_567:
        /*00a8*/ 	.byte	0x04, 0x17
        /*00aa*/ 	.short	(.L_569 - .L_568)
.L_568:
        /*00ac*/ 	.word	0x00000000
        /*00b0*/ 	.short	0x0007
        /*00b2*/ 	.short	0x0038
        /*00b4*/ 	.byte	0x00, 0xf0, 0x21, 0x00


	//----- nvinfo : EIATTR_KPARAM_INFO
	.align		4
.L_569:
        /*00b8*/ 	.byte	0x04, 0x17
        /*00ba*/ 	.short	(.L_571 - .L_570)
.L_570:
        /*00bc*/ 	.word	0x00000000
        /*00c0*/ 	.short	0x0006
        /*00c2*/ 	.short	0x0030
        /*00c4*/ 	.byte	0x00, 0xf0, 0x21, 0x00


	//----- nvinfo : EIATTR_KPARAM_INFO
	.align		4
.L_571:
        /*00c8*/ 	.byte	0x04, 0x17
        /*00ca*/ 	.short	(.L_573 - .L_572)
.L_572:
        /*00cc*/ 	.word	0x00000000
        /*00d0*/ 	.short	0x0005
        /*00d2*/ 	.short	0x0028
        /*00d4*/ 	.byte	0x00, 0xf0, 0x11, 0x00


	//----- nvinfo : EIATTR_KPARAM_INFO
	.align		4
.L_573:
        /*00d8*/ 	.byte	0x04, 0x17
        /*00da*/ 	.short	(.L_575 - .L_574)
.L_574:
        /*00dc*/ 	.word	0x00000000
        /*00e0*/ 	.short	0x0004
        /*00e2*/ 	.short	0x0020
        /*00e4*/ 	.byte	0x00, 0xf0, 0x21, 0x00


	//----- nvinfo : EIATTR_KPARAM_INFO
	.align		4
.L_575:
        /*00e8*/ 	.byte	0x04, 0x17
        /*00ea*/ 	.short	(.L_577 - .L_576)
.L_576:
        /*00ec*/ 	.word	0x00000000
        /*00f0*/ 	.short	0x0003
        /*00f2*/ 	.short	0x0018
        /*00f4*/ 	.byte	0x00, 0xf0, 0x21, 0x00


	//----- nvinfo : EIATTR_KPARAM_INFO
	.align		4
.L_577:
        /*00f8*/ 	.byte	0x04, 0x17
        /*00fa*/ 	.short	(.L_579 - .L_578)
.L_578:
        /*00fc*/ 	.word	0x00000000
        /*0100*/ 	.short	0x0002
        /*0102*/ 	.short	0x0010
        /*0104*/ 	.byte	0x00, 0xf0, 0x21, 0x00


	//----- nvinfo : EIATTR_KPARAM_INFO
	.align		4
.L_579:
        /*0108*/ 	.byte	0x04, 0x17
        /*010a*/ 	.short	(.L_581 - .L_580)
.L_580:
        /*010c*/ 	.word	0x00000000
        /*0110*/ 	.short	0x0001
        /*0112*/ 	.short	0x0008
        /*0114*/ 	.byte	0x00, 0xf0, 0x21, 0x00


	//----- nvinfo : EIATTR_KPARAM_INFO
	.align		4
.L_581:
        /*0118*/ 	.byte	0x04, 0x17
        /*011a*/ 	.short	(.L_583 - .L_582)
.L_582:
        /*011c*/ 	.word	0x00000000
        /*0120*/ 	.short	0x0000
        /*0122*/ 	.short	0x0000
        /*0124*/ 	.byte	0x00, 0xf0, 0x21, 0x00


	//----- nvinfo : EIATTR_SPARSE_MMA_MASK
	.align		4
.L_583:
        /*0128*/ 	.byte	0x03, 0x50
        /*012a*/ 	.short	0x0000


	//----- nvinfo : EIATTR_MAXREG_COUNT
	.align		4
        /*012c*/ 	.byte	0x03, 0x1b
        /*012e*/ 	.short	0x00ff


	//----- nvinfo : EIATTR_EXTERNS
	.align		4
        /*0130*/ 	.byte	0x04, 0x0f
        /*0132*/ 	.short	(.L_585 - .L_584)


	//   ....[0]....
	.align		4
.L_584:
        /*0134*/ 	.word	index@(__assertfail)


	//----- nvinfo : EIATTR_MERCURY_ISA_VERSION
	.align		4
.L_585:
        /*0138*/ 	.byte	0x03, 0x5f
        /*013a*/ 	.short	0x0101


	//----- nvinfo : EIATTR_SYSCALL_OFFSETS
	.align		4
        /*013c*/ 	.byte	0x04, 0x46
        /*013e*/ 	.short	(.L_587 - .L_586)


	//   ....[0]....
.L_586:
        /*0140*/ 	.word	0x00000b50


	//   ....[1]....
        /*0144*/ 	.word	0x00000c60


	//----- nvinfo : EIATTR_EXIT_INSTR_OFFSETS
	.align		4
.L_587:
        /*0148*/ 	.byte	0x04, 0x1c
        /*014a*/ 	.short	(.L_589 - .L_588)


	//   ....[0]....
.L_588:
        /*014c*/ 	.word	0x00000720


	//   ....[1]....
        /*0150*/ 	.word	0x00000780


	//   ....[2]....
        /*0154*/ 	.word	0x00000c70


	//----- nvinfo : EIATTR_CRS_STACK_SIZE
	.align		4
.L_589:
        /*0158*/ 	.byte	0x04, 0x1e
        /*015a*/ 	.short	(.L_591 - .L_590)
.L_590:
        /*015c*/ 	.word	0x00000000


	//----- nvinfo : EIATTR_CBANK_PARAM_SIZE
	.align		4
.L_591:
        /*0160*/ 	.byte	0x03, 0x19
        /*0162*/ 	.short	0x0080


	//----- nvinfo : EIATTR_PARAM_CBANK
	.align		4
        /*0164*/ 	.byte	0x04, 0x0a
        /*0166*/ 	.short	(.L_593 - .L_592)
	.align		4
.L_592:
        /*0168*/ 	.word	index@(.nv.constant0._ZN4vllm38concat_and_cache_mla_rope_fused_kernelIN3c104HalfELb1E13__nv_bfloat16hLNS_18Fp8KVCacheDataTypeE2EEEvPKlPT_S8_PKS7_SA_illlliPT2_S6_iiiiPKf)
        /*016c*/ 	.short	0x0210
        /*016e*/ 	.short	0x0080


	//----- nvinfo : EIATTR_SW_WAR
	.align		4
.L_593:
        /*0170*/ 	.byte	0x04, 0x36
        /*0172*/ 	.short	(.L_595 - .L_594)
.L_594:
        /*0174*/ 	.word	0x00000008
.L_595:


//--------------------- .nv.info._ZN4vllm38concat_and_cache_mla_rope_fused_kernelIfLb0E13__nv_bfloat16hLNS_18Fp8KVCacheDataTypeE2EEEvPKlPT_S6_PKS5_S8_illlliPT2_S4_iiiiPKf --------------------------
	.section	.nv.info._ZN4vllm38concat_and_cache_mla_rope_fused_kernelIfLb0E13__nv_bfloat16hLNS_18Fp8KVCacheDataTypeE2EEEvPKlPT_S6_PKS5_S8_illlliPT2_S4_iiiiPKf,"",@"SHT_CUDA_INFO"
	.sectionflags	@""
	.align	4


	//----- nvinfo : EIATTR_CUDA_API_VERSION
	.align		4
        /*0000*/ 	.byte	0x04, 0x37
        /*0002*/ 	.short	(.L_597 - .L_596)
.L_596:
        /*0004*/ 	.word	0x00000082


	//----- nvinfo : EIATTR_KPARAM_INFO
	.align		4
.L_597:
        /*0008*/ 	.byte	0x04, 0x17
        /*000a*/ 	.short	(.L_599 - .L_598)
.L_598:
        /*000c*/ 	.word	0x00000000
        /*0010*/ 	.short	0x0011
        /*0012*/ 	.short	0x0078
        /*0014*/ 	.byte	0x00, 0xf0, 0x21, 0x00


	//----- nvinfo : EIATTR_KPARAM_INFO
	.align		4
.L_599:
        /*0018*/ 	.byte	0x04, 0x17
        /*001a*/ 	.short	(.L_601 - .L_600)
.L_600:
        /*001c*/ 	.word	0x00000000
        /*0020*/ 	.short	0x0010
        /*0022*/ 	.short	0x0074
        /*0024*/ 	.byte	0x00, 0xf0, 0x11, 0x00


	//----- nvinfo : EIATTR_KPARAM_INFO
	.align		4
.L_601:
        /*0028*/ 	.byte	0x04, 0x17
        /*002a*/ 	.short	(.L_603 - .L_602)
.L_602:
        /*002c*/ 	.word	0x00000000
        /*0030*/ 	.short	0x000f
        /*0032*/ 	.short	0x0070
        /*0034*/ 	.byte	0x00, 0xf0, 0x11, 0x00


	//----- nvinfo : EIATTR_KPARAM_INFO
	.align		4
.L_603:
        /*0038*/ 	.byte	0x04, 0x17
        /*003a*/ 	.short	(.L_605 - .L_604)
.L_604:
        /*003c*/ 	.word	0x00000000
        /*0040*/ 	.short	0x000e
        /*0042*/ 	.short	0x006c
        /*0044*/ 	.byte	0x00, 0xf0, 0x11, 0x00


	//----- nvinfo : EIATTR_KPARAM_INFO
	.align		4
.L_605:
        /*0048*/ 	.byte	0x04, 0x17
        /*004a*/ 	.short	(.L_607 - .L_606)
.L_606:
        /*004c*/ 	.word	0x00000000
        /*0050*/ 	.short	0x000d
        /*0052*/ 	.short	0x0068
        /*0054*/ 	.byte	0x00, 0xf0, 0x11, 0x00


	//----- nvinfo : EIATTR_KPARAM_INFO
	.align		4
.L_607:
        /*0058*/ 	.byte	0x04, 0x17
        /*005a*/ 	.short	(.L_609 - .L_608)
.L_608:
        /*005c*/ 	.word	0x00000000
        /*0060*/ 	.short	0x000c
        /*0062*/ 	.short	0x0060
        /*0064*/ 	.byte	0x00, 0xf0, 0x21, 0x00


	//----- nvinfo : EIATTR_KPARAM_INFO
	.align		4
.L_609:
        /*0068*/ 	.byte	0x04, 0x17
        /*006a*/ 	.short	(.L_611 - .L_610)
.L_610:
        /*006c*/ 	.word	0x00000000
        /*0070*/ 	.short	0x000b
        /*0072*/ 	.short	0x0058
        /*0074*/ 	.byte	0x00, 0xf0, 0x21, 0x00


	//----- nvinfo : EIATTR_KPARAM_INFO
	.align		4
.L_611:
        /*0078*/ 	.byte	0x04, 0x17
        /*007a*/ 	.short	(.L_613 - .L_612)
.L_612:
        /*007c*/ 	.word	0x00000000
        /*0080*/ 	.short	0x000a
        /*0082*/ 	.short	0x0050
        /*0084*/ 	.byte	0x00, 0xf0, 0x11, 0x00


	//----- nvinfo : EIATTR_KPARAM_INFO
	.align		4
.L_613:
        /*0088*/ 	.byte	0x04, 0x17
        /*008a*/ 	.short	(.L_615 - .L_614)
.L_614:
        /*008c*/ 	.word	0x00000000
        /*0090*/ 	.short	0x0009
        /*0092*/ 	.short	0x0048
        /*0094*/ 	.byte	0x00, 0xf0, 0x21, 0x00


	//----- nvinfo : EIATTR_KPARAM_INFO
	.align		4
.L_615:
        /*0098*/ 	.byte	0x04, 0x17
        /*009a*/ 	.short	(.L_617 - .L_616)
.L_616:
        /*009c*/ 	.word	0x00000000
        /*00a0*/ 	.short	0x0008
        /*00a2*/ 	.short	0x0040
        /*00a4*/ 	.byte	0x00, 0xf0, 0x21, 0x00


	//----- nvinfo : EIATTR_KPARAM_INFO
	.align		4
.L_617:
        /*00a8*/ 	.byte	0x04, 0x17
        /*00aa*/ 	.short	(.L_619 - .L_618)
.L_618:
        /*00ac*/ 	.word	0x00000000
        /*00b0*/ 	.short	0x0007
        /*00b2*/ 	.short	0x0038
        /*00b4*/ 	.byte	0x00, 0xf0, 0x21, 0x00


	//----- nvinfo : EIATTR_KPARAM_INFO
	.align		4
.L_619:
        /*00b8*/ 	.byte	0x04, 0x17
        /*00ba*/ 	.short	(.L_621 - .L_620)
.L_620:
        /*00bc*/ 	.word	0x00000000
        /*00c0*/ 	.short	0x0006
        /*00c2*/ 	.short	0x0030
        /*00c4*/ 	.byte	0x00, 0xf0, 0x21, 0x00


	//----- nvinfo : EIATTR_KPARAM_INFO
	.align		4
.L_621:
        /*00c8*/ 	.byte	0x04, 0x17
        /*00ca*/ 	.short	(.L_623 - .L_622)
.L_622:
        /*00cc*/ 	.word	0x00000000
        /*00d0*/ 	.short	0x0005
        /*00d2*/ 	.short	0x0028
        /*00d4*/ 	.byte	0x00, 0xf0, 0x11, 0x00


	//----- nvinfo : EIATTR_KPARAM_INFO
	.align		4
.L_623:
        /*00d8*/ 	.byte	0x04, 0x17
        /*00da*/ 	.short	(.L_625 - .L_624)
.L_624:
        /*00dc*/ 	.word	0x00000000
        /*00e0*/ 	.short	0x0004
        /*00e2*/ 	.short	0x0020
        /*00e4*/ 	.byte	0x00, 0xf0, 0x21, 0x00


	//----- nvinfo : EIATTR_KPARAM_INFO
	.align		4
.L_625:
        /*00e8*/ 	.byte	0x04, 0x17
        /*00ea*/ 	.short	(.L_627 - .L_626)
.L_626:
        /*00ec*/ 	.word	0x00000000
        /*00f0*/ 	.short	0x0003
        /*00f2*/ 	.short	0x0018
        /*00f4*/ 	.byte	0x00, 0xf0, 0x21, 0x00


	//----- nvinfo : EIATTR_KPARAM_INFO
	.align		4
.L_627:
        /*00f8*/ 	.byte	0x04, 0x17
        /*00fa*/ 	.short	(.L_629 - .L_628)
.L_628:
        /*00fc*/ 	.word	0x00000000
        /*0100*/ 	.short	0x0002
        /*0102*/ 	.short	0x0010
        /*0104*/ 	.byte	0x00, 0xf0, 0x21, 0x00


	//----- nvinfo : EIATTR_KPARAM_INFO
	.align		4
.L_629:
        /*0108*/ 	.byte	0x04, 0x17
        /*010a*/ 	.short	(.L_631 - .L_630)
.L_630:
        /*010c*/ 	.word	0x00000000
        /*0110*/ 	.short	0x0001
        /*0112*/ 	.short	0x0008
        /*0114*/ 	.byte	0x00, 0xf0, 0x21, 0x00


	//----- nvinfo : EIATTR_KPARAM_INFO
	.align		4
.L_631:
        /*0118*/ 	.byte	0x04, 0x17
        /*011a*/ 	.short	(.L_633 - .L_632)
.L_632:
        /*011c*/ 	.word	0x00000000
        /*0120*/ 	.short	0x0000
        /*0122*/ 	.short	0x0000
        /*0124*/ 	.byte	0x00, 0xf0, 0x21, 0x00


	//----- nvinfo : EIATTR_SPARSE_MMA_MASK
	.align		4
.L_633:
        /*0128*/ 	.byte	0x03, 0x50
        /*012a*/ 	.short	0x0000


	//----- nvinfo : EIATTR_MAXREG_COUNT
	.align		4
        /*012c*/ 	.byte	0x03, 0x1b
        /*012e*/ 	.short	0x00ff


	//----- nvinfo : EIATTR_EXTERNS
	.align		4
        /*0130*/ 	.byte	0x04, 0x0f
        /*0132*/ 	.short	(.L_635 - .L_634)


	//   ....[0]....
	.align		4
.L_634:
        /*0134*/ 	.word	index@(__assertfail)


	//----- nvinfo : EIATTR_MERCURY_ISA_VERSION
	.align		4
.L_635:
        /*0138*/ 	.byte	0x03, 0x5f
        /*013a*/ 	.short	0x0101


	//----- nvinfo : EIATTR_SYSCALL_OFFSETS
	.align		4
        /*013c*/ 	.byte	0x04, 0x46
        /*013e*/ 	.short	(.L_637 - .L_636)


	//   ....[0]....
.L_636:
        /*0140*/ 	.word	0x000008e0


	//   ....[1]....
        /*0144*/ 	.word	0x000009f0


	//----- nvinfo : EIATTR_EXIT_INSTR_OFFSETS
	.align		4
.L_637:
        /*0148*/ 	.byte	0x04, 0x1c
        /*014a*/ 	.short	(.L_639 - .L_638)


	//   ....[0]....
.L_638:
        /*014c*/ 	.word	0x000005f0


	//   ....[1]....
        /*0150*/ 	.word	0x00000650


	//   ....[2]....
        /*0154*/ 	.word	0x00000a00


	//----- nvinfo : EIATTR_CRS_STACK_SIZE
	.align		4
.L_639:
        /*0158*/ 	.byte	0x04, 0x1e
        /*015a*/ 	.short	(.L_641 - .L_640)
.L_640:
        /*015c*/ 	.word	0x00000000


	//----- nvinfo : EIATTR_CBANK_PARAM_SIZE
	.align		4
.L_641:
        /*0160*/ 	.byte	0x03, 0x19
        /*0162*/ 	.short	0x0080


	//----- nvinfo : EIATTR_PARAM_CBANK
	.align		4
        /*0164*/ 	.byte	0x04, 0x0a
        /*0166*/ 	.short	(.L_643 - .L_642)
	.align		4
.L_642:
        /*0168*/ 	.word	index@(.nv.constant0._ZN4vllm38concat_and_cache_mla_rope_fused_kernelIfLb0E13__nv_bfloat16hLNS_18Fp8KVCacheDataTypeE2EEEvPKlPT_S6_PKS5_S8_illlliPT2_S4_iiiiPKf)
        /*016c*/ 	.short	0x0210
        /*016e*/ 	.short	0x0080


	//----- nvinfo : EIATTR_SW_WAR
	.align		4
.L_643:
        /*0170*/ 	.byte	0x04, 0x36
        /*0172*/ 	.short	(.L_645 - .L_644)
.L_644:
        /*0174*/ 	.word	0x00000008
.L_645:


//--------------------- .nv.info._ZN4vllm38concat_and_cache_mla_rope_fused_kernelIfLb1E13__nv_bfloat16hLNS_18Fp8KVCacheDataTypeE2EEEvPKlPT_S6_PKS5_S8_illlliPT2_S4_iiiiPKf --------------------------
	.section	.nv.info._ZN4vllm38concat_and_cache_mla_rope_fused_kernelIfLb1E13__nv_bfloat16hLNS_18Fp8KVCacheDataTypeE2EEEvPKlPT_S6_PKS5_S8_illlliPT2_S4_iiiiPKf,"",@"SHT_CUDA_INFO"
	.sectionflags	@""
	.align	4


	//----- nvinfo : EIATTR_CUDA_API_VERSION
	.align		4
        /*0000*/ 	.byte	0x04, 0x37
        /*0002*/ 	.short	(.L_647 - .L_646)
.L_646:
        /*0004*/ 	.word	0x00000082


	//----- nvinfo : EIATTR_KPARAM_INFO
	.align		4
.L_647:
        /*0008*/ 	.byte	0x04, 0x17
        /*000a*/ 	.short	(.L_649 - .L_648)
.L_648:
        /*000c*/ 	.word	0x00000000
        /*0010*/ 	.short	0x0011
        /*0012*/ 	.short	0x0078
        /*0014*/ 	.byte	0x00, 0xf0, 0x21, 0x00


	//----- nvinfo : EIATTR_KPARAM_INFO
	.align		4
.L_649:
        /*0018*/ 	.byte	0x04, 0x17
        /*001a*/ 	.short	(.L_651 - .L_650)
.L_650:
        /*001c*/ 	.word	0x00000000
        /*0020*/ 	.short	0x0010
        /*0022*/ 	.short	0x0074
        /*0024*/ 	.byte	0x00, 0xf0, 0x11, 0x00


	//----- nvinfo : EIATTR_KPARAM_INFO
	.align		4
.L_651:
        /*0028*/ 	.byte	0x04, 0x17
        /*002a*/ 	.short	(.L_653 - .L_652)
.L_652:
        /*002c*/ 	.word	0x00000000
        /*0030*/ 	.short	0x000f
        /*0032*/ 	.short	0x0070
        /*0034*/ 	.byte	0x00, 0xf0, 0x11, 0x00


	//----- nvinfo : EIATTR_KPARAM_INFO
	.align		4
.L_653:
        /*0038*/ 	.byte	0x04, 0x17
        /*003a*/ 	.short	(.L_655 - .L_654)
.L_654:
        /*003c*/ 	.word	0x00000000
        /*0040*/ 	.short	0x000e
        /*0042*/ 	.short	0x006c
        /*0044*/ 	.byte	0x00, 0xf0, 0x11, 0x00


	//----- nvinfo : EIATTR_KPARAM_INFO
	.align		4
.L_655:
        /*0048*/ 	.byte	0x04, 0x17
        /*004a*/ 	.short	(.L_657 - .L_656)
.L_656:
        /*004c*/ 	.word	0x00000000
        /*0050*/ 	.short	0x000d
        /*0052*/ 	.short	0x0068
        /*0054*/ 	.byte	0x00, 0xf0, 0x11, 0x00


	//----- nvinfo : EIATTR_KPARAM_INFO
	.align		4
.L_657:
        /*0058*/ 	.byte	0x04, 0x17
        /*005a*/ 	.short	(.L_659 - .L_658)
.L_658:
        /*005c*/ 	.word	0x00000000
        /*0060*/ 	.short	0x000c
        /*0062*/ 	.short	0x0060
        /*0064*/ 	.byte	0x00, 0xf0, 0x21, 0x00


	//----- nvinfo : EIATTR_KPARAM_INFO
	.align		4
.L_659:
        /*0068*/ 	.byte	0x04, 0x17
        /*006a*/ 	.short	(.L_661 - .L_660)
.L_660:
        /*006c*/ 	.word	0x00000000
        /*0070*/ 	.short	0x000b
        /*0072*/ 	.short	0x0058
        /*0074*/ 	.byte	0x00, 0xf0, 0x21, 0x00


	//----- nvinfo : EIATTR_KPARAM_INFO
	.align		4
.L_661:
        /*0078*/ 	.byte	0x04, 0x17
        /*007a*/ 	.short	(.L_663 - .L_662)
.L_662:
        /*007c*/ 	.word	0x00000000
        /*0080*/ 	.short	0x000a
        /*0082*/ 	.short	0x0050
        /*0084*/ 	.byte	0x00, 0xf0, 0x11, 0x00


	//----- nvinfo : EIATTR_KPARAM_INFO
	.align		4
.L_663:
        /*0088*/ 	.byte	0x04, 0x17
        /*008a*/ 	.short	(.L_665 - .L_664)
.L_664:
        /*008c*/ 	.word	0x00000000
        /*0090*/ 	.short	0x0009
        /*0092*/ 	.short	0x0048
        /*0094*/ 	.byte	0x00, 0xf0, 0x21, 0x00


	//----- nvinfo : EIATTR_KPARAM_INFO
	.align		4
.L_665:
        /*0098*/ 	.byte	0x04, 0x17
        /*009a*/ 	.short	(.L_667 - .L_666)
.L_666:
        /*009c*/ 	.word	0x00000000
        /*00a0*/ 	.short	0x0008
        /*00a2*/ 	.short	0x0040
        /*00a4*/ 	.byte	0x00, 0xf0, 0x21, 0x00


	//----- nvinfo : EIATTR_KPARAM_INFO
	.align		4
.L_667:
        /*00a8*/ 	.byte	0x04, 0x17
        /*00aa*/ 	.short	(.L_669 - .L_668)
.L_668:
        /*00ac*/ 	.word	0x00000000
        /*00b0*/ 	.short	0x0007
        /*00b2*/ 	.short	0x0038
        /*00b4*/ 	.byte	0x00, 0xf0, 0x21, 0x00


	//----- nvinfo : EIATTR_KPARAM_INFO
	.align		4
.L_669:
        /*00b8*/ 	.byte	0x04, 0x17
        /*00ba*/ 	.short	(.L_671 - .L_670)
.L_670:
        /*00bc*/ 	.word	0x00000000
        /*00c0*/ 	.short	0x0006
        /*00c2*/ 	.short	0x0030
        /*00c4*/ 	.byte	0x00, 0xf0, 0x21, 0x00


	//----- nvinfo : EIATTR_KPARAM_INFO
	.align		4
.L_671:
        /*00c8*/ 	.byte	0x04, 0x17
        /*00ca*/ 	.short	(.L_673 - .L_672)
.L_672:
        /*00cc*/ 	.word	0x00000000
        /*00d0*/ 	.short	0x0005
        /*00d2*/ 	.short	0x0028
        /*00d4*/ 	.byte	0x00, 0xf0, 0x11, 0x00


	//----- nvinfo : EIATTR_KPARAM_INFO
	.align		4
.L_673:
        /*00d8*/ 	.byte	0x04, 0x17
        /*00da*/ 	.short	(.L_675 - .L_674)
.L_674:
        /*00dc*/ 	.word	0x00000000
        /*00e0*/ 	.short	0x0004
        /*00e2*/ 	.short	0x0020
        /*00e4*/ 	.byte	0x00, 0xf0, 0x21, 0x00


	//----- nvinfo : EIATTR_KPARAM_INFO
	.align		4
.L_675:
        /*00e8*/ 	.byte	0x04, 0x17
        /*00ea*/ 	.short	(.L_677 - .L_676)
.L_676:
        /*00ec*/ 	.word	0x00000000
        /*00f0*/ 	.short	0x0003
        /*00f2*/ 	.short	0x0018
        /*00f4*/ 	.byte	0x00, 0xf0, 0x21, 0x00


	//----- nvinfo : EIATTR_KPARAM_INFO
	.align		4
.L_677:
        /*00f8*/ 	.byte	0x04, 0x17
        /*00fa*/ 	.short	(.L_679 - .L_678)
.L_678:
        /*00fc*/ 	.word	0x00000000
        /*0100*/ 	.short	0x0002
        /*0102*/ 	.short	0x0010
        /*0104*/ 	.byte	0x00, 0xf0, 0x21, 0x00


	//----- nvinfo : EIATTR_KPARAM_INFO
	.align		4
.L_679:
        /*0108*/ 	.byte	0x04, 0x17
        /*010a*/ 	.short	(.L_681 - .L_680)
.L_680:
        /*010c*/ 	.word	0x00000000
        /*0110*/ 	.short	0x0001
        /*0112*/ 	.short	0x0008
        /*0114*/ 	.byte	0x00, 0xf0, 0x21, 0x00


	//----- nvinfo : EIATTR_KPARAM_INFO
	.align		4
.L_681:
        /*0118*/ 	.byte	0x04, 0x17
        /*011a*/ 	.short	(.L_683 - .L_682)
.L_682:
        /*011c*/ 	.word	0x00000000
        /*0120*/ 	.short	0x0000
        /*0122*/ 	.short	0x0000
        /*0124*/ 	.byte	0x00, 0xf0, 0x21, 0x00


	//----- nvinfo : EIATTR_SPARSE_MMA_MASK
	.align		4
.L_683:
        /*0128*/ 	.byte	0x03, 0x50
        /*012a*/ 	.short	0x0000


	//----- nvinfo : EIATTR_MAXREG_COUNT
	.align		4
        /*012c*/ 	.byte	0x03, 0x1b
        /*012e*/ 	.short	0x00ff


	//----- nvinfo : EIATTR_EXTERNS
	.align		4
        /*0130*/ 	.byte	0x04, 0x0f
        /*0132*/ 	.short	(.L_685 - .L_684)


	//   ....[0]....
	.align		4
.L_684:
        /*0134*/ 	.word	index@(__assertfail)


	//----- nvinfo : EIATTR_MERCURY_ISA_VERSION
	.align		4
.L_685:
        /*0138*/ 	.byte	0x03, 0x5f
        /*013a*/ 	.short	0x0101


	//----- nvinfo : EIATTR_SYSCALL_OFFSETS
	.align		4
        /*013c*/ 	.byte	0x04, 0x46
        /*013e*/ 	.short	(.L_687 - .L_686)


	//   ....[0]....
.L_686:
        /*0140*/ 	.word	0x00000990


	//   ....[1]....
        /*0144*/ 	.word	0x00000aa0


	//----- nvinfo : EIATTR_EXIT_INSTR_OFFSETS
	.align		4
.L_687:
        /*0148*/ 	.byte	0x04, 0x1c
        /*014a*/ 	.short	(.L_689 - .L_688)


	//   ....[0]....
.L_688:
        /*014c*/ 	.word	0x00000640


	//   ....[1]....
        /*0150*/ 	.word	0x000006a0


	//   ....[2]....
        /*0154*/ 	.word	0x00000ab0


	//----- nvinfo : EIATTR_CRS_STACK_SIZE
	.align		4
.L_689:
        /*0158*/ 	.byte	0x04, 0x1e
        /*015a*/ 	.short	(.L_691 - .L_690)
.L_690:
        /*015c*/ 	.word	0x00000000


	//----- nvinfo : EIATTR_CBANK_PARAM_SIZE
	.align		4
.L_691:
        /*0160*/ 	.byte	0x03, 0x19
        /*0162*/ 	.short	0x0080


	//----- nvinfo : EIATTR_PARAM_CBANK
	.align		4
        /*0164*/ 	.byte	0x04, 0x0a
        /*0166*/ 	.short	(.L_693 - .L_692)
	.align		4
.L_692:
        /*0168*/ 	.word	index@(.nv.constant0._ZN4vllm38concat_and_cache_mla_rope_fused_kernelIfLb1E13__nv_bfloat16hLNS_18Fp8KVCacheDataTypeE2EEEvPKlPT_S6_PKS5_S8_illlliPT2_S4_iiiiPKf)
        /*016c*/ 	.short	0x0210
        /*016e*/ 	.short	0x0080


	//----- nvinfo : EIATTR_SW_WAR
	.align		4
.L_693:
        /*0170*/ 	.byte	0x04, 0x36
        /*0172*/ 	.short	(.L_695 - .L_694)
.L_694:
        /*0174*/ 	.word	0x00000008
.L_695:


//--------------------- .nv.info._ZN4vllm38concat_and_cache_mla_rope_fused_kernelIN3c108BFloat16ELb0EthLNS_18Fp8KVCacheDataTypeE2EEEvPKlPT_S7_PKS6_S9_illlliPT2_S5_iiiiPKf --------------------------
	.section	.nv.info._ZN4vllm38concat_and_cache_mla_rope_fused_kernelIN3c108BFloat16ELb0EthLNS_18Fp8KVCacheDataTypeE2EEEvPKlPT_S7_PKS6_S9_illlliPT2_S5_iiiiPKf,"",@"SHT_CUDA_INFO"
	.sectionflags	@""
	.align	4


	//----- nvinfo : EIATTR_CUDA_API_VERSION
	.align		4
        /*0000*/ 	.byte	0x04, 0x37
        /*0002*/ 	.short	(.L_697 - .L_696)
.L_696:
        /*0004*/ 	.word	0x00000082


	//----- nvinfo : EIATTR_KPARAM_INFO
	.align		4
.L_697:
        /*0008*/ 	.byte	0x04, 0x17
        /*000a*/ 	.short	(.L_699 - .L_698)
.L_698:
        /*000c*/ 	.word	0x00000000
        /*0010*/ 	.short	0x0011
        /*0012*/ 	.short	0x0078
        /*0014*/ 	.byte	0x00, 0xf0, 0x21, 0x00


	//----- nvinfo : EIATTR_KPARAM_INFO
	.align		4
.L_699:
        /*0018*/ 	.byte	0x04, 0x17
        /*001a*/ 	.short	(.L_701 - .L_700)
.L_700:
        /*001c*/ 	.word	0x00000000
        /*0020*/ 	.short	0x0010
        /*0022*/ 	.short	0x0074
        /*0024*/ 	.byte	0x00, 0xf0, 0x11, 0x00


	//----- nvinfo : EIATTR_KPARAM_INFO
	.align		4
.L_701:
        /*0028*/ 	.byte	0x04, 0x17
        /*002a*/ 	.short	(.L_703 - .L_702)
.L_702:
        /*002c*/ 	.word	0x00000000
        /*0030*/ 	.short	0x000f
        /*0032*/ 	.short	0x0070
        /*0034*/ 	.byte	0x00, 0xf0, 0x11, 0x00


	//----- nvinfo : EIATTR_KPARAM_INFO
	.align		4
.L_703:
        /*0038*/ 	.byte	0x04, 0x17
        /*003a*/ 	.short	(.L_705 - .L_704)
.L_704:
        /*003c*/ 	.word	0x00000000
        /*0040*/ 	.short	0x000e
        /*0042*/ 	.short	0x006c
        /*0044*/ 	.byte	0x00, 0xf0, 0x11, 0x00


	//----- nvinfo : EIATTR_KPARAM_INFO
	.align		4
.L_705:
        /*0048*/ 	.byte	0x04, 0x17
        /*004a*/ 	.short	(.L_707 - .L_706)
.L_706:
        /*004c*/ 	.word	0x00000000
        /*0050*/ 	.short	0x000d
        /*0052*/ 	.short	0x0068
        /*0054*/ 	.byte	0x00, 0xf0, 0x11, 0x00


	//----- nvinfo : EIATTR_KPARAM_INFO
	.align		4
.L_707:
        /*0058*/ 	.byte	0x04, 0x17
        /*005a*/ 	.short	(.L_709 - .L_708)
.L_708:
        /*005c*/ 	.word	0x00000000
        /*0060*/ 	.short	0x000c
        /*0062*/ 	.short	0x0060
        /*0064*/ 	.byte	0x00, 0xf0, 0x21, 0x00


	//----- nvinfo : EIATTR_KPARAM_INFO
	.align		4
.L_709:
        /*0068*/ 	.byte	0x04, 0x17
        /*006a*/ 	.short	(.L_711 - .L_710)
.L_710:
        /*006c*/ 	.word	0x00000000
        /*0070*/ 	.short	0x000b
        /*0072*/ 	.short	0x0058
        /*0074*/ 	.byte	0x00, 0xf0, 0x21, 0x00


	//----- nvinfo : EIATTR_KPARAM_INFO
	.align		4
.L_711:
        /*0078*/ 	.byte	0x04, 0x17
        /*007a*/ 	.short	(.L_713 - .L_712)
.L_712:
        /*007c*/ 	.word	0x00000000
        /*0080*/ 	.short	0x000a
        /*0082*/ 	.short	0x0050
        /*0084*/ 	.byte	0x00, 0xf0, 0x11, 0x00


	//----- nvinfo : EIATTR_KPARAM_INFO
	.align		4
.L_713:
        /*0088*/ 	.byte	0x04, 0x17
        /*008a*/ 	.short	(.L_715 - .L_714)
.L_714:
        /*008c*/ 	.word	0x00000000
        /*0090*/ 	.short	0x0009
        /*0092*/ 	.short	0x0048
        /*0094*/ 	.byte	0x00, 0xf0, 0x21, 0x00


	//----- nvinfo : EIATTR_KPARAM_INFO
	.align		4
.L_715:
        /*0098*/ 	.byte	0x04, 0x17
        /*009a*/ 	.short	(.L_717 - .L_716)
.L_716:
        /*009c*/ 	.word	0x00000000
        /*00a0*/ 	.short	0x0008
        /*00a2*/ 	.short	0x0040
        /*00a4*/ 	.byte	0x00, 0xf0, 0x21, 0x00


	//----- nvinfo : EIATTR_KPARAM_INFO
	.align		4
.L_717:
        /*00a8*/ 	.byte	0x04, 0x17
        /*00aa*/ 	.short	(.L_719 - .L_718)
.L_718:
        /*00ac*/ 	.word	0x00000000
        /*00b0*/ 	.short	0x0007
        /*00b2*/ 	.short	0x0038
        /*00b4*/ 	.byte	0x00, 0xf0, 0x21, 0x00


	//----- nvinfo : EIATTR_KPARAM_INFO
	.align		4
.L_719:
        /*00b8*/ 	.byte	0x04, 0x17
        /*00ba*/ 	.short	(.L_721 - .L_720)
.L_720:
        /*00bc*/ 	.word	0x00000000
        /*00c0*/ 	.short	0x0006
        /*00c2*/ 	.short	0x0030
        /*00c4*/ 	.byte	0x00, 0xf0, 0x21, 0x00


	//----- nvinfo : EIATTR_KPARAM_INFO
	.align		4
.L_721:
        /*00c8*/ 	.byte	0x04, 0x17
        /*00ca*/ 	.short	(.L_723 - .L_722)
.L_722:
        /*00cc*/ 	.word	0x00000000
        /*00d0*/ 	.short	0x0005
        /*00d2*/ 	.short	0x0028
        /*00d4*/ 	.byte	0x00, 0xf0, 0x11, 0x00


	//----- nvinfo : EIATTR_KPARAM_INFO
	.align		4
.L_723:
        /*00d8*/ 	.byte	0x04, 0x17
        /*00da*/ 	.short	(.L_725 - .L_724)
.L_724:
        /*00dc*/ 	.word	0x00000000
        /*00e0*/ 	.short	0x0004
        /*00e2*/ 	.short	0x0020
        /*00e4*/ 	.byte	0x00, 0xf0, 0x21, 0x00


	//----- nvinfo : EIATTR_KPARAM_INFO
	.align		4
.L_725:
        /*00e8*/ 	.byte	0x04, 0x17
        /*00ea*/ 	.short	(.L_727 - .L_726)
.L_726:
        /*00ec*/ 	.word	0x00000000
        /*00f0*/ 	.short	0x0003
        /*00f2*/ 	.short	0x0018
        /*00f4*/ 	.byte	0x00, 0xf0, 0x21, 0x00


	//----- nvinfo : EIATTR_KPARAM_INFO
	.align		4
.L_727:
        /*00f8*/ 	.byte	0x04, 0x17
        /*00fa*/ 	.short	(.L_729 - .L_728)
.L_728:
        /*00fc*/ 	.word	0x00000000
        /*0100*/ 	.short	0x0002
        /*0102*/ 	.short	0x0010
        /*0104*/ 	.byte	0x00, 0xf0, 0x21, 0x00


	//----- nvinfo : EIATTR_KPARAM_INFO
	.align		4
.L_729:
        /*0108*/ 	.byte	0x04, 0x17
        /*010a*/ 	.short	(.L_731 - .L_730)
.L_730:
        /*010c*/ 	.word	0x00000000
        /*0110*/ 	.short	0x0001
        /*0112*/ 	.short	0x0008
        /*0114*/ 	.byte	0x00, 0xf0, 0x21, 0x00


	//----- nvinfo : EIATTR_KPARAM_INFO
	.align		4
.L_731:
        /*0118*/ 	.byte	0x04, 0x17
        /*011a*/ 	.short	(.L_733 - .L_732)
.L_732:
        /*011c*/ 	.word	0x00000000
        /*0120*/ 	.short	0x0000
        /*0122*/ 	.short	0x0000
        /*0124*/ 	.byte	0x00, 0xf0, 0x21, 0x00


	//----- nvinfo : EIATTR_SPARSE_MMA_MASK
	.align		4
.L_733:
        /*0128*/ 	.byte	0x03, 0x50
        /*012a*/ 	.short	0x0000


	//----- nvinfo : EIATTR_MAXREG_COUNT
	.align		4
        /*012c*/ 	.byte	0x03, 0x1b
        /*012e*/ 	.short	0x00ff


	//----- nvinfo : EIATTR_EXTERNS
	.align		4
        /*0130*/ 	.byte	0x04, 0x0f
        /*0132*/ 	.short	(.L_735 - .L_734)


	//   ....[0]....
	.align		4
.L_734:
        /*0134*/ 	.word	index@(__assertfail)


	//----- nvinfo : EIATTR_MERCURY_ISA_VERSION
	.align		4
.L_735:
        /*0138*/ 	.byte	0x03, 0x5f
        /*013a*/ 	.short	0x0101


	//----- nvinfo : EIATTR_SYSCALL_OFFSETS
	.align		4
        /*013c*/ 	.byte	0x04, 0x46
        /*013e*/ 	.short	(.L_737 - .L_736)


	//   ....[0]....
.L_736:
        /*0140*/ 	.word	0x00000ae0


	//   ....[1]....
        /*0144*/ 	.word	0x00000bf0


	//----- nvinfo : EIATTR_EXIT_INSTR_OFFSETS
	.align		4
.L_737:
        /*0148*/ 	.byte	0x04, 0x1c
        /*014a*/ 	.short	(.L_739 - .L_738)


	//   ....[0]....
.L_738:
        /*014c*/ 	.word	0x000006f0


	//   ....[1]....
        /*0150*/ 	.word	0x00000750


	//   ....[2]....
        /*0154*/ 	.word	0x00000c00


	//----- nvinfo : EIATTR_CRS_STACK_SIZE
	.align		4
.L_739:
        /*0158*/ 	.byte	0x04, 0x1e
        /*015a*/ 	.short	(.L_741 - .L_740)
.L_740:
        /*015c*/ 	.word	0x00000000


	//----- nvinfo : EIATTR_CBANK_PARAM_SIZE
	.align		4
.L_741:
        /*0160*/ 	.byte	0x03, 0x19
        /*0162*/ 	.short	0x0080


	//----- nvinfo : EIATTR_PARAM_CBANK
	.align		4
        /*0164*/ 	.byte	0x04, 0x0a
        /*0166*/ 	.short	(.L_743 - .L_742)
	.align		4
.L_742:
        /*0168*/ 	.word	index@(.nv.constant0._ZN4vllm38concat_and_cache_mla_rope_fused_kernelIN3c108BFloat16ELb0EthLNS_18Fp8KVCacheDataTypeE2EEEvPKlPT_S7_PKS6_S9_illlliPT2_S5_iiiiPKf)
        /*016c*/ 	.short	0x0210
        /*016e*/ 	.short	0x0080


	//----- nvinfo : EIATTR_SW_WAR
	.align		4
.L_743:
        /*0170*/ 	.byte	0x04, 0x36
        /*0172*/ 	.short	(.L_745 - .L_744)
.L_744:
        /*0174*/ 	.word	0x00000008
.L_745:


//--------------------- .nv.info._ZN4vllm38concat_and_cache_mla_rope_fused_kernelIN3c108BFloat16ELb1EthLNS_18Fp8KVCacheDataTypeE2EEEvPKlPT_S7_PKS6_S9_illlliPT2_S5_iiiiPKf --------------------------
	.section	.nv.info._ZN4vllm38concat_and_cache_mla_rope_fused_kernelIN3c108BFloat16ELb1EthLNS_18Fp8KVCacheDataTypeE2EEEvPKlPT_S7_PKS6_S9_illlliPT2_S5_iiiiPKf,"",@"SHT_CUDA_INFO"
	.sectionflags	@""
	.align	4


	//----- nvinfo : EIATTR_CUDA_API_VERSION
	.align		4
        /*0000*/ 	.byte	0x04, 0x37
        /*0002*/ 	.short	(.L_747 - .L_746)
.L_746:
        /*0004*/ 	.word	0x00000082


	//----- nvinfo : EIATTR_KPARAM_INFO
	.align		4
.L_747:
        /*0008*/ 	.byte	0x04, 0x17
        /*000a*/ 	.short	(.L_749 - .L_748)
.L_748:
        /*000c*/ 	.word	0x00000000
        /*0010*/ 	.short	0x0011
        /*0012*/ 	.short	0x0078
        /*0014*/ 	.byte	0x00, 0xf0, 0x21, 0x00


	//----- nvinfo : EIATTR_KPARAM_INFO
	.align		4
.L_749:
        /*0018*/ 	.byte	0x04, 0x17
        /*001a*/ 	.short	(.L_751 - .L_750)
.L_750:
        /*001c*/ 	.word	0x00000000
        /*0020*/ 	.short	0x0010
        /*0022*/ 	.short	0x0074
        /*0024*/ 	.byte	0x00, 0xf0, 0x11, 0x00


	//----- nvinfo : EIATTR_KPARAM_INFO
	.align		4
.L_751:
        /*0028*/ 	.byte	0x04, 0x17
        /*002a*/ 	.short	(.L_753 - .L_752)
.L_752:
        /*002c*/ 	.word	0x00000000
        /*0030*/ 	.short	0x000f
        /*0032*/ 	.short	0x0070
        /*0034*/ 	.byte	0x00, 0xf0, 0x11, 0x00


	//----- nvinfo : EIATTR_KPARAM_INFO
	.align		4
.L_753:
        /*0038*/ 	.byte	0x04, 0x17
        /*003a*/ 	.short	(.L_755 - .L_754)
.L_754:
        /*003c*/ 	.word	0x00000000
        /*0040*/ 	.short	0x000e
        /*0042*/ 	.short	0x006c
        /*0044*/ 	.byte	0x00, 0xf0, 0x11, 0x00


	//----- nvinfo : EIATTR_KPARAM_INFO
	.align		4
.L_755:
        /*0048*/ 	.byte	0x04, 0x17
        /*004a*/ 	.short	(.L_757 - .L_756)
.L_756:
        /*004c*/ 	.word	0x00000000
        /*0050*/ 	.short	0x000d
        /*0052*/ 	.short	0x0068
        /*0054*/ 	.byte	0x00, 0xf0, 0x11, 0x00


	//----- nvinfo : EIATTR_KPARAM_INFO
	.align		4
.L_757:
        /*0058*/ 	.byte	0x04, 0x17
        /*005a*/ 	.short	(.L_759 - .L_758)
.L_758:
        /*005c*/ 	.word	0x00000000
        /*0060*/ 	.short	0x000c
        /*0062*/ 	.short	0x0060
        /*0064*/ 	.byte	0x00, 0xf0, 0x21, 0x00


	//----- nvinfo : EIATTR_KPARAM_INFO
	.align		4
.L_759:
        /*0068*/ 	.byte	0x04, 0x17
        /*006a*/ 	.short	(.L_761 - .L_760)
.L_760:
        /*006c*/ 	.word	0x00000000
        /*0070*/ 	.short	0x000b
        /*0072*/ 	.short	0x0058
        /*0074*/ 	.byte	0x00, 0xf0, 0x21, 0x00


	//----- nvinfo : EIATTR_KPARAM_INFO
	.align		4
.L_761:
        /*0078*/ 	.byte	0x04, 0x17
        /*007a*/ 	.short	(.L_763 - .L_762)
.L_762:
        /*007c*/ 	.word	0x00000000
        /*0080*/ 	.short	0x000a
        /*0082*/ 	.short	0x0050
        /*0084*/ 	.byte	0x00, 0xf0, 0x11, 0x00


	//----- nvinfo : EIATTR_KPARAM_INFO
	.align		4
.L_763:
        /*0088*/ 	.byte	0x04, 0x17
        /*008a*/ 	.short	(.L_765 - .L_764)
.L_764:
        /*008c*/ 	.word	0x00000000
        /*0090*/ 	.short	0x0009
        /*0092*/ 	.short	0x0048
        /*0094*/ 	.byte	0x00, 0xf0, 0x21, 0x00


	//----- nvinfo : EIATTR_KPARAM_INFO
	.align		4
.L_765:
        /*0098*/ 	.byte	0x04, 0x17
        /*009a*/ 	.short	(.L_767 - .L_766)
.L_766:
        /*009c*/ 	.word	0x00000000
        /*00a0*/ 	.short	0x0008
        /*00a2*/ 	.short	0x0040
        /*00a4*/ 	.byte	0x00, 0xf0, 0x21, 0x00


	//----- nvinfo : EIATTR_KPARAM_INFO
	.align		4
.L_767:
        /*00a8*/ 	.byte	0x04, 0x17
        /*00aa*/ 	.short	(.L_769 - .L_768)
.L_768:
        /*00ac*/ 	.word	0x00000000
        /*00b0*/ 	.short	0x0007
        /*00b2*/ 	.short	0x0038
        /*00b4*/ 	.byte	0x00, 0xf0, 0x21, 0x00


	//----- nvinfo : EIATTR_KPARAM_INFO
	.align		4
.L_769:
        /*00b8*/ 	.byte	0x04, 0x17
        /*00ba*/ 	.short	(.L_771 - .L_770)
.L_770:
        /*00bc*/ 	.word	0x00000000
        /*00c0*/ 	.short	0x0006
        /*00c2*/ 	.short	0x0030
        /*00c4*/ 	.byte	0x00, 0xf0, 0x21, 0x00


	//----- nvinfo : EIATTR_KPARAM_INFO
	.align		4
.L_771:
        /*00c8*/ 	.byte	0x04, 0x17
        /*00ca*/ 	.short	(.L_773 - .L_772)
.L_772:
        /*00cc*/ 	.word	0x00000000
        /*00d0*/ 	.short	0x0005
        /*00d2*/ 	.short	0x0028
        /*00d4*/ 	.byte	0x00, 0xf0, 0x11, 0x00


	//----- nvinfo : EIATTR_KPARAM_INFO
	.align		4
.L_773:
        /*00d8*/ 	.byte	0x04, 0x17
        /*00da*/ 	.short	(.L_775 - .L_774)
.L_774:
        /*00dc*/ 	.word	0x00000000
        /*00e0*/ 	.short	0x0004
        /*00e2*/ 	.short	0x0020
        /*00e4*/ 	.byte	0x00, 0xf0, 0x21, 0x00


	//----- nvinfo : EIATTR_KPARAM_INFO
	.align		4
.L_775:
        /*00e8*/ 	.byte	0x04, 0x17
        /*00ea*/ 	.short	(.L_777 - .L_776)
.L_776:
        /*00ec*/ 	.word	0x00000000
        /*00f0*/ 	.short	0x0003
        /*00f2*/ 	.short	0x0018
        /*00f4*/ 	.byte	0x00, 0xf0, 0x21, 0x00


	//----- nvinfo : EIATTR_KPARAM_INFO
	.align		4
.L_777:
        /*00f8*/ 	.byte	0x04, 0x17
        /*00fa*/ 	.short	(.L_779 - .L_778)
.L_778:
        /*00fc*/ 	.word	0x00000000
        /*0100*/ 	.short	0x0002
        /*0102*/ 	.short	0x0010
        /*0104*/ 	.byte	0x00, 0xf0, 0x21, 0x00


	//----- nvinfo : EIATTR_KPARAM_INFO
	.align		4
.L_779:
        /*0108*/ 	.byte	0x04, 0x17
        /*010a*/ 	.short	(.L_781 - .L_780)
.L_780:
        /*010c*/ 	.word	0x00000000
        /*0110*/ 	.short	0x0001
        /*0112*/ 	.short	0x0008
        /*0114*/ 	.byte	0x00, 0xf0, 0x21, 0x00


	//----- nvinfo : EIATTR_KPARAM_INFO
	.align		4
.L_781:
        /*0118*/ 	.byte	0x04, 0x17
        /*011a*/ 	.short	(.L_783 - .L_782)
.L_782:
        /*011c*/ 	.word	0x00000000
        /*0120*/ 	.short	0x0000
        /*0122*/ 	.short	0x0000
        /*0124*/ 	.byte	0x00, 0xf0, 0x21, 0x00


	//----- nvinfo : EIATTR_SPARSE_MMA_MASK
	.align		4
.L_783:
        /*0128*/ 	.byte	0x03, 0x50
        /*012a*/ 	.short	0x0000


	//----- nvinfo : EIATTR_MAXREG_COUNT
	.align		4
        /*012c*/ 	.byte	0x03, 0x1b
        /*012e*/ 	.short	0x00ff


	//----- nvinfo : EIATTR_EXTERNS
	.align		4
        /*0130*/ 	.byte	0x04, 0x0f
        /*0132*/ 	.short	(.L_785 - .L_784)


	//   ....[0]....
	.align		4
.L_784:
        /*0134*/ 	.word	index@(__assertfail)


	//----- nvinfo : EIATTR_MERCURY_ISA_VERSION
	.align		4
.L_785:
        /*0138*/ 	.byte	0x03, 0x5f
        /*013a*/ 	.short	0x0101


	//----- nvinfo : EIATTR_SYSCALL_OFFSETS
	.align		4
        /*013c*/ 	.byte	0x04, 0x46
        /*013e*/ 	.short	(.L_787 - .L_786)


	//   ....[0]....
.L_786:
        /*0140*/ 	.word	0x00000b90


	//   ....[1]....
        /*0144*/ 	.word	0x00000ca0


	//----- nvinfo : EIATTR_EXIT_INSTR_OFFSETS
	.align		4
.L_787:
        /*0148*/ 	.byte	0x04, 0x1c
        /*014a*/ 	.short	(.L_789 - .L_788)


	//   ....[0]....
.L_788:
        /*014c*/ 	.word	0x00000740


	//   ....[1]....
        /*0150*/ 	.word	0x000007a0


	//   ....[2]....
        /*0154*/ 	.word	0x00000cb0


	//----- nvinfo : EIATTR_CRS_STACK_SIZE
	.align		4
.L_789:
        /*0158*/ 	.byte	0x04, 0x1e
        /*015a*/ 	.short	(.L_791 - .L_790)
.L_790:
        /*015c*/ 	.word	0x00000000


	//----- nvinfo : EIATTR_CBANK_PARAM_SIZE
	.align		4
.L_791:
        /*0160*/ 	.byte	0x03, 0x19
        /*0162*/ 	.short	0x0080


	//----- nvinfo : EIATTR_PARAM_CBANK
	.align		4
        /*0164*/ 	.byte	0x04, 0x0a
        /*0166*/ 	.short	(.L_793 - .L_792)
	.align		4
.L_792:
        /*0168*/ 	.word	index@(.nv.constant0._ZN4vllm38concat_and_cache_mla_rope_fused_kernelIN3c108BFloat16ELb1EthLNS_18Fp8KVCacheDataTypeE2EEEvPKlPT_S7_PKS6_S9_illlliPT2_S5_iiiiPKf)
        /*016c*/ 	.short	0x0210
        /*016e*/ 	.short	0x0080


	//----- nvinfo : EIATTR_SW_WAR
	.align		4
.L_793:
        /*0170*/ 	.byte	0x04, 0x36
        /*0172*/ 	.short	(.L_795 - .L_794)
.L_794:
        /*0174*/ 	.word	0x00000008
.L_795:


//--------------------- .nv.info._ZN4vllm38concat_and_cache_mla_rope_fused_kernelIN3c104HalfELb0EthLNS_18Fp8KVCacheDataTypeE2EEEvPKlPT_S7_PKS6_S9_illlliPT2_S5_iiiiPKf --------------------------
	.section	.nv.info._ZN4vllm38concat_and_cache_mla_rope_fused_kernelIN3c104HalfELb0EthLNS_18Fp8KVCacheDataTypeE2EEEvPKlPT_S7_PKS6_S9_illlliPT2_S5_iiiiPKf,"",@"SHT_CUDA_INFO"
	.sectionflags	@""
	.align	4


	//----- nvinfo : EIATTR_CUDA_API_VERSION
	.align		4
        /*0000*/ 	.byte	0x04, 0x37
        /*0002*/ 	.short	(.L_797 - .L_796)
.L_796:
        /*0004*/ 	.word	0x00000082


	//----- nvinfo : EIATTR_KPARAM_INFO
	.align		4
.L_797:
        /*0008*/ 	.byte	0x04, 0x17
        /*000a*/ 	.short	(.L_799 - .L_798)
.L_798:
        /*000c*/ 	.word	0x00000000
        /*0010*/ 	.short	0x0011
        /*0012*/ 	.short	0x0078
        /*0014*/ 	.byte	0x00, 0xf0, 0x21, 0x00


	//----- nvinfo : EIATTR_KPARAM_INFO
	.align		4
.L_799:
        /*0018*/ 	.byte	0x04, 0x17
        /*001a*/ 	.short	(.L_801 - .L_800)
.L_800:
        /*001c*/ 	.word	0x00000000
        /*0020*/ 	.short	0x0010
        /*0022*/ 	.short	0x0074
        /*0024*/ 	.byte	0x00, 0xf0, 0x11, 0x00


	//----- nvinfo : EIATTR_KPARAM_INFO
	.align		4
.L_801:
        /*0028*/ 	.byte	0x04, 0x17
        /*002a*/ 	.short	(.L_803 - .L_802)
.L_802:
        /*002c*/ 	.word	0x00000000
        /*0030*/ 	.short	0x000f
        /*0032*/ 	.short	0x0070
        /*0034*/ 	.byte	0x00, 0xf0, 0x11, 0x00


	//----- nvinfo : EIATTR_KPARAM_INFO
	.align		4
.L_803:
        /*0038*/ 	.byte	0x04, 0x17
        /*003a*/ 	.short	(.L_805 - .L_804)
.L_804:
        /*003c*/ 	.word	0x00000000
        /*0040*/ 	.short	0x000e
        /*0042*/ 	.short	0x006c
        /*0044*/ 	.byte	0x00, 0xf0, 0x11, 0x00


	//----- nvinfo : EIATTR_KPARAM_INFO
	.align		4
.L_805:
        /*0048*/ 	.byte	0x04, 0x17
        /*004a*/ 	.short	(.L_807 - .L_806)
.L_806:
        /*004c*/ 	.word	0x00000000
        /*0050*/ 	.short	0x000d
        /*0052*/ 	.short	0x0068
        /*0054*/ 	.byte	0x00, 0xf0, 0x11, 0x00


	//----- nvinfo : EIATTR_KPARAM_INFO
	.align		4
.L_807:
        /*0058*/ 	.byte	0x04, 0x17
        /*005a*/ 	.short	(.L_809 - .L_808)
.L_808:
        /*005c*/ 	.word	0x00000000
        /*0060*/ 	.short	0x000c
        /*0062*/ 	.short	0x0060
        /*0064*/ 	.byte	0x00, 0xf0, 0x21, 0x00


	//----- nvinfo : EIATTR_KPARAM_INFO
	.align		4
.L_809:
        /*0068*/ 	.byte	0x04, 0x17
        /*006a*/ 	.short	(.L_811 - .L_810)
.L_810:
        /*006c*/ 	.word	0x00000000
        /*0070*/ 	.short	0x000b
        /*0072*/ 	.short	0x0058
        /*0074*/ 	.byte	0x00, 0xf0, 0x21, 0x00


	//----- nvinfo : EIATTR_KPARAM_INFO
	.align		4
.L_811:
        /*0078*/ 	.byte	0x04, 0x17
        /*007a*/ 	.short	(.L_813 - .L_812)
.L_812:
        /*007c*/ 	.word	0x00000000
        /*0080*/ 	.short	0x000a
        /*0082*/ 	.short	0x0050
        /*0084*/ 	.byte	0x00, 0xf0, 0x11, 0x00


	//----- nvinfo : EIATTR_KPARAM_INFO
	.align		4
.L_813:
        /*0088*/ 	.byte	0x04, 0x17
        /*008a*/ 	.short	(.L_815 - .L_814)
.L_814:
        /*008c*/ 	.word	0x00000000
        /*0090*/ 	.short	0x0009
        /*0092*/ 	.short	0x0048
        /*0094*/ 	.byte	0x00, 0xf0, 0x21, 0x00


	//----- nvinfo : EIATTR_KPARAM_INFO
	.align		4
.L_815:
        /*0098*/ 	.byte	0x04, 0x17
        /*009a*/ 	.short	(.L_817 - .L_816)
.L_816:
        /*009c*/ 	.word	0x00000000
        /*00a0*/ 	.short	0x0008
        /*00a2*/ 	.short	0x0040
        /*00a4*/ 	.byte	0x00, 0xf0, 0x21, 0x00


	//----- nvinfo : EIATTR_KPARAM_INFO
	.align		4
.L_817:
        /*00a8*/ 	.byte	0x04, 0x17
        /*00aa*/ 	.short	(.L_819 - .L_818)
.L_818:
        /*00ac*/ 	.word	0x00000000
        /*00b0*/ 	.short	0x0007
        /*00b2*/ 	.short	0x0038
        /*00b4*/ 	.byte	0x00, 0xf0, 0x21, 0x00


	//----- nvinfo : EIATTR_KPARAM_INFO
	.align		4
.L_819:
        /*00b8*/ 	.byte	0x04, 0x17
        /*00ba*/ 	.short	(.L_821 - .L_820)
.L_820:
        /*00bc*/ 	.word	0x00000000
        /*00c0*/ 	.short	0x0006
        /*00c2*/ 	.short	0x0030
        /*00c4*/ 	.byte	0x00, 0xf0, 0x21, 0x00


	//----- nvinfo : EIATTR_KPARAM_INFO
	.align		4
.L_821:
        /*00c8*/ 	.byte	0x04, 0x17
        /*00ca*/ 	.short	(.L_823 - .L_822)
.L_822:
        /*00cc*/ 	.word	0x00000000
        /*00d0*/ 	.short	0x0005
        /*00d2*/ 	.short	0x0028
        /*00d4*/ 	.byte	0x00, 0xf0, 0x11, 0x00


	//----- nvinfo : EIATTR_KPARAM_INFO
	.align		4
.L_823:
        /*00d8*/ 	.byte	0x04, 0x17
        /*00da*/ 	.short	(.L_825 - .L_824)
.L_824:
        /*00dc*/ 	.word	0x00000000
        /*00e0*/ 	.short	0x0004
        /*00e2*/ 	.short	0x0020
        /*00e4*/ 	.byte	0x00, 0xf0, 0x21, 0x00


	//----- nvinfo : EIATTR_KPARAM_INFO
	.align		4
.L_825:
        /*00e8*/ 	.byte	0x04, 0x17
        /*00ea*/ 	.short	(.L_827 - .L_826)
.L_826:
        /*00ec*/ 	.word	0x00000000
        /*00f0*/ 	.short	0x0003
        /*00f2*/ 	.short	0x0018
        /*00f4*/ 	.byte	0x00, 0xf0, 0x21, 0x00


	//----- nvinfo : EIATTR_KPARAM_INFO
	.align		4
.L_827:
        /*00f8*/ 	.byte	0x04, 0x17
        /*00fa*/ 	.short	(.L_829 - .L_828)
.L_828:
        /*00fc*/ 	.word	0x00000000
        /*0100*/ 	.short	0x0002
        /*0102*/ 	.short	0x0010
        /*0104*/ 	.byte	0x00, 0xf0, 0x21, 0x00


	//----- nvinfo : EIATTR_KPARAM_INFO
	.align		4
.L_829:
        /*0108*/ 	.byte	0x04, 0x17
        /*010a*/ 	.short	(.L_831 - .L_830)
.L_830:
        /*010c*/ 	.word	0x00000000
        /*0110*/ 	.short	0x0001
        /*0112*/ 	.short	0x0008
        /*0114*/ 	.byte	0x00, 0xf0, 0x21, 0x00


	//----- nvinfo : EIATTR_KPARAM_INFO
	.align		4
.L_831:
        /*0118*/ 	.byte	0x04, 0x17
        /*011a*/ 	.short	(.L_833 - .L_832)
.L_832:
        /*011c*/ 	.word	0x00000000
        /*0120*/ 	.short	0x0000
        /*0122*/ 	.short	0x0000
        /*0124*/ 	.byte	0x00, 0xf0, 0x21, 0x00


	//----- nvinfo : EIATTR_SPARSE_MMA_MASK
	.align		4
.L_833:
        /*0128*/ 	.byte	0x03, 0x50
        /*012a*/ 	.short	0x0000


	//----- nvinfo : EIATTR_MAXREG_COUNT
	.align		4
        /*012c*/ 	.byte	0x03, 0x1b
        /*012e*/ 	.short	0x00ff


	//----- nvinfo : EIATTR_EXTERNS
	.align		4
        /*0130*/ 	.byte	0x04, 0x0f
        /*0132*/ 	.short	(.L_835 - .L_834)


	//   ....[0]....
	.align		4
.L_834:
        /*0134*/ 	.word	index@(__assertfail)


	//----- nvinfo : EIATTR_MERCURY_ISA_VERSION
	.align		4
.L_835:
        /*0138*/ 	.byte	0x03, 0x5f
        /*013a*/ 	.short	0x0101


	//----- nvinfo : EIATTR_SYSCALL_OFFSETS
	.align		4
        /*013c*/ 	.byte	0x04, 0x46
        /*013e*/ 	.short	(.L_837 - .L_836)


	//   ....[0]....
.L_836:
        /*0140*/ 	.word	0x00000aa0


	//   ....[1]....
        /*0144*/ 	.word	0x00000bb0


	//----- nvinfo : EIATTR_EXIT_INSTR_OFFSETS
	.align		4
.L_837:
        /*0148*/ 	.byte	0x04, 0x1c
        /*014a*/ 	.short	(.L_839 - .L_838)


	//   ....[0]....
.L_838:
        /*014c*/ 	.word	0x000006d0


	//   ....[1]....
        /*0150*/ 	.word	0x00000730


	//   ....[2]....
        /*0154*/ 	.word	0x00000bc0


	//----- nvinfo : EIATTR_CRS_STACK_SIZE
	.align		4
.L_839:
        /*0158*/ 	.byte	0x04, 0x1e
        /*015a*/ 	.short	(.L_841 - .L_840)
.L_840:
        /*015c*/ 	.word	0x00000000


	//----- nvinfo : EIATTR_CBANK_PARAM_SIZE
	.align		4
.L_841:
        /*0160*/ 	.byte	0x03, 0x19
        /*0162*/ 	.short	0x0080


	//----- nvinfo : EIATTR_PARAM_CBANK
	.align		4
        /*0164*/ 	.byte	0x04, 0x0a
        /*0166*/ 	.short	(.L_843 - .L_842)
	.align		4
.L_842:
        /*0168*/ 	.word	index@(.nv.constant0._ZN4vllm38concat_and_cache_mla_rope_fused_kernelIN3c104HalfELb0EthLNS_18Fp8KVCacheDataTypeE2EEEvPKlPT_S7_PKS6_S9_illlliPT2_S5_iiiiPKf)
        /*016c*/ 	.short	0x0210
        /*016e*/ 	.short	0x0080


	//----- nvinfo : EIATTR_SW_WAR
	.align		4
.L_843:
        /*0170*/ 	.byte	0x04, 0x36
        /*0172*/ 	.short	(.L_845 - .L_844)
.L_844:
        /*0174*/ 	.word	0x00000008
.L_845:


//--------------------- .nv.info._ZN4vllm38concat_and_cache_mla_rope_fused_kernelIN3c104HalfELb1EthLNS_18Fp8KVCacheDataTypeE2EEEvPKlPT_S7_PKS6_S9_illlliPT2_S5_iiiiPKf --------------------------
	.section	.nv.info._ZN4vllm38concat_and_cache_mla_rope_fused_kernelIN3c104HalfELb1EthLNS_18Fp8KVCacheDataTypeE2EEEvPKlPT_S7_PKS6_S9_illlliPT2_S5_iiiiPKf,"",@"SHT_CUDA_INFO"
	.sectionflags	@""
	.align	4


	//----- nvinfo : EIATTR_CUDA_API_VERSION
	.align		4
        /*0000*/ 	.byte	0x04, 0x37
        /*0002*/ 	.short	(.L_847 - .L_846)
.L_846:
        /*0004*/ 	.word	0x00000082


	//----- nvinfo : EIATTR_KPARAM_INFO
	.align		4
.L_847:
        /*0008*/ 	.byte	0x04, 0x17
        /*000a*/ 	.short	(.L_849 - .L_848)
.L_848:
        /*000c*/ 	.word	0x00000000
        /*0010*/ 	.short	0x0011
        /*0012*/ 	.short	0x0078
        /*0014*/ 	.byte	0x00, 0xf0, 0x21, 0x00


	//----- nvinfo : EIATTR_KPARAM_INFO
	.align		4
.L_849:
        /*0018*/ 	.byte	0x04, 0x17
        /*001a*/ 	.short	(.L_851 - .L_850)
.L_850:
        /*001c*/ 	.word	0x00000000
        /*0020*/ 	.short	0x0010
        /*0022*/ 	.short	0x0074
        /*0024*/ 	.byte	0x00, 0xf0, 0x11, 0x00


	//----- nvinfo : EIATTR_KPARAM_INFO
	.align		4
.L_851:
        /*0028*/ 	.byte	0x04, 0x17
        /*002a*/ 	.short	(.L_853 - .L_852)
.L_852:
        /*002c*/ 	.word	0x00000000
        /*0030*/ 	.short	0x000f
        /*0032*/ 	.short	0x0070
        /*0034*/ 	.byte	0x00, 0xf0, 0x11, 0x00


	//----- nvinfo : EIATTR_KPARAM_INFO
	.align		4
.L_853:
        /*0038*/ 	.byte	0x04, 0x17
        /*003a*/ 	.short	(.L_855 - .L_854)
.L_854:
        /*003c*/ 	.word	0x00000000
        /*0040*/ 	.short	0x000e
        /*0042*/ 	.short	0x006c
        /*0044*/ 	.byte	0x00, 0xf0, 0x11, 0x00


	//----- nvinfo : EIATTR_KPARAM_INFO
	.align		4
.L_855:
        /*0048*/ 	.byte	0x04, 0x17
        /*004a*/ 	.short	(.L_857 - .L_856)
.L_856:
        /*004c*/ 	.word	0x00000000
        /*0050*/ 	.short	0x000d
        /*0052*/ 	.short	0x0068
        /*0054*/ 	.byte	0x00, 0xf0, 0x11, 0x00


	//----- nvinfo : EIATTR_KPARAM_INFO
	.align		4
.L_857:
        /*0058*/ 	.byte	0x04, 0x17
        /*005a*/ 	.short	(.L_859 - .L_858)
.L_858:
        /*005c*/ 	.word	0x00000000
        /*0060*/ 	.short	0x000c
        /*0062*/ 	.short	0x0060
        /*0064*/ 	.byte	0x00, 0xf0, 0x21, 0x00


	//----- nvinfo : EIATTR_KPARAM_INFO
	.align		4
.L_859:
        /*0068*/ 	.byte	0x04, 0x17
        /*006a*/ 	.short	(.L_861 - .L_860)
.L_860:
        /*006c*/ 	.word	0x00000000
        /*0070*/ 	.short	0x000b
        /*0072*/ 	.short	0x0058
        /*0074*/ 	.byte	0x00, 0xf0, 0x21, 0x00


	//----- nvinfo : EIATTR_KPARAM_INFO
	.align		4
.L_861:
        /*0078*/ 	.byte	0x04, 0x17
        /*007a*/ 	.short	(.L_863 - .L_862)
.L_862:
        /*007c*/ 	.word	0x00000000
        /*0080*/ 	.short	0x000a
        /*0082*/ 	.short	0x0050
        /*0084*/ 	.byte	0x00, 0xf0, 0x11, 0x00


	//----- nvinfo : EIATTR_KPARAM_INFO
	.align		4
.L_863:
        /*0088*/ 	.byte	0x04, 0x17
        /*008a*/ 	.short	(.L_865 - .L_864)
.L_864:
        /*008c*/ 	.word	0x00000000
        /*0090*/ 	.short	0x0009
        /*0092*/ 	.short	0x0048
        /*0094*/ 	.byte	0x00, 0xf0, 0x21, 0x00


	//----- nvinfo : EIATTR_KPARAM_INFO
	.align		4
.L_865:
        /*0098*/ 	.byte	0x04, 0x17
        /*009a*/ 	.short	(.L_867 - .L_866)
.L_866:
        /*009c*/ 	.word	0x00000000
        /*00a0*/ 	.short	0x0008
        /*00a2*/ 	.short	0x0040
        /*00a4*/ 	.byte	0x00, 0xf0, 0x21, 0x00


	//----- nvinfo : EIATTR_KPARAM_INFO
	.align		4
.L_867:
        /*00a8*/ 	.byte	0x04, 0x17
        /*00aa*/ 	.short	(.L_869 - .L_868)
.L_868:
        /*00ac*/ 	.word	0x00000000
        /*00b0*/ 	.short	0x0007
        /*00b2*/ 	.short	0x0038
        /*00b4*/ 	.byte	0x00, 0xf0, 0x21, 0x00


	//----- nvinfo : EIATTR_KPARAM_INFO
	.align		4
.L_869:
        /*00b8*/ 	.byte	0x04, 0x17
        /*00ba*/ 	.short	(.L_871 - .L_870)
.L_870:
        /*00bc*/ 	.word	0x00000000
        /*00c0*/ 	.short	0x0006
        /*00c2*/ 	.short	0x0030
        /*00c4*/ 	.byte	0x00, 0xf0, 0x21, 0x00


	//----- nvinfo : EIATTR_KPARAM_INFO
	.align		4
.L_871:
        /*00c8*/ 	.byte	0x04, 0x17
        /*00ca*/ 	.short	(.L_873 - .L_872)
.L_872:
        /*00cc*/ 	.word	0x00000000
        /*00d0*/ 	.short	0x0005
        /*00d2*/ 	.short	0x0028
        /*00d4*/ 	.byte	0x00, 0xf0, 0x11, 0x00


	//----- nvinfo : EIATTR_KPARAM_INFO
	.align		4
.L_873:
        /*00d8*/ 	.byte	0x04, 0x17
        /*00da*/ 	.short	(.L_875 - .L_874)
.L_874:
        /*00dc*/ 	.word	0x00000000
        /*00e0*/ 	.short	0x0004
        /*00e2*/ 	.short	0x0020
        /*00e4*/ 	.byte	0x00, 0xf0, 0x21, 0x00


	//----- nvinfo : EIATTR_KPARAM_INFO
	.align		4
.L_875:
        /*00e8*/ 	.byte	0x04, 0x17
        /*00ea*/ 	.short	(.L_877 - .L_876)
.L_876:
        /*00ec*/ 	.word	0x00000000
        /*00f0*/ 	.short	0x0003
        /*00f2*/ 	.short	0x0018
        /*00f4*/ 	.byte	0x00, 0xf0, 0x21, 0x00


	//----- nvinfo : EIATTR_KPARAM_INFO
	.align		4
.L_877:
        /*00f8*/ 	.byte	0x04, 0x17
        /*00fa*/ 	.short	(.L_879 - .L_878)
.L_878:
        /*00fc*/ 	.word	0x00000000
        /*0100*/ 	.short	0x0002
        /*0102*/ 	.short	0x0010
        /*0104*/ 	.byte	0x00, 0xf0, 0x21, 0x00


	//----- nvinfo : EIATTR_KPARAM_INFO
	.align		4
.L_879:
        /*0108*/ 	.byte	0x04, 0x17
        /*010a*/ 	.short	(.L_881 - .L_880)
.L_880:
        /*010c*/ 	.word	0x00000000
        /*0110*/ 	.short	0x0001
        /*0112*/ 	.short	0x0008
        /*0114*/ 	.byte	0x00, 0xf0, 0x21, 0x00


	//----- nvinfo : EIATTR_KPARAM_INFO
	.align		4
.L_881:
        /*0118*/ 	.byte	0x04, 0x17
        /*011a*/ 	.short	(.L_883 - .L_882)
.L_882:
        /*011c*/ 	.word	0x00000000
        /*0120*/ 	.short	0x0000
        /*0122*/ 	.short	0x0000
        /*0124*/ 	.byte	0x00, 0xf0, 0x21, 0x00


	//----- nvinfo : EIATTR_SPARSE_MMA_MASK
	.align		4
.L_883:
        /*0128*/ 	.byte	0x03, 0x50
        /*012a*/ 	.short	0x0000


	//----- nvinfo : EIATTR_MAXREG_COUNT
	.align		4
        /*012c*/ 	.byte	0x03, 0x1b
        /*012e*/ 	.short	0x00ff


	//----- nvinfo : EIATTR_EXTERNS
	.align		4
        /*0130*/ 	.byte	0x04, 0x0f
        /*0132*/ 	.short	(.L_885 - .L_884)


	//   ....[0]....
	.align		4
.L_884:
        /*0134*/ 	.word	index@(__assertfail)


	//----- nvinfo : EIATTR_MERCURY_ISA_VERSION
	.align		4
.L_885:
        /*0138*/ 	.byte	0x03, 0x5f
        /*013a*/ 	.short	0x0101


	//----- nvinfo : EIATTR_SYSCALL_OFFSETS
	.align		4
        /*013c*/ 	.byte	0x04, 0x46
        /*013e*/ 	.short	(.L_887 - .L_886)


	//   ....[0]....
.L_886:
        /*0140*/ 	.word	0x00000b50


	//   ....[1]....
        /*0144*/ 	.word	0x00000c60


	//----- nvinfo : EIATTR_EXIT_INSTR_OFFSETS
	.align		4
.L_887:
        /*0148*/ 	.byte	0x04, 0x1c
        /*014a*/ 	.short	(.L_889 - .L_888)


	//   ....[0]....
.L_888:
        /*014c*/ 	.word	0x00000720


	//   ....[1]....
        /*0150*/ 	.word	0x00000780


	//   ....[2]....
        /*0154*/ 	.word	0x00000c70


	//----- nvinfo : EIATTR_CRS_STACK_SIZE
	.align		4
.L_889:
        /*0158*/ 	.byte	0x04, 0x1e
        /*015a*/ 	.short	(.L_891 - .L_890)
.L_890:
        /*015c*/ 	.word	0x00000000


	//----- nvinfo : EIATTR_CBANK_PARAM_SIZE
	.align		4
.L_891:
        /*0160*/ 	.byte	0x03, 0x19
        /*0162*/ 	.short	0x0080


	//----- nvinfo : EIATTR_PARAM_CBANK
	.align		4
        /*0164*/ 	.byte	0x04, 0x0a
        /*0166*/ 	.short	(.L_893 - .L_892)
	.align		4
.L_892:
        /*0168*/ 	.word	index@(.nv.constant0._ZN4vllm38concat_and_cache_mla_rope_fused_kernelIN3c104HalfELb1EthLNS_18Fp8KVCacheDataTypeE2EEEvPKlPT_S7_PKS6_S9_illlliPT2_S5_iiiiPKf)
        /*016c*/ 	.short	0x0210
        /*016e*/ 	.short	0x0080


	//----- nvinfo : EIATTR_SW_WAR
	.align		4
.L_893:
        /*0170*/ 	.byte	0x04, 0x36
        /*0172*/ 	.short	(.L_895 - .L_894)
.L_894:
        /*0174*/ 	.word	0x00000008
.L_895:


//--------------------- .nv.info._ZN4vllm38concat_and_cache_mla_rope_fused_kernelIfLb0EthLNS_18Fp8KVCacheDataTypeE2EEEvPKlPT_S5_PKS4_S7_illlliPT2_S3_iiiiPKf --------------------------
	.section	.nv.info._ZN4vllm38concat_and_cache_mla_rope_fused_kernelIfLb0EthLNS_18Fp8KVCacheDataTypeE2EEEvPKlPT_S5_PKS4_S7_illlliPT2_S3_iiiiPKf,"",@"SHT_CUDA_INFO"
	.sectionflags	@""
	.align	4


	//----- nvinfo : EIATTR_CUDA_API_VERSION
	.align		4
        /*0000*/ 	.byte	0x04, 0x37
        /*0002*/ 	.short	(.L_897 - .L_896)
.L_896:
        /*0004*/ 	.word	0x00000082


	//----- nvinfo : EIATTR_KPARAM_INFO
	.align		4
.L_897:
        /*0008*/ 	.byte	0x04, 0x17
        /*000a*/ 	.short	(.L_899 - .L_898)
.L_898:
        /*000c*/ 	.word	0x00000000
        /*0010*/ 	.short	0x0011
        /*0012*/ 	.short	0x0078
        /*0014*/ 	.byte	0x00, 0xf0, 0x21, 0x00


	//----- nvinfo : EIATTR_KPARAM_INFO
	.align		4
.L_899:
        /*0018*/ 	.byte	0x04, 0x17
        /*001a*/ 	.short	(.L_901 - .L_900)
.L_900:
        /*001c*/ 	.word	0x00000000
        /*0020*/ 	.short	0x0010
        /*0022*/ 	.short	0x0074
        /*0024*/ 	.byte	0x00, 0xf0, 0x11, 0x00


	//----- nvinfo : EIATTR_KPARAM_INFO
	.align		4
.L_901:
        /*0028*/ 	.byte	0x04, 0x17
        /*002a*/ 	.short	(.L_903 - .L_902)
.L_902:
        /*002c*/ 	.word	0x00000000
        /*0030*/ 	.short	0x000f
        /*0032*/ 	.short	0x0070
        /*0034*/ 	.byte	0x00, 0xf0, 0x11, 0x00


	//----- nvinfo : EIATTR_KPARAM_INFO
	.align		4
.L_903:
        /*0038*/ 	.byte	0x04, 0x17
        /*003a*/ 	.short	(.L_905 - .L_904)
.L_904:
        /*003c*/ 	.word	0x00000000
        /*0040*/ 	.short	0x000e
        /*0042*/ 	.short	0x006c
        /*0044*/ 	.byte	0x00, 0xf0, 0x11, 0x00


	//----- nvinfo : EIATTR_KPARAM_INFO
	.align		4
.L_905:
        /*0048*/ 	.byte	0x04, 0x17
        /*004a*/ 	.short	(.L_907 - .L_906)
.L_906:
        /*004c*/ 	.word	0x00000000
        /*0050*/ 	.short	0x000d
        /*0052*/ 	.short	0x0068
        /*0054*/ 	.byte	0x00, 0xf0, 0x11, 0x00


	//----- nvinfo : EIATTR_KPARAM_INFO
	.align		4
.L_907:
        /*0058*/ 	.byte	0x04, 0x17
        /*005a*/ 	.short	(.L_909 - .L_908)
.L_908:
        /*005c*/ 	.word	0x00000000
        /*0060*/ 	.short	0x000c
        /*0062*/ 	.short	0x0060
        /*0064*/ 	.byte	0x00, 0xf0, 0x21, 0x00


	//----- nvinfo : EIATTR_KPARAM_INFO
	.align		4
.L_909:
        /*0068*/ 	.byte	0x04, 0x17
        /*006a*/ 	.short	(.L_911 - .L_910)
.L_910:
        /*006c*/ 	.word	0x00000000
        /*0070*/ 	.short	0x000b
        /*0072*/ 	.short	0x0058
        /*0074*/ 	.byte	0x00, 0xf0, 0x21, 0x00


	//----- nvinfo : EIATTR_KPARAM_INFO
	.align		4
.L_911:
        /*0078*/ 	.byte	0x04, 0x17
        /*007a*/ 	.short	(.L_913 - .L_912)
.L_912:
        /*007c*/ 	.word	0x00000000
        /*0080*/ 	.short	0x000a
        /*0082*/ 	.short	0x0050
        /*0084*/ 	.byte	0x00, 0xf0, 0x11, 0x00


	//----- nvinfo : EIATTR_KPARAM_INFO
	.align		4
.L_913:
        /*0088*/ 	.byte	0x04, 0x17
        /*008a*/ 	.short	(.L_915 - .L_914)
.L_914:
        /*008c*/ 	.word	0x00000000
        /*0090*/ 	.short	0x0009
        /*0092*/ 	.short	0x0048
        /*0094*/ 	.byte	0x00, 0xf0, 0x21, 0x00


	//----- nvinfo : EIATTR_KPARAM_INFO
	.align		4
.L_915:
        /*0098*/ 	.byte	0x04, 0x17
        /*009a*/ 	.short	(.L_917 - .L_916)
.L_916:
        /*009c*/ 	.word	0x00000000
        /*00a0*/ 	.short	0x0008
        /*00a2*/ 	.short	0x0040
        /*00a4*/ 	.byte	0x00, 0xf0, 0x21, 0x00


	//----- nvinfo : EIATTR_KPARAM_INFO
	.align		4
.L_917:
        /*00a8*/ 	.byte	0x04, 0x17
        /*00aa*/ 	.short	(.L_919 - .L_918)
.L_918:
        /*00ac*/ 	.word	0x00000000
        /*00b0*/ 	.short	0x0007
        /*00b2*/ 	.short	0x0038
        /*00b4*/ 	.byte	0x00, 0xf0, 0x21, 0x00


	//----- nvinfo : EIATTR_KPARAM_INFO
	.align		4
.L_919:
        /*00b8*/ 	.byte	0x04, 0x17
        /*00ba*/ 	.short	(.L_921 - .L_920)
.L_920:
        /*00bc*/ 	.word	0x00000000
        /*00c0*/ 	.short	0x0006
        /*00c2*/ 	.short	0x0030
        /*00c4*/ 	.byte	0x00, 0xf0, 0x21, 0x00


	//----- nvinfo : EIATTR_KPARAM_INFO
	.align		4
.L_921:
        /*00c8*/ 	.byte	0x04, 0x17
        /*00ca*/ 	.short	(.L_923 - .L_922)
.L_922:
        /*00cc*/ 	.word	0x00000000
        /*00d0*/ 	.short	0x0005
        /*00d2*/ 	.short	0x0028
        /*00d4*/ 	.byte	0x00, 0xf0, 0x11, 0x00


	//----- nvinfo : EIATTR_KPARAM_INFO
	.align		4
.L_923:
        /*00d8*/ 	.byte	0x04, 0x17
        /*00da*/ 	.short	(.L_925 - .L_924)
.L_924:
        /*00dc*/ 	.word	0x00000000
        /*00e0*/ 	.short	0x0004
        /*00e2*/ 	.short	0x0020
        /*00e4*/ 	.byte	0x00, 0xf0, 0x21, 0x00


	//----- nvinfo : EIATTR_KPARAM_INFO
	.align		4
.L_925:
        /*00e8*/ 	.byte	0x04, 0x17
        /*00ea*/ 	.short	(.L_927 - .L_926)
.L_926:
        /*00ec*/ 	.word	0x00000000
        /*00f0*/ 	.short	0x0003
        /*00f2*/ 	.short	0x0018
        /*00f4*/ 	.byte	0x00, 0xf0, 0x21, 0x00


	//----- nvinfo : EIATTR_KPARAM_INFO
	.align		4
.L_927:
        /*00f8*/ 	.byte	0x04, 0x17
        /*00fa*/ 	.short	(.L_929 - .L_928)
.L_928:
        /*00fc*/ 	.word	0x00000000
        /*0100*/ 	.short	0x0002
        /*0102*/ 	.short	0x0010
        /*0104*/ 	.byte	0x00, 0xf0, 0x21, 0x00


	//----- nvinfo : EIATTR_KPARAM_INFO
	.align		4
.L_929:
        /*0108*/ 	.byte	0x04, 0x17
        /*010a*/ 	.short	(.L_931 - .L_930)
.L_930:
        /*010c*/ 	.word	0x00000000
        /*0110*/ 	.short	0x0001
        /*0112*/ 	.short	0x0008
        /*0114*/ 	.byte	0x00, 0xf0, 0x21, 0x00


	//----- nvinfo : EIATTR_KPARAM_INFO
	.align		4
.L_931:
        /*0118*/ 	.byte	0x04, 0x17
        /*011a*/ 	.short	(.L_933 - .L_932)
.L_932:
        /*011c*/ 	.word	0x00000000
        /*0120*/ 	.short	0x0000
        /*0122*/ 	.short	0x0000
        /*0124*/ 	.byte	0x00, 0xf0, 0x21, 0x00


	//----- nvinfo : EIATTR_SPARSE_MMA_MASK
	.align		4
.L_933:
        /*0128*/ 	.byte	0x03, 0x50
        /*012a*/ 	.short	0x0000


	//----- nvinfo : EIATTR_MAXREG_COUNT
	.align		4
        /*012c*/ 	.byte	0x03, 0x1b
        /*012e*/ 	.short	0x00ff


	//----- nvinfo : EIATTR_EXTERNS
	.align		4
        /*0130*/ 	.byte	0x04, 0x0f
        /*0132*/ 	.short	(.L_935 - .L_934)


	//   ....[0]....
	.align		4
.L_934:
        /*0134*/ 	.word	index@(__assertfail)


	//----- nvinfo : EIATTR_MERCURY_ISA_VERSION
	.align		4
.L_935:
        /*0138*/ 	.byte	0x03, 0x5f
        /*013a*/ 	.short	0x0101


	//----- nvinfo : EIATTR_SYSCALL_OFFSETS
	.align		4
        /*013c*/ 	.byte	0x04, 0x46
        /*013e*/ 	.short	(.L_937 - .L_936)


	//   ....[0]....
.L_936:
        /*0140*/ 	.word	0x000008e0


	//   ....[1]....
        /*0144*/ 	.word	0x000009f0


	//----- nvinfo : EIATTR_EXIT_INSTR_OFFSETS
	.align		4
.L_937:
        /*0148*/ 	.byte	0x04, 0x1c
        /*014a*/ 	.short	(.L_939 - .L_938)


	//   ....[0]....
.L_938:
        /*014c*/ 	.word	0x000005f0


	//   ....[1]....
        /*0150*/ 	.word	0x00000650


	//   ....[2]....
        /*0154*/ 	.word	0x00000a00


	//----- nvinfo : EIATTR_CRS_STACK_SIZE
	.align		4
.L_939:
        /*0158*/ 	.byte	0x04, 0x1e
        /*015a*/ 	.short	(.L_941 - .L_940)
.L_940:
        /*015c*/ 	.word	0x00000000


	//----- nvinfo : EIATTR_CBANK_PARAM_SIZE
	.align		4
.L_941:
        /*0160*/ 	.byte	0x03, 0x19
        /*0162*/ 	.short	0x0080


	//----- nvinfo : EIATTR_PARAM_CBANK
	.align		4
        /*0164*/ 	.byte	0x04, 0x0a
        /*0166*/ 	.short	(.L_943 - .L_942)
	.align		4
.L_942:
        /*0168*/ 	.word	index@(.nv.constant0._ZN4vllm38concat_and_cache_mla_rope_fused_kernelIfLb0EthLNS_18Fp8KVCacheDataTypeE2EEEvPKlPT_S5_PKS4_S7_illlliPT2_S3_iiiiPKf)
        /*016c*/ 	.short	0x0210
        /*016e*/ 	.short	0x0080


	//----- nvinfo : EIATTR_SW_WAR
	.align		4
.L_943:
        /*0170*/ 	.byte	0x04, 0x36
        /*0172*/ 	.short	(.L_945 - .L_944)
.L_944:
        /*0174*/ 	.word	0x00000008
.L_945:


//--------------------- .nv.info._ZN4vllm38concat_and_cache_mla_rope_fused_kernelIfLb1EthLNS_18Fp8KVCacheDataTypeE2EEEvPKlPT_S5_PKS4_S7_illlliPT2_S3_iiiiPKf --------------------------
	.section	.nv.info._ZN4vllm38concat_and_cache_mla_rope_fused_kernelIfLb1EthLNS_18Fp8KVCacheDataTypeE2EEEvPKlPT_S5_PKS4_S7_illlliPT2_S3_iiiiPKf,"",@"SHT_CUDA_INFO"
	.sectionflags	@""
	.align	4


	//----- nvinfo : EIATTR_CUDA_API_VERSION
	.align		4
        /*0000*/ 	.byte	0x04, 0x37
        /*0002*/ 	.short	(.L_947 - .L_946)
.L_946:
        /*0004*/ 	.word	0x00000082


	//----- nvinfo : EIATTR_KPARAM_INFO
	.align		4
.L_947:
        /*0008*/ 	.byte	0x04, 0x17
        /*000a*/ 	.short	(.L_949 - .L_948)
.L_948:
        /*000c*/ 	.word	0x00000000
        /*0010*/ 	.short	0x0011
        /*0012*/ 	.short	0x0078
        /*0014*/ 	.byte	0x00, 0xf0, 0x21, 0x00


	//----- nvinfo : EIATTR_KPARAM_INFO
	.align		4
.L_949:
        /*0018*/ 	.byte	0x04, 0x17
        /*001a*/ 	.short	(.L_951 - .L_950)
.L_950:
        /*001c*/ 	.word	0x00000000
        /*0020*/ 	.short	0x0010
        /*0022*/ 	.short	0x0074
        /*0024*/ 	.byte	0x00, 0xf0, 0x11, 0x00


	//----- nvinfo : EIATTR_KPARAM_INFO
	.align		4
.L_951:
        /*0028*/ 	.byte	0x04, 0x17
        /*002a*/ 	.short	(.L_953 - .L_952)
.L_952:
        /*002c*/ 	.word	0x00000000
        /*0030*/ 	.short	0x000f
        /*0032*/ 	.short	0x0070
        /*0034*/ 	.byte	0x00, 0xf0, 0x11, 0x00


	//----- nvinfo : EIATTR_KPARAM_INFO
	.align		4
.L_953:
        /*0038*/ 	.byte	0x04, 0x17
        /*003a*/ 	.short	(.L_955 - .L_954)
.L_954:
        /*003c*/ 	.word	0x00000000
        /*0040*/ 	.short	0x000e
        /*0042*/ 	.short	0x006c
        /*0044*/ 	.byte	0x00, 0xf0, 0x11, 0x00


	//----- nvinfo : EIATTR_KPARAM_INFO
	.align		4
.L_955:
        /*0048*/ 	.byte	0x04, 0x17
        /*004a*/ 	.short	(.L_957 - .L_956)
.L_956:
        /*004c*/ 	.word	0x00000000
        /*0050*/ 	.short	0x000d
        /*0052*/ 	.short	0x0068
        /*0054*/ 	.byte	0x00, 0xf0, 0x11, 0x00


	//----- nvinfo : EIATTR_KPARAM_INFO
	.align		4
.L_957:
        /*0058*/ 	.byte	0x04, 0x17
        /*005a*/ 	.short	(.L_959 - .L_958)
.L_958:
        /*005c*/ 	.word	0x00000000
        /*0060*/ 	.short	0x000c
        /*0062*/ 	.short	0x0060
        /*0064*/ 	.byte	0x00, 0xf0, 0x21, 0x00


	//----- nvinfo : EIATTR_KPARAM_INFO
	.align		4
.L_959:
        /*0068*/ 	.byte	0x04, 0x17
        /*006a*/ 	.short	(.L_961 - .L_960)
.L_960:
        /*006c*/ 	.word	0x00000000
        /*0070*/ 	.short	0x000b
        /*0072*/ 	.short	0x0058
        /*0074*/ 	.byte	0x00, 0xf0, 0x21, 0x00


	//----- nvinfo : EIATTR_KPARAM_INFO
	.align		4
.L_961:
        /*0078*/ 	.byte	0x04, 0x17
        /*007a*/ 	.short	(.L_963 - .L_962)
.L_962:
        /*007c*/ 	.word	0x00000000
        /*0080*/ 	.short	0x000a
        /*0082*/ 	.short	0x0050
        /*0084*/ 	.byte	0x00, 0xf0, 0x11, 0x00


	//----- nvinfo : EIATTR_KPARAM_INFO
	.align		4
.L_963:
        /*0088*/ 	.byte	0x04, 0x17
        /*008a*/ 	.short	(.L_965 - .L_964)
.L_964:
        /*008c*/ 	.word	0x00000000
        /*0090*/ 	.short	0x0009
        /*0092*/ 	.short	0x0048
        /*0094*/ 	.byte	0x00, 0xf0, 0x21, 0x00


	//----- nvinfo : EIATTR_KPARAM_INFO
	.align		4
.L_965:
        /*0098*/ 	.byte	0x04, 0x17
        /*009a*/ 	.short	(.L_967 - .L_966)
.L_966:
        /*009c*/ 	.word	0x00000000
        /*00a0*/ 	.short	0x0008
        /*00a2*/ 	.short	0x0040
        /*00a4*/ 	.byte	0x00, 0xf0, 0x21, 0x00


	//----- nvinfo : EIATTR_KPARAM_INFO
	.align		4
.L_967:
        /*00a8*/ 	.byte	0x04, 0x17
        /*00aa*/ 	.short	(.L_969 - .L_968)
.L_968:
        /*00ac*/ 	.word	0x00000000
        /*00b0*/ 	.short	0x0007
        /*00b2*/ 	.short	0x0038
        /*00b4*/ 	.byte	0x00, 0xf0, 0x21, 0x00


	//----- nvinfo : EIATTR_KPARAM_INFO
	.align		4
.L_969:
        /*00b8*/ 	.byte	0x04, 0x17
        /*00ba*/ 	.short	(.L_971 - .L_970)
.L_970:
        /*00bc*/ 	.word	0x00000000
        /*00c0*/ 	.short	0x0006
        /*00c2*/ 	.short	0x0030
        /*00c4*/ 	.byte	0x00, 0xf0, 0x21, 0x00


	//----- nvinfo : EIATTR_KPARAM_INFO
	.align		4
.L_971:
        /*00c8*/ 	.byte	0x04, 0x17
        /*00ca*/ 	.short	(.L_973 - .L_972)
.L_972:
        /*00cc*/ 	.word	0x00000000
        /*00d0*/ 	.short	0x0005
        /*00d2*/ 	.short	0x0028
        /*00d4*/ 	.byte	0x00, 0xf0, 0x11, 0x00


	//----- nvinfo : EIATTR_KPARAM_INFO
	.align		4
.L_973:
        /*00d8*/ 	.byte	0x04, 0x17
        /*00da*/ 	.short	(.L_975 - .L_974)
.L_974:
        /*00dc*/ 	.word	0x00000000
        /*00e0*/ 	.short	0x0004
        /*00e2*/ 	.short	0x0020
        /*00e4*/ 	.byte	0x00, 0xf0, 0x21, 0x00


	//----- nvinfo : EIATTR_KPARAM_INFO
	.align		4
.L_975:
        /*00e8*/ 	.byte	0x04, 0x17
        /*00ea*/ 	.short	(.L_977 - .L_976)
.L_976:
        /*00ec*/ 	.word	0x00000000
        /*00f0*/ 	.short	0x0003
        /*00f2*/ 	.short	0x0018
        /*00f4*/ 	.byte	0x00, 0xf0, 0x21, 0x00


	//----- nvinfo : EIATTR_KPARAM_INFO
	.align		4
.L_977:
        /*00f8*/ 	.byte	0x04, 0x17
        /*00fa*/ 	.short	(.L_979 - .L_978)
.L_978:
        /*00fc*/ 	.word	0x00000000
        /*0100*/ 	.short	0x0002
        /*0102*/ 	.short	0x0010
        /*0104*/ 	.byte	0x00, 0xf0, 0x21, 0x00


	//----- nvinfo : EIATTR_KPARAM_INFO
	.align		4
.L_979:
        /*0108*/ 	.byte	0x04, 0x17
        /*010a*/ 	.short	(.L_981 - .L_980)
.L_980:
        /*010c*/ 	.word	0x00000000
        /*0110*/ 	.short	0x0001
        /*0112*/ 	.short	0x0008
        /*0114*/ 	.byte	0x00, 0xf0, 0x21, 0x00


	//----- nvinfo : EIATTR_KPARAM_INFO
	.align		4
.L_981:
        /*0118*/ 	.byte	0x04, 0x17
        /*011a*/ 	.short	(.L_983 - .L_982)
.L_982:
        /*011c*/ 	.word	0x00000000
        /*0120*/ 	.short	0x0000
        /*0122*/ 	.short	0x0000
        /*0124*/ 	.byte	0x00, 0xf0, 0x21, 0x00


	//----- nvinfo : EIATTR_SPARSE_MMA_MASK
	.align		4
.L_983:
        /*0128*/ 	.byte	0x03, 0x50
        /*012a*/ 	.short	0x0000


	//----- nvinfo : EIATTR_MAXREG_COUNT
	.align		4
        /*012c*/ 	.byte	0x03, 0x1b
        /*012e*/ 	.short	0x00ff


	//----- nvinfo : EIATTR_EXTERNS
	.align		4
        /*0130*/ 	.byte	0x04, 0x0f
        /*0132*/ 	.short	(.L_985 - .L_984)


	//   ....[0]....
	.align		4
.L_984:
        /*0134*/ 	.word	index@(__assertfail)


	//----- nvinfo : EIATTR_MERCURY_ISA_VERSION
	.align		4
.L_985:
        /*0138*/ 	.byte	0x03, 0x5f
        /*013a*/ 	.short	0x0101


	//----- nvinfo : EIATTR_SYSCALL_OFFSETS
	.align		4
        /*013c*/ 	.byte	0x04, 0x46
        /*013e*/ 	.short	(.L_987 - .L_986)


	//   ....[0]....
.L_986:
        /*0140*/ 	.word	0x00000990


	//   ....[1]....
        /*0144*/ 	.word	0x00000aa0


	//----- nvinfo : EIATTR_EXIT_INSTR_OFFSETS
	.align		4
.L_987:
        /*0148*/ 	.byte	0x04, 0x1c
        /*014a*/ 	.short	(.L_989 - .L_988)


	//   ....[0]....
.L_988:
        /*014c*/ 	.word	0x00000640


	//   ....[1]....
        /*0150*/ 	.word	0x000006a0


	//   ....[2]....
        /*0154*/ 	.word	0x00000ab0


	//----- nvinfo : EIATTR_CRS_STACK_SIZE
	.align		4
.L_989:
        /*0158*/ 	.byte	0x04, 0x1e
        /*015a*/ 	.short	(.L_991 - .L_990)
.L_990:
        /*015c*/ 	.word	0x00000000


	//----- nvinfo : EIATTR_CBANK_PARAM_SIZE
	.align		4
.L_991:
        /*0160*/ 	.byte	0x03, 0x19
        /*0162*/ 	.short	0x0080


	//----- nvinfo : EIATTR_PARAM_CBANK
	.align		4
        /*0164*/ 	.byte	0x04, 0x0a
        /*0166*/ 	.short	(.L_993 - .L_992)
	.align		4
.L_992:
        /*0168*/ 	.word	index@(.nv.constant0._ZN4vllm38concat_and_cache_mla_rope_fused_kernelIfLb1EthLNS_18Fp8KVCacheDataTypeE2EEEvPKlPT_S5_PKS4_S7_illlliPT2_S3_iiiiPKf)
        /*016c*/ 	.short	0x0210
        /*016e*/ 	.short	0x0080


	//----- nvinfo : EIATTR_SW_WAR
	.align		4
.L_993:
        /*0170*/ 	.byte	0x04, 0x36
        /*0172*/ 	.short	(.L_995 - .L_994)
.L_994:
        /*0174*/ 	.word	0x00000008
.L_995:


//--------------------- .nv.info._ZN4vllm38concat_and_cache_mla_rope_fused_kernelIN3c108BFloat16ELb0EfhLNS_18Fp8KVCacheDataTypeE2EEEvPKlPT_S7_PKS6_S9_illlliPT2_S5_iiiiPKf --------------------------
	.section	.nv.info._ZN4vllm38concat_and_cache_mla_rope_fused_kernelIN3c108BFloat16ELb0EfhLNS_18Fp8KVCacheDataTypeE2EEEvPKlPT_S7_PKS6_S9_illlliPT2_S5_iiiiPKf,"",@"SHT_CUDA_INFO"
	.sectionflags	@""
	.align	4


	//----- nvinfo : EIATTR_CUDA_API_VERSION
	.align		4
        /*0000*/ 	.byte	0x04, 0x37
        /*0002*/ 	.short	(.L_997 - .L_996)
.L_996:
        /*0004*/ 	.word	0x00000082


	//----- nvinfo : EIATTR_KPARAM_INFO
	.align		4
.L_997:
        /*0008*/ 	.byte	0x04, 0x17
        /*000a*/ 	.short	(.L_999 - .L_998)
.L_998:
        /*000c*/ 	.word	0x00000000
        /*0010*/ 	.short	0x0011
        /*0012*/ 	.short	0x0078
        /*0014*/ 	.byte	0x00, 0xf0, 0x21, 0x00


	//----- nvinfo : EIATTR_KPARAM_INFO
	.align		4
.L_999:
        /*0018*/ 	.byte	0x04, 0x17
        /*001a*/ 	.short	(.L_1001 - .L_1000)
.L_1000:
        /*001c*/ 	.word	0x00000000
        /*0020*/ 	.short	0x0010
        /*0022*/ 	.short	0x0074
        /*0024*/ 	.byte	0x00, 0xf0, 0x11, 0x00


	//----- nvinfo : EIATTR_KPARAM_INFO
	.align		4
.L_1001:
        /*0028*/ 	.byte	0x04, 0x17
        /*002a*/ 	.short	(.L_1003 - .L_1002)
.L_1002:
        /*002c*/ 	.word	0x00000000
        /*0030*/ 	.short	0x000f
        /*0032*/ 	.short	0x0070
        /*0034*/ 	.byte	0x00, 0xf0, 0x11, 0x00


	//----- nvinfo : EIATTR_KPARAM_INFO
	.align		4
.L_1003:
        /*0038*/ 	.byte	0x04, 0x17
        /*003a*/ 	.short	(.L_1005 - .L_1004)
.L_1004:
        /*003c*/ 	.word	0x00000000
        /*0040*/ 	.short	0x000e
        /*0042*/ 	.short	0x006c
        /*0044*/ 	.byte	0x00, 0xf0, 0x11, 0x00


	//----- nvinfo : EIATTR_KPARAM_INFO
	.align		4
.L_1005:
        /*0048*/ 	.byte	0x04, 0x17
        /*004a*/ 	.short	(.L_1007 - .L_1006)
.L_1006:
        /*004c*/ 	.word	0x00000000
        /*0050*/ 	.short	0x000d
        /*0052*/ 	.short	0x0068
        /*0054*/ 	.byte	0x00, 0xf0, 0x11, 0x00


	//----- nvinfo : EIATTR_KPARAM_INFO
	.align		4
.L_1007:
        /*0058*/ 	.byte	0x04, 0x17
        /*005a*/ 	.short	(.L_1009 - .L_1008)
.L_1008:
        /*005c*/ 	.word	0x00000000
        /*0060*/ 	.short	0x000c
        /*0062*/ 	.short	0x0060
        /*0064*/ 	.byte	0x00, 0xf0, 0x21, 0x00


	//----- nvinfo : EIATTR_KPARAM_INFO
	.align		4
.L_1009:
        /*0068*/ 	.byte	0x04, 0x17
        /*006a*/ 	.short	(.L_1011 - .L_1010)
.L_1010:
        /*006c*/ 	.word	0x00000000
        /*0070*/ 	.short	0x000b
        /*0072*/ 	.short	0x0058
        /*0074*/ 	.byte	0x00, 0xf0, 0x21, 0x00


	//----- nvinfo : EIATTR_KPARAM_INFO
	.align		4
.L_1011:
        /*0078*/ 	.byte	0x04, 0x17
        /*007a*/ 	.short	(.L_1013 - .L_1012)
.L_1012:
        /*007c*/ 	.word	0x00000000
        /*0080*/ 	.short	0x000a
        /*0082*/ 	.short	0x0050
        /*0084*/ 	.byte	0x00, 0xf0, 0x11, 0x00


	//----- nvinfo : EIATTR_KPARAM_INFO
	.align		4
.L_1013:
        /*0088*/ 	.byte	0x04, 0x17
        /*008a*/ 	.short	(.L_1015 - .L_1014)
.L_1014:
        /*008c*/ 	.word	0x00000000
        /*0090*/ 	.short	0x0009
        /*0092*/ 	.short	0x0048
        /*0094*/ 	.byte	0x00, 0xf0, 0x21, 0x00


	//----- nvinfo : EIATTR_KPARAM_INFO
	.align		4
.L_1015:
        /*0098*/ 	.byte	0x04, 0x17
        /*009a*/ 	.short	(.L_1017 - .L_1016)
.L_1016:
        /*009c*/ 	.word	0x00000000
        /*00a0*/ 	.short	0x0008
        /*00a2*/ 	.short	0x0040
        /*00a4*/ 	.byte	0x00, 0xf0, 0x21, 0x00


	//----- nvinfo : EIATTR_KPARAM_INFO
	.align		4
.L_1017:
        /*00a8*/ 	.byte	0x04, 0x17
        /*00aa*/ 	.short	(.L_1019 - .L_1018)
.L_1018:
        /*00ac*/ 	.word	0x00000000
        /*00b0*/ 	.short	0x0007
        /*00b2*/ 	.short	0x0038
        /*00b4*/ 	.byte	0x00, 0xf0, 0x21, 0x00


	//----- nvinfo : EIATTR_KPARAM_INFO
	.align		4
.L_1019:
        /*00b8*/ 	.byte	0x04, 0x17
        /*00ba*/ 	.short	(.L_1021 - .L_1020)
.L_1020:
        /*00bc*/ 	.word	0x00000000
        /*00c0*/ 	.short	0x0006
        /*00c2*/ 	.short	0x0030
        /*00c4*/ 	.byte	0x00, 0xf0, 0x21, 0x00


	//----- nvinfo : EIATTR_KPARAM_INFO
	.align		4
.L_1021:
        /*00c8*/ 	.byte	0x04, 0x17
        /*00ca*/ 	.short	(.L_1023 - .L_1022)
.L_1022:
        /*00cc*/ 	.word	0x00000000
        /*00d0*/ 	.short	0x0005
        /*00d2*/ 	.short	0x0028
        /*00d4*/ 	.byte	0x00, 0xf0, 0x11, 0x00


	//----- nvinfo : EIATTR_KPARAM_INFO
	.align		4
.L_1023:
        /*00d8*/ 	.byte	0x04, 0x17
        /*00da*/ 	.short	(.L_1025 - .L_1024)
.L_1024:
        /*00dc*/ 	.word	0x00000000
        /*00e0*/ 	.short	0x0004
        /*00e2*/ 	.short	0x0020
        /*00e4*/ 	.byte	0x00, 0xf0, 0x21, 0x00


	//----- nvinfo : EIATTR_KPARAM_INFO
	.align		4
.L_1025:
        /*00e8*/ 	.byte	0x04, 0x17
        /*00ea*/ 	.short	(.L_1027 - .L_1026)
.L_1026:
        /*00ec*/ 	.word	0x00000000
        /*00f0*/ 	.short	0x0003
        /*00f2*/ 	.short	0x0018
        /*00f4*/ 	.byte	0x00, 0xf0, 0x21, 0x00


	//----- nvinfo : EIATTR_KPARAM_INFO
	.align		4
.L_1027:
        /*00f8*/ 	.byte	0x04, 0x17
        /*00fa*/ 	.short	(.L_1029 - .L_1028)
.L_1028:
        /*00fc*/ 	.word	0x00000000
        /*0100*/ 	.short	0x0002
        /*0102*/ 	.short	0x0010
        /*0104*/ 	.byte	0x00, 0xf0, 0x21, 0x00


	//----- nvinfo : EIATTR_KPARAM_INFO
	.align		4
.L_1029:
        /*0108*/ 	.byte	0x04, 0x17
        /*010a*/ 	.short	(.L_1031 - .L_1030)
.L_1030:
        /*010c*/ 	.word	0x00000000
        /*0110*/ 	.short	0x0001
        /*0112*/ 	.short	0x0008
        /*0114*/ 	.byte	0x00, 0xf0, 0x21, 0x00


	//----- nvinfo : EIATTR_KPARAM_INFO
	.align		4
.L_1031:
        /*0118*/ 	.byte	0x04, 0x17
        /*011a*/ 	.short	(.L_1033 - .L_1032)
.L_1032:
        /*011c*/ 	.word	0x00000000
        /*0120*/ 	.short	0x0000
        /*0122*/ 	.short	0x0000
        /*0124*/ 	.byte	0x00, 0xf0, 0x21, 0x00


	//----- nvinfo : EIATTR_SPARSE_MMA_MASK
	.align		4
.L_1033:
        /*0128*/ 	.byte	0x03, 0x50
        /*012a*/ 	.short	0x0000


	//----- nvinfo : EIATTR_MAXREG_COUNT
	.align		4
        /*012c*/ 	.byte	0x03, 0x1b
        /*012e*/ 	.short	0x00ff


	//----- nvinfo : EIATTR_EXTERNS
	.align		4
        /*0130*/ 	.byte	0x04, 0x0f
        /*0132*/ 	.short	(.L_1035 - .L_1034)


	//   ....[0]....
	.align		4
.L_1034:
        /*0134*/ 	.word	index@(__assertfail)


	//----- nvinfo : EIATTR_MERCURY_ISA_VERSION
	.align		4
.L_1035:
        /*0138*/ 	.byte	0x03, 0x5f
        /*013a*/ 	.short	0x0101


	//----- nvinfo : EIATTR_SYSCALL_OFFSETS
	.align		4
        /*013c*/ 	.byte	0x04, 0x46
        /*013e*/ 	.short	(.L_1037 - .L_1036)


	//   ....[0]....
.L_1036:
        /*0140*/ 	.word	0x00000ae0


	//   ....[1]....
        /*0144*/ 	.word	0x00000bf0


	//----- nvinfo : EIATTR_EXIT_INSTR_OFFSETS
	.align		4
.L_1037:
        /*0148*/ 	.byte	0x04, 0x1c
        /*014a*/ 	.short	(.L_1039 - .L_1038)


	//   ....[0]....
.L_1038:
        /*014c*/ 	.word	0x000006f0


	//   ....[1]....
        /*0150*/ 	.word	0x00000750


	//   ....[2]....
        /*0154*/ 	.word	0x00000c00


	//----- nvinfo : EIATTR_CRS_STACK_SIZE
	.align		4
.L_1039:
        /*0158*/ 	.byte	0x04, 0x1e
        /*015a*/ 	.short	(.L_1041 - .L_1040)
.L_1040:
        /*015c*/ 	.word	0x00000000


	//----- nvinfo : EIATTR_CBANK_PARAM_SIZE
	.align		4
.L_1041:
        /*0160*/ 	.byte	0x03, 0x19
        /*0162*/ 	.short	0x0080


	//----- nvinfo : EIATTR_PARAM_CBANK
	.align		4
        /*0164*/ 	.byte	0x04, 0x0a
        /*0166*/ 	.short	(.L_1043 - .L_1042)
	.align		4
.L_1042:
        /*0168*/ 	.word	index@(.nv.constant0._ZN4vllm38concat_and_cache_mla_rope_fused_kernelIN3c108BFloat16ELb0EfhLNS_18Fp8KVCacheDataTypeE2EEEvPKlPT_S7_PKS6_S9_illlliPT2_S5_iiiiPKf)
        /*016c*/ 	.short	0x0210
        /*016e*/ 	.short	0x0080


	//----- nvinfo : EIATTR_SW_WAR
	.align		4
.L_1043:
        /*0170*/ 	.byte	0x04, 0x36
        /*0172*/ 	.short	(.L_1045 - .L_1044)
.L_1044:
        /*0174*/ 	.word	0x00000008
.L_1045:


//--------------------- .nv.info._ZN4vllm38concat_and_cache_mla_rope_fused_kernelIN3c108BFloat16ELb1EfhLNS_18Fp8KVCacheDataTypeE2EEEvPKlPT_S7_PKS6_S9_illlliPT2_S5_iiiiPKf --------------------------
	.section	.nv.info._ZN4vllm38concat_and_cache_mla_rope_fused_kernelIN3c108BFloat16ELb1EfhLNS_18Fp8KVCacheDataTypeE2EEEvPKlPT_S7_PKS6_S9_illlliPT2_S5_iiiiPKf,"",@"SHT_CUDA_INFO"
	.sectionflags	@""
	.align	4


	//----- nvinfo : EIATTR_CUDA_API_VERSION
	.align		4
        /*0000*/ 	.byte	0x04, 0x37
        /*0002*/ 	.short	(.L_1047 - .L_1046)
.L_1046:
        /*0004*/ 	.word	0x00000082


	//----- nvinfo : EIATTR_KPARAM_INFO
	.align		4
.L_1047:
        /*0008*/ 	.byte	0x04, 0x17
        /*000a*/ 	.short	(.L_1049 - .L_1048)
.L_1048:
        /*000c*/ 	.word	0x00000000
        /*0010*/ 	.short	0x0011
        /*0012*/ 	.short	0x0078
        /*0014*/ 	.byte	0x00, 0xf0, 0x21, 0x00


	//----- nvinfo : EIATTR_KPARAM_INFO
	.align		4
.L_1049:
        /*0018*/ 	.byte	0x04, 0x17
        /*001a*/ 	.short	(.L_1051 - .L_1050)
.L_1050:
        /*001c*/ 	.word	0x00000000
        /*0020*/ 	.short	0x0010
        /*0022*/ 	.short	0x0074
        /*0024*/ 	.byte	0x00, 0xf0, 0x11, 0x00


	//----- nvinfo : EIATTR_KPARAM_INFO
	.align		4
.L_1051:
        /*0028*/ 	.byte	0x04, 0x17
        /*002a*/ 	.short	(.L_1053 - .L_1052)
.L_1052:
        /*002c*/ 	.word	0x00000000
        /*0030*/ 	.short	0x000f
        /*0032*/ 	.short	0x0070
        /*0034*/ 	.byte	0x00, 0xf0, 0x11, 0x00


	//----- nvinfo : EIATTR_KPARAM_INFO
	.align		4
.L_1053:
        /*0038*/ 	.byte	0x04, 0x17
        /*003a*/ 	.short	(.L_1055 - .L_1054)
.L_1054:
        /*003c*/ 	.word	0x00000000
        /*0040*/ 	.short	0x000e
        /*0042*/ 	.short	0x006c
        /*0044*/ 	.byte	0x00, 0xf0, 0x11, 0x00


	//----- nvinfo : EIATTR_KPARAM_INFO
	.align		4
.L_1055:
        /*0048*/ 	.byte	0x04, 0x17
        /*004a*/ 	.short	(.L_1057 - .L_1056)
.L_1056:
        /*004c*/ 	.word	0x00000000
        /*0050*/ 	.short	0x000d
        /*0052*/ 	.short	0x0068
        /*0054*/ 	.byte	0x00, 0xf0, 0x11, 0x00


	//----- nvinfo : EIATTR_KPARAM_INFO
	.align		4
.L_1057:
        /*0058*/ 	.byte	0x04, 0x17
        /*005a*/ 	.short	(.L_1059 - .L_1058)
.L_1058:
        /*005c*/ 	.word	0x00000000
        /*0060*/ 	.short	0x000c
        /*0062*/ 	.short	0x0060
        /*0064*/ 	.byte	0x00, 0xf0, 0x21, 0x00


	//----- nvinfo : EIATTR_KPARAM_INFO
	.align		4
.L_1059:
        /*0068*/ 	.byte	0x04, 0x17
        /*006a*/ 	.short	(.L_1061 - .L_1060)
.L_1060:
        /*006c*/ 	.word	0x00000000
        /*0070*/ 	.short	0x000b
        /*0072*/ 	.short	0x0058
        /*0074*/ 	.byte	0x00, 0xf0, 0x21, 0x00


	//----- nvinfo : EIATTR_KPARAM_INFO
	.align		4
.L_1061:
        /*0078*/ 	.byte	0x04, 0x17
        /*007a*/ 	.short	(.L_1063 - .L_1062)
.L_1062:
        /*007c*/ 	.word	0x00000000
        /*0080*/ 	.short	0x000a
        /*0082*/ 	.short	0x0050
        /*0084*/ 	.byte	0x00, 0xf0, 0x11, 0x00


	//----- nvinfo : EIATTR_KPARAM_INFO
	.align		4
.L_1063:
        /*0088*/ 	.byte	0x04, 0x17
        /*008a*/ 	.short	(.L_1065 - .L_1064)
.L_1064:
        /*008c*/ 	.word	0x00000000
        /*0090*/ 	.short	0x0009
        /*0092*/ 	.short	0x0048
        /*0094*/ 	.byte	0x00, 0xf0, 0x21, 0x00


	//----- nvinfo : EIATTR_KPARAM_INFO
	.align		4
.L_1065:
        /*0098*/ 	.byte	0x04, 0x17
        /*009a*/ 	.short	(.L_1067 - .L_1066)
.L_1066:
        /*009c*/ 	.word	0x00000000
        /*00a0*/ 	.short	0x0008
        /*00a2*/ 	.short	0x0040
        /*00a4*/ 	.byte	0x00, 0xf0, 0x21, 0x00


	//----- nvinfo : EIATTR_KPARAM_INFO
	.align		4
.L_1067:
        /*00a8*/ 	.byte	0x04, 0x17
        /*00aa*/ 	.short	(.L_1069 - .L_1068)
.L_1068:
        /*00ac*/ 	.word	0x00000000
        /*00b0*/ 	.short	0x0007
        /*00b2*/ 	.short	0x0038
        /*00b4*/ 	.byte	0x00, 0xf0, 0x21, 0x00


	//----- nvinfo : EIATTR_KPARAM_INFO
	.align		4
.L_1069:
        /*00b8*/ 	.byte	0x04, 0x17
        /*00ba*/ 	.short	(.L_1071 - .L_1070)
.L_1070:
        /*00bc*/ 	.word	0x00000000
        /*00c0*/ 	.short	0x0006
        /*00c2*/ 	.short	0x0030
        /*00c4*/ 	.byte	0x00, 0xf0, 0x21, 0x00


	//----- nvinfo : EIATTR_KPARAM_INFO
	.align		4
.L_1071:
        /*00c8*/ 	.byte	0x04, 0x17
        /*00ca*/ 	.short	(.L_1073 - .L_1072)
.L_1072:
        /*00cc*/ 	.word	0x00000000
        /*00d0*/ 	.short	0x0005
        /*00d2*/ 	.short	0x0028
        /*00d4*/ 	.byte	0x00, 0xf0, 0x11, 0x00


	//----- nvinfo : EIATTR_KPARAM_INFO
	.align		4
.L_1073:
        /*00d8*/ 	.byte	0x04, 0x17
        /*00da*/ 	.short	(.L_1075 - .L_1074)
.L_1074:
        /*00dc*/ 	.word	0x00000000
        /*00e0*/ 	.short	0x0004
        /*00e2*/ 	.short	0x0020
        /*00e4*/ 	.byte	0x00, 0xf0, 0x21, 0x00


	//----- nvinfo : EIATTR_KPARAM_INFO
	.align		4
.L_1075:
        /*00e8*/ 	.byte	0x04, 0x17
        /*00ea*/ 	.short	(.L_1077 - .L_1076)
.L_1076:
        /*00ec*/ 	.word	0x00000000
        /*00f0*/ 	.short	0x0003
        /*00f2*/ 	.short	0x0018
        /*00f4*/ 	.byte	0x00, 0xf0, 0x21, 0x00


	//----- nvinfo : EIATTR_KPARAM_INFO
	.align		4
.L_1077:
        /*00f8*/ 	.byte	0x04, 0x17
        /*00fa*/ 	.short	(.L_1079 - .L_1078)
.L_1078:
        /*00fc*/ 	.word	0x00000000
        /*0100*/ 	.short	0x0002
        /*0102*/ 	.short	0x0010
        /*0104*/ 	.byte	0x00, 0xf0, 0x21, 0x00


	//----- nvinfo : EIATTR_KPARAM_INFO
	.align		4
.L_1079:
        /*0108*/ 	.byte	0x04, 0x17
        /*010a*/ 	.short	(.L_1081 - .L_1080)
.L_1080:
        /*010c*/ 	.word	0x00000000
        /*0110*/ 	.short	0x0001
        /*0112*/ 	.short	0x0008
        /*0114*/ 	.byte	0x00, 0xf0, 0x21, 0x00


	//----- nvinfo : EIATTR_KPARAM_INFO
	.align		4
.L_1081:
        /*0118*/ 	.byte	0x04, 0x17
        /*011a*/ 	.short	(.L_1083 - .L_1082)
.L_1082:
        /*011c*/ 	.word	0x00000000
        /*0120*/ 	.short	0x0000
        /*0122*/ 	.short	0x0000
        /*0124*/ 	.byte	0x00, 0xf0, 0x21, 0x00


	//----- nvinfo : EIATTR_SPARSE_MMA_MASK
	.align		4
.L_1083:
        /*0128*/ 	.byte	0x03, 0x50
        /*012a*/ 	.short	0x0000


	//----- nvinfo : EIATTR_MAXREG_COUNT
	.align		4
        /*012c*/ 	.byte	0x03, 0x1b
        /*012e*/ 	.short	0x00ff


	//----- nvinfo : EIATTR_EXTERNS
	.align		4
        /*0130*/ 	.byte	0x04, 0x0f
        /*0132*/ 	.short	(.L_1085 - .L_1084)


	//   ....[0]....
	.align		4
.L_1084:
        /*0134*/ 	.word	index@(__assertfail)


	//----- nvinfo : EIATTR_MERCURY_ISA_VERSION
	.align		4
.L_1085:
        /*0138*/ 	.byte	0x03, 0x5f
        /*013a*/ 	.short	0x0101


	//----- nvinfo : EIATTR_SYSCALL_OFFSETS
	.align		4
        /*013c*/ 	.byte	0x04, 0x46
        /*013e*/ 	.short	(.L_1087 - .L_1086)


	//   ....[0]....
.L_1086:
        /*0140*/ 	.word	0x00000b90


	//   ....[1]....
        /*0144*/ 	.word	0x00000ca0


	//----- nvinfo : EIATTR_EXIT_INSTR_OFFSETS
	.align		4
.L_1087:
        /*0148*/ 	.byte	0x04, 0x1c
        /*014a*/ 	.short	(.L_1089 - .L_1088)


	//   ....[0]....
.L_1088:
        /*014c*/ 	.word	0x00000740


	//   ....[1]....
        /*0150*/ 	.word	0x000007a0


	//   ....[2]....
        /*0154*/ 	.word	0x00000cb0


	//----- nvinfo : EIATTR_CRS_STACK_SIZE
	.align		4
.L_1089:
        /*0158*/ 	.byte	0x04, 0x1e
        /*015a*/ 	.short	(.L_1091 - .L_1090)
.L_1090:
        /*015c*/ 	.word	0x00000000


	//----- nvinfo : EIATTR_CBANK_PARAM_SIZE
	.align		4
.L_1091:
        /*0160*/ 	.byte	0x03, 0x19
        /*0162*/ 	.short	0x0080


	//----- nvinfo : EIATTR_PARAM_CBANK
	.align		4
        /*0164*/ 	.byte	0x04, 0x0a
        /*0166*/ 	.short	(.L_1093 - .L_1092)
	.align		4
.L_1092:
        /*0168*/ 	.word	index@(.nv.constant0._ZN4vllm38concat_and_cache_mla_rope_fused_kernelIN3c108BFloat16ELb1EfhLNS_18Fp8KVCacheDataTypeE2EEEvPKlPT_S7_PKS6_S9_illlliPT2_S5_iiiiPKf)
        /*016c*/ 	.short	0x0210
        /*016e*/ 	.short	0x0080


	//----- nvinfo : EIATTR_SW_WAR
	.align		4
.L_1093:
        /*0170*/ 	.byte	0x04, 0x36
        /*0172*/ 	.short	(.L_1095 - .L_1094)
.L_1094:
        /*0174*/ 	.word	0x00000008
.L_1095:


//--------------------- .nv.info._ZN4vllm38concat_and_cache_mla_rope_fused_kernelIN3c104HalfELb0EfhLNS_18Fp8KVCacheDataTypeE2EEEvPKlPT_S7_PKS6_S9_illlliPT2_S5_iiiiPKf --------------------------
	.section	.nv.info._ZN4vllm38concat_and_cache_mla_rope_fused_kernelIN3c104HalfELb0EfhLNS_18Fp8KVCacheDataTypeE2EEEvPKlPT_S7_PKS6_S9_illlliPT2_S5_iiiiPKf,"",@"SHT_CUDA_INFO"
	.sectionflags	@""
	.align	4


	//----- nvinfo : EIATTR_CUDA_API_VERSION
	.align		4
        /*0000*/ 	.byte	0x04, 0x37
        /*0002*/ 	.short	(.L_1097 - .L_1096)
.L_1096:
        /*0004*/ 	.word	0x00000082


	//----- nvinfo : EIATTR_KPARAM_INFO
	.align		4
.L_1097:
        /*0008*/ 	.byte	0x04, 0x17
        /*000a*/ 	.short	(.L_1099 - .L_1098)
.L_1098:
        /*000c*/ 	.word	0x00000000
        /*0010*/ 	.short	0x0011
        /*0012*/ 	.short	0x0078
        /*0014*/ 	.byte	0x00, 0xf0, 0x21, 0x00


	//----- nvinfo : EIATTR_KPARAM_INFO
	.align		4
.L_1099:
        /*0018*/ 	.byte	0x04, 0x17
        /*001a*/ 	.short	(.L_1101 - .L_1100)
.L_1100:
        /*001c*/ 	.word	0x00000000
        /*0020*/ 	.short	0x0010
        /*0022*/ 	.short	0x0074
        /*0024*/ 	.byte	0x00, 0xf0, 0x11, 0x00


	//----- nvinfo : EIATTR_KPARAM_INFO
	.align		4
.L_1101:
        /*0028*/ 	.byte	0x04, 0x17
        /*002a*/ 	.short	(.L_1103 - .L_1102)
.L_1102:
        /*002c*/ 	.word	0x00000000
        /*0030*/ 	.short	0x000f
        /*0032*/ 	.short	0x0070
        /*0034*/ 	.byte	0x00, 0xf0, 0x11, 0x00


	//----- nvinfo : EIATTR_KPARAM_INFO
	.align		4
.L_1103:
        /*0038*/ 	.byte	0x04, 0x17
        /*003a*/ 	.short	(.L_1105 - .L_1104)
.L_1104:
        /*003c*/ 	.word	0x00000000
        /*0040*/ 	.short	0x000e
        /*0042*/ 	.short	0x006c
        /*0044*/ 	.byte	0x00, 0xf0, 0x11, 0x00


	//----- nvinfo : EIATTR_KPARAM_INFO
	.align		4
.L_1105:
        /*0048*/ 	.byte	0x04, 0x17
        /*004a*/ 	.short	(.L_1107 - .L_1106)
.L_1106:
        /*004c*/ 	.word	0x00000000
        /*0050*/ 	.short	0x000d
        /*0052*/ 	.short	0x0068
        /*0054*/ 	.byte	0x00, 0xf0, 0x11, 0x00


	//----- nvinfo : EIATTR_KPARAM_INFO
	.align		4
.L_1107:
        /*0058*/ 	.byte	0x04, 0x17
        /*005a*/ 	.short	(.L_1109 - .L_1108)
.L_1108:
        /*005c*/ 	.word	0x00000000
        /*0060*/ 	.short	0x000c
        /*0062*/ 	.short	0x0060
        /*0064*/ 	.byte	0x00, 0xf0, 0x21, 0x00


	//----- nvinfo : EIATTR_KPARAM_INFO
	.align		4
.L_1109:
        /*0068*/ 	.byte	0x04, 0x17
        /*006a*/ 	.short	(.L_1111 - .L_1110)
.L_1110:
        /*006c*/ 	.word	0x00000000
        /*0070*/ 	.short	0x000b
        /*0072*/ 	.short	0x0058
        /*0074*/ 	.byte	0x00, 0xf0, 0x21, 0x00


	//----- nvinfo : EIATTR_KPARAM_INFO
	.align		4
.L_1111:
        /*0078*/ 	.byte	0x04, 0x17
        /*007a*/ 	.short	(.L_1113 - .L_1112)
.L_1112:
        /*007c*/ 	.word	0x00000000
        /*0080*/ 	.short	0x000a
        /*0082*/ 	.short	0x0050
        /*0084*/ 	.byte	0x00, 0xf0, 0x11, 0x00


	//----- nvinfo : EIATTR_KPARAM_INFO
	.align		4
.L_1113:
        /*0088*/ 	.byte	0x04, 0x17
        /*008a*/ 	.short	(.L_1115 - .L_1114)
.L_1114:
        /*008c*/ 	.word	0x00000000
        /*0090*/ 	.short	0x0009
        /*0092*/ 	.short	0x0048
        /*0094*/ 	.byte	0x00, 0xf0, 0x21, 0x00


	//----- nvinfo : EIATTR_KPARAM_INFO
	.align		4
.L_1115:
        /*0098*/ 	.byte	0x04, 0x17
        /*009a*/ 	.short	(.L_1117 - .L_1116)
.L_1116:
        /*009c*/ 	.word	0x00000000
        /*00a0*/ 	.short	0x0008
        /*00a2*/ 	.short	0x0040
        /*00a4*/ 	.byte	0x00, 0xf0, 0x21, 0x00


	//----- nvinfo : EIATTR_KPARAM_INFO
	.align		4
.L_1117:
        /*00a8*/ 	.byte	0x04, 0x17
        /*00aa*/ 	.short	(.L_1119 - .L_1118)
.L_1118:
        /*00ac*/ 	.word	0x00000000
        /*00b0*/ 	.short	0x0007
        /*00b2*/ 	.short	0x0038
        /*00b4*/ 	.byte	0x00, 0xf0, 0x21, 0x00


	//----- nvinfo : EIATTR_KPARAM_INFO
	.align		4
.L_1119:
        /*00b8*/ 	.byte	0x04, 0x17
        /*00ba*/ 	.short	(.L_1121 - .L_1120)
.L_1120:
        /*00bc*/ 	.word	0x00000000
        /*00c0*/ 	.short	0x0006
        /*00c2*/ 	.short	0x0030
        /*00c4*/ 	.byte	0x00, 0xf0, 0x21, 0x00


	//----- nvinfo : EIATTR_KPARAM_INFO
	.align		4
.L_1121:
        /*00c8*/ 	.byte	0x04, 0x17
        /*00ca*/ 	.short	(.L_1123 - .L_1122)
.L_1122:
        /*00cc*/ 	.word	0x00000000
        /*00d0*/ 	.short	0x0005
        /*00d2*/ 	.short	0x0028
        /*00d4*/ 	.byte	0x00, 0xf0, 0x11, 0x00


	//----- nvinfo : EIATTR_KPARAM_INFO
	.align		4
.L_1123:
        /*00d8*/ 	.byte	0x04, 0x17
        /*00da*/ 	.short	(.L_1125 - .L_1124)
.L_1124:
        /*00dc*/ 	.word	0x00000000
        /*00e0*/ 	.short	0x0004
        /*00e2*/ 	.short	0x0020
        /*00e4*/ 	.byte	0x00, 0xf0, 0x21, 0x00


	//----- nvinfo : EIATTR_KPARAM_INFO
	.align		4
.L_1125:
        /*00e8*/ 	.byte	0x04, 0x17
        /*00ea*/ 	.short	(.L_1127 - .L_1126)
.L_1126:
        /*00ec*/ 	.word	0x00000000
        /*00f0*/ 	.short	0x0003
        /*00f2*/ 	.short	0x0018
        /*00f4*/ 	.byte	0x00, 0xf0, 0x21, 0x00


	//----- nvinfo : EIATTR_KPARAM_INFO
	.align		4
.L_1127:
        /*00f8*/ 	.byte	0x04, 0x17
        /*00fa*/ 	.short	(.L_1129 - .L_1128)
.L_1128:
        /*00fc*/ 	.word	0x00000000
        /*0100*/ 	.short	0x0002
        /*0102*/ 	.short	0x0010
        /*0104*/ 	.byte	0x00, 0xf0, 0x21, 0x00


	//----- nvinfo : EIATTR_KPARAM_INFO
	.align		4
.L_1129:
        /*0108*/ 	.byte	0x04, 0x17
        /*010a*/ 	.short	(.L_1131 - .L_1130)
.L_1130:
        /*010c*/ 	.word	0x00000000
        /*0110*/ 	.short	0x0001
        /*0112*/ 	.short	0x0008
        /*0114*/ 	.byte	0x00, 0xf0, 0x21, 0x00


	//----- nvinfo : EIATTR_KPARAM_INFO
	.align		4
.L_1131:
        /*0118*/ 	.byte	0x04, 0x17
        /*011a*/ 	.short	(.L_1133 - .L_1132)
.L_1132:
        /*011c*/ 	.word	0x00000000
        /*0120*/ 	.short	0x0000
        /*0122*/ 	.short	0x0000
        /*0124*/ 	.byte	0x00, 0xf0, 0x21, 0x00


	//----- nvinfo : EIATTR_SPARSE_MMA_MASK
	.align		4
.L_1133:
        /*0128*/ 	.byte	0x03, 0x50
        /*012a*/ 	.short	0x0000


	//----- nvinfo : EIATTR_MAXREG_COUNT
	.align		4
        /*012c*/ 	.byte	0x03, 0x1b
        /*012e*/ 	.short	0x00ff


	//----- nvinfo : EIATTR_EXTERNS
	.align		4
        /*0130*/ 	.byte	0x04, 0x0f
        /*0132*/ 	.short	(.L_1135 - .L_1134)


	//   ....[0]....
	.align		4
.L_1134:
        /*0134*/ 	.word	index@(__assertfail)


	//----- nvinfo : EIATTR_MERCURY_ISA_VERSION
	.align		4
.L_1135:
        /*0138*/ 	.byte	0x03, 0x5f
        /*013a*/ 	.short	0x0101


	//----- nvinfo : EIATTR_SYSCALL_OFFSETS
	.align		4
        /*013c*/ 	.byte	0x04, 0x46
        /*013e*/ 	.short	(.L_1137 - .L_1136)


	//   ....[0]....
.L_1136:
        /*0140*/ 	.word	0x00000aa0


	//   ....[1]....
        /*0144*/ 	.word	0x00000bb0


	//----- nvinfo : EIATTR_EXIT_INSTR_OFFSETS
	.align		4
.L_1137:
        /*0148*/ 	.byte	0x04, 0x1c
        /*014a*/ 	.short	(.L_1139 - .L_1138)


	//   ....[0]....
.L_1138:
        /*014c*/ 	.word	0x000006d0


	//   ....[1]....
        /*0150*/ 	.word	0x00000730


	//   ....[2]....
        /*0154*/ 	.word	0x00000bc0


	//----- nvinfo : EIATTR_CRS_STACK_SIZE
	.align		4
.L_1139:
        /*0158*/ 	.byte	0x04, 0x1e
        /*015a*/ 	.short	(.L_1141 - .L_1140)
.L_1140:
        /*015c*/ 	.word	0x00000000


	//----- nvinfo : EIATTR_CBANK_PARAM_SIZE
	.align		4
.L_1141:
        /*0160*/ 	.byte	0x03, 0x19
        /*0162*/ 	.short	0x0080


	//----- nvinfo : EIATTR_PARAM_CBANK
	.align		4
        /*0164*/ 	.byte	0x04, 0x0a
        /*0166*/ 	.short	(.L_1143 - .L_1142)
	.align		4
.L_1142:
        /*0168*/ 	.word	index@(.nv.constant0._ZN4vllm38concat_and_cache_mla_rope_fused_kernelIN3c104HalfELb0EfhLNS_18Fp8KVCacheDataTypeE2EEEvPKlPT_S7_PKS6_S9_illlliPT2_S5_iiiiPKf)
        /*016c*/ 	.short	0x0210
        /*016e*/ 	.short	0x0080


	//----- nvinfo : EIATTR_SW_WAR
	.align		4
.L_1143:
        /*0170*/ 	.byte	0x04, 0x36
        /*0172*/ 	.short	(.L_1145 - .L_1144)
.L_1144:
        /*0174*/ 	.word	0x00000008
.L_1145:


//--------------------- .nv.info._ZN4vllm38concat_and_cache_mla_rope_fused_kernelIN3c104HalfELb1EfhLNS_18Fp8KVCacheDataTypeE2EEEvPKlPT_S7_PKS6_S9_illlliPT2_S5_iiiiPKf --------------------------
	.section	.nv.info._ZN4vllm38concat_and_cache_mla_rope_fused_kernelIN3c104HalfELb1EfhLNS_18Fp8KVCacheDataTypeE2EEEvPKlPT_S7_PKS6_S9_illlliPT2_S5_iiiiPKf,"",@"SHT_CUDA_INFO"
	.sectionflags	@""
	.align	4


	//----- nvinfo : EIATTR_CUDA_API_VERSION
	.align		4
        /*0000*/ 	.byte	0x04, 0x37
        /*0002*/ 	.short	(.L_1147 - .L_1146)
.L_1146:
        /*0004*/ 	.word	0x00000082


	//----- nvinfo : EIATTR_KPARAM_INFO
	.align		4
.L_1147:
        /*0008*/ 	.byte	0x04, 0x17
        /*000a*/ 	.short	(.L_1149 - .L_1148)
.L_1148:
        /*000c*/ 	.word	0x00000000
        /*0010*/ 	.short	0x0011
        /*0012*/ 	.short	0x0078
        /*0014*/ 	.byte	0x00, 0xf0, 0x21, 0x00


	//----- nvinfo : EIATTR_KPARAM_INFO
	.align		4
.L_1149:
        /*0018*/ 	.byte	0x04, 0x17
        /*001a*/ 	.short	(.L_1151 - .L_1150)
.L_1150:
        /*001c*/ 	.word	0x00000000
        /*0020*/ 	.short	0x0010
        /*0022*/ 	.short	0x0074
        /*0024*/ 	.byte	0x00, 0xf0, 0x11, 0x00


	//----- nvinfo : EIATTR_KPARAM_INFO
	.align		4
.L_1151:
        /*0028*/ 	.byte	0x04, 0x17
        /*002a*/ 	.short	(.L_1153 - .L_1152)
.L_1152:
        /*002c*/ 	.word	0x00000000
        /*0030*/ 	.short	0x000f
        /*0032*/ 	.short	0x0070
        /*0034*/ 	.byte	0x00, 0xf0, 0x11, 0x00


	//----- nvinfo : EIATTR_KPARAM_INFO
	.align		4
.L_1153:
        /*0038*/ 	.byte	0x04, 0x17
        /*003a*/ 	.short	(.L_1155 - .L_1154)
.L_1154:
        /*003c*/ 	.word	0x00000000
        /*0040*/ 	.short	0x000e
        /*0042*/ 	.short	0x006c
        /*0044*/ 	.byte	0x00, 0xf0, 0x11, 0x00


	//----- nvinfo : EIATTR_KPARAM_INFO
	.align		4
.L_1155:
        /*0048*/ 	.byte	0x04, 0x17
        /*004a*/ 	.short	(.L_1157 - .L_1156)
.L_1156:
        /*004c*/ 	.word	0x00000000
        /*0050*/ 	.short	0x000d
        /*0052*/ 	.short	0x0068
        /*0054*/ 	.byte	0x00, 0xf0, 0x11, 0x00


	//----- nvinfo : EIATTR_KPARAM_INFO
	.align		4
.L_1157:
        /*0058*/ 	.byte	0x04, 0x17
        /*005a*/ 	.short	(.L_1159 - .L_1158)
.L_1158:
        /*005c*/ 	.word	0x00000000
        /*0060*/ 	.short	0x000c
        /*0062*/ 	.short	0x0060
        /*0064*/ 	.byte	0x00, 0xf0, 0x21, 0x00


	//----- nvinfo : EIATTR_KPARAM_INFO
	.align		4
.L_1159:
        /*0068*/ 	.byte	0x04, 0x17
        /*006a*/ 	.short	(.L_1161 - .L_1160)
.L_1160:
        /*006c*/ 	.word	0x00000000
        /*0070*/ 	.short	0x000b
        /*0072*/ 	.short	0x0058
        /*0074*/ 	.byte	0x00, 0xf0, 0x21, 0x00


	//----- nvinfo : EIATTR_KPARAM_INFO
	.align		4
.L_1161:
        /*0078*/ 	.byte	0x04, 0x17
        /*007a*/ 	.short	(.L_1163 - .L_1162)
.L_1162:
        /*007c*/ 	.word	0x00000000
        /*0080*/ 	.short	0x000a
        /*0082*/ 	.short	0x0050
        /*0084*/ 	.byte	0x00, 0xf0, 0x11, 0x00


	//----- nvinfo : EIATTR_KPARAM_INFO
	.align		4
.L_1163:
        /*0088*/ 	.byte	0x04, 0x17
        /*008a*/ 	.short	(.L_1165 - .L_1164)
.L_1164:
        /*008c*/ 	.word	0x00000000
        /*0090*/ 	.short	0x0009
        /*0092*/ 	.short	0x0048
        /*0094*/ 	.byte	0x00, 0xf0, 0x21, 0x00


	//----- nvinfo : EIATTR_KPARAM_INFO
	.align		4
.L_1165:
        /*0098*/ 	.byte	0x04, 0x17
        /*009a*/ 	.short	(.L_1167 - .L_1166)
.L_1166:
        /*009c*/ 	.word	0x00000000
        /*00a0*/ 	.short	0x0008
        /*00a2*/ 	.short	0x0040
        /*00a4*/ 	.byte	0x00, 0xf0, 0x21, 0x00


	//----- nvinfo : EIATTR_KPARAM_INFO
	.align		4
.L_1167:
        /*00a8*/ 	.byte	0x04, 0x17
        /*00aa*/ 	.short	(.L_1169 - .L_1168)
.L_1168:
        /*00ac*/ 	.word	0x00000000
        /*00b0*/ 	.short	0x0007
        /*00b2*/ 	.short	0x0038
        /*00b4*/ 	.byte	0x00, 0xf0, 0x21, 0x00


	//----- nvinfo : EIATTR_KPARAM_INFO
	.align		4
.L_1169:
        /*00b8*/ 	.byte	0x04, 0x17
        /*00ba*/ 	.short	(.L_1171 - .L_1170)
.L_1170:
        /*00bc*/ 	.word	0x00000000
        /*00c0*/ 	.short	0x0006
        /*00c2*/ 	.short	0x0030
        /*00c4*/ 	.byte	0x00, 0xf0, 0x21, 0x00


	//----- nvinfo : EIATTR_KPARAM_INFO
	.align		4
.L_1171:
        /*00c8*/ 	.byte	0x04, 0x17
        /*00ca*/ 	.short	(.L_1173 - .L_1172)
.L_1172:
        /*00cc*/ 	.word	0x00000000
        /*00d0*/ 	.short	0x0005
        /*00d2*/ 	.short	0x0028
        /*00d4*/ 	.byte	0x00, 0xf0, 0x11, 0x00


	//----- nvinfo : EIATTR_KPARAM_INFO
	.align		4
.L_1173:
        /*00d8*/ 	.byte	0x04, 0x17
        /*00da*/ 	.short	(.L_1175 - .L_1174)
.L_1174:
        /*00dc*/ 	.word	0x00000000
        /*00e0*/ 	.short	0x0004
        /*00e2*/ 	.short	0x0020
        /*00e4*/ 	.byte	0x00, 0xf0, 0x21, 0x00


	//----- nvinfo : EIATTR_KPARAM_INFO
	.align		4
.L_1175:
        /*00e8*/ 	.byte	0x04, 0x17
        /*00ea*/ 	.short	(.L_1177 - .L_1176)
.L_1176:
        /*00ec*/ 	.word	0x00000000
        /*00f0*/ 	.short	0x0003
        /*00f2*/ 	.short	0x0018
        /*00f4*/ 	.byte	0x00, 0xf0, 0x21, 0x00


	//----- nvinfo : EIATTR_KPARAM_INFO
	.align		4
.L_1177:
        /*00f8*/ 	.byte	0x04, 0x17
        /*00fa*/ 	.short	(.L_1179 - .L_1178)
.L_1178:
        /*00fc*/ 	.word	0x00000000
        /*0100*/ 	.short	0x0002
        /*0102*/ 	.short	0x0010
        /*0104*/ 	.byte	0x00, 0xf0, 0x21, 0x00


	//----- nvinfo : EIATTR_KPARAM_INFO
	.align		4
.L_1179:
        /*0108*/ 	.byte	0x04, 0x17
        /*010a*/ 	.short	(.L_1181 - .L_1180)
.L_1180:
        /*010c*/ 	.word	0x00000000
        /*0110*/ 	.short	0x0001
        /*0112*/ 	.short	0x0008
        /*0114*/ 	.byte	0x00, 0xf0, 0x21, 0x00


	//----- nvinfo : EIATTR_KPARAM_INFO
	.align		4
.L_1181:
        /*0118*/ 	.byte	0x04, 0x17
        /*011a*/ 	.short	(.L_1183 - .L_1182)
.L_1182:
        /*011c*/ 	.word	0x00000000
        /*0120*/ 	.short	0x0000
        /*0122*/ 	.short	0x0000
        /*0124*/ 	.byte	0x00, 0xf0, 0x21, 0x00


	//----- nvinfo : EIATTR_SPARSE_MMA_MASK
	.align		4
.L_1183:
        /*0128*/ 	.byte	0x03, 0x50
        /*012a*/ 	.short	0x0000


	//----- nvinfo : EIATTR_MAXREG_COUNT
	.align		4
        /*012c*/ 	.byte	0x03, 0x1b
        /*012e*/ 	.short	0x00ff


	//----- nvinfo : EIATTR_EXTERNS
	.align		4
        /*0130*/ 	.byte	0x04, 0x0f
        /*0132*/ 	.short	(.L_1185 - .L_1184)


	//   ....[0]....
	.align		4
.L_1184:
        /*0134*/ 	.word	index@(__assertfail)


	//----- nvinfo : EIATTR_MERCURY_ISA_VERSION
	.align		4
.L_1185:
        /*0138*/ 	.byte	0x03, 0x5f
        /*013a*/ 	.short	0x0101


	//----- nvinfo : EIATTR_SYSCALL_OFFSETS
	.align		4
        /*013c*/ 	.byte	0x04, 0x46
        /*013e*/ 	.short	(.L_1187 - .L_1186)


	//   ....[0]....
.L_1186:
        /*0140*/ 	.word	0x00000b50


	//   ....[1]....
        /*0144*/ 	.word	0x00000c60


	//----- nvinfo : EIATTR_EXIT_INSTR_OFFSETS
	.align		4
.L_1187:
        /*0148*/ 	.byte	0x04, 0x1c
        /*014a*/ 	.short	(.L_1189 - .L_1188)


	//   ....[0]....
.L_1188:
        /*014c*/ 	.word	0x00000720


	//   ....[1]....
        /*0150*/ 	.word	0x00000780


	//   ....[2]....
        /*0154*/ 	.word	0x00000c70


	//----- nvinfo : EIATTR_CRS_STACK_SIZE
	.align		4
.L_1189:
        /*0158*/ 	.byte	0x04, 0x1e
        /*015a*/ 	.short	(.L_1191 - .L_1190)
.L_1190:
        /*015c*/ 	.word	0x00000000


	//----- nvinfo : EIATTR_CBANK_PARAM_SIZE
	.align		4
.L_1191:
        /*0160*/ 	.byte	0x03, 0x19
        /*0162*/ 	.short	0x0080


	//----- nvinfo : EIATTR_PARAM_CBANK
	.align		4
        /*0164*/ 	.byte	0x04, 0x0a
        /*0166*/ 	.short	(.L_1193 - .L_1192)
	.align		4
.L_1192:
        /*0168*/ 	.word	index@(.nv.constant0._ZN4vllm38concat_and_cache_mla_rope_fused_kernelIN3c104HalfELb1EfhLNS_18Fp8KVCacheDataTypeE2EEEvPKlPT_S7_PKS6_S9_illlliPT2_S5_iiiiPKf)
        /*016c*/ 	.short	0x0210
        /*016e*/ 	.short	0x0080


	//----- nvinfo : EIATTR_SW_WAR
	.align		4
.L_1193:
        /*0170*/ 	.byte	0x04, 0x36
        /*0172*/ 	.short	(.L_1195 - .L_1194)
.L_1194:
        /*0174*/ 	.word	0x00000008
.L_1195:


//--------------------- .nv.info._ZN4vllm38concat_and_cache_mla_rope_fused_kernelIfLb0EfhLNS_18Fp8KVCacheDataTypeE2EEEvPKlPT_S5_PKS4_S7_illlliPT2_S3_iiiiPKf --------------------------
	.section	.nv.info._ZN4vllm38concat_and_cache_mla_rope_fused_kernelIfLb0EfhLNS_18Fp8KVCacheDataTypeE2EEEvPKlPT_S5_PKS4_S7_illlliPT2_S3_iiiiPKf,"",@"SHT_CUDA_INFO"
	.sectionflags	@""
	.align	4


	//----- nvinfo : EIATTR_CUDA_API_VERSION
	.align		4
        /*0000*/ 	.byte	0x04, 0x37
        /*0002*/ 	.short	(.L_1197 - .L_1196)
.L_1196:
        /*0004*/ 	.word	0x00000082


	//----- nvinfo : EIATTR_KPARAM_INFO
	.align		4
.L_1197:
        /*0008*/ 	.byte	0x04, 0x17
        /*000a*/ 	.short	(.L_1199 - .L_1198)
.L_1198:
        /*000c*/ 	.word	0x00000000
        /*0010*/ 	.short	0x0011
        /*0012*/ 	.short	0x0078
        /*0014*/ 	.byte	0x00, 0xf0, 0x21, 0x00


	//----- nvinfo : EIATTR_KPARAM_INFO
	.align		4
.L_1199:
        /*0018*/ 	.byte	0x04, 0x17
        /*001a*/ 	.short	(.L_1201 - .L_1200)
.L_1200:
        /*001c*/ 	.word	0x00000000
        /*0020*/ 	.short	0x0010
        /*0022*/ 	.short	0x0074
        /*0024*/ 	.byte	0x00, 0xf0, 0x11, 0x00


	//----- nvinfo : EIATTR_KPARAM_INFO
	.align		4
.L_1201:
        /*0028*/ 	.byte	0x04, 0x17
        /*002a*/ 	.short	(.L_1203 - .L_1202)
.L_1202:
        /*002c*/ 	.word	0x00000000
        /*0030*/ 	.short	0x000f
        /*0032*/ 	.short	0x0070
        /*0034*/ 	.byte	0x00, 0xf0, 0x11, 0x00


	//----- nvinfo : EIATTR_KPARAM_INFO
	.align		4
.L_1203:
        /*0038*/ 	.byte	0x04, 0x17
        /*003a*/ 	.short	(.L_1205 - .L_1204)
.L_1204:
        /*003c*/ 	.word	0x00000000
        /*0040*/ 	.short	0x000e
        /*0042*/ 	.short	0x006c
        /*0044*/ 	.byte	0x00, 0xf0, 0x11, 0x00


	//----- nvinfo : EIATTR_KPARAM_INFO
	.align		4
.L_1205:
        /*0048*/ 	.byte	0x04, 0x17
        /*004a*/ 	.short	(.L_1207 - .L_1206)
.L_1206:
        /*004c*/ 	.word	0x00000000
        /*0050*/ 	.short	0x000d
        /*0052*/ 	.short	0x0068
        /*0054*/ 	.byte	0x00, 0xf0, 0x11, 0x00


	//----- nvinfo : EIATTR_KPARAM_INFO
	.align		4
.L_1207:
        /*0058*/ 	.byte	0x04, 0x17
        /*005a*/ 	.short	(.L_1209 - .L_1208)
.L_1208:
        /*005c*/ 	.word	0x00000000
        /*0060*/ 	.short	0x000c
        /*0062*/ 	.short	0x0060
        /*0064*/ 	.byte	0x00, 0xf0, 0x21, 0x00


	//----- nvinfo : EIATTR_KPARAM_INFO
	.align		4
.L_1209:
        /*0068*/ 	.byte	0x04, 0x17
        /*006a*/ 	.short	(.L_1211 - .L_1210)
.L_1210:
        /*006c*/ 	.word	0x00000000
        /*0070*/ 	.short	0x000b
        /*0072*/ 	.short	0x0058
        /*0074*/ 	.byte	0x00, 0xf0, 0x21, 0x00


	//----- nvinfo : EIATTR_KPARAM_INFO
	.align		4
.L_1211:
        /*0078*/ 	.byte	0x04, 0x17
        /*007a*/ 	.short	(.L_1213 - .L_1212)
.L_1212:
        /*007c*/ 	.word	0x00000000
        /*0080*/ 	.short	0x000a
        /*0082*/ 	.short	0x0050
        /*0084*/ 	.byte	0x00, 0xf0, 0x11, 0x00


	//----- nvinfo : EIATTR_KPARAM_INFO
	.align		4
.L_1213:
        /*0088*/ 	.byte	0x04, 0x17
        /*008a*/ 	.short	(.L_1215 - .L_1214)
.L_1214:
        /*008c*/ 	.word	0x00000000
        /*0090*/ 	.short	0x0009
        /*0092*/ 	.short	0x0048
        /*0094*/ 	.byte	0x00, 0xf0, 0x21, 0x00


	//----- nvinfo : EIATTR_KPARAM_INFO
	.align		4
.L_1215:
        /*0098*/ 	.byte	0x04, 0x17
        /*009a*/ 	.short	(.L_1217 - .L_1216)
.L_1216:
        /*009c*/ 	.word	0x00000000
        /*00a0*/ 	.short	0x0008
        /*00a2*/ 	.short	0x0040
        /*00a4*/ 	.byte	0x00, 0xf0, 0x21, 0x00


	//----- nvinfo : EIATTR_KPARAM_INFO
	.align		4
.L_1217:
        /*00a8*/ 	.byte	0x04, 0x17
        /*00aa*/ 	.short	(.L_1219 - .L_1218)
.L_1218:
        /*00ac*/ 	.word	0x00000000
        /*00b0*/ 	.short	0x0007
        /*00b2*/ 	.short	0x0038
        /*00b4*/ 	.byte	0x00, 0xf0, 0x21, 0x00


	//----- nvinfo : EIATTR_KPARAM_INFO
	.align		4
.L_1219:
        /*00b8*/ 	.byte	0x04, 0x17
        /*00ba*/ 	.short	(.L_1221 - .L_1220)
.L_1220:
        /*00bc*/ 	.word	0x00000000
        /*00c0*/ 	.short	0x0006
        /*00c2*/ 	.short	0x0030
        /*00c4*/ 	.byte	0x00, 0xf0, 0x21, 0x00


	//----- nvinfo : EIATTR_KPARAM_INFO
	.align		4
.L_1221:
        /*00c8*/ 	.byte	0x04, 0x17
        /*00ca*/ 	.short	(.L_1223 - .L_1222)
.L_1222:
        /*00cc*/ 	.word	0x00000000
        /*00d0*/ 	.short	0x0005
        /*00d2*/ 	.short	0x0028
        /*00d4*/ 	.byte	0x00, 0xf0, 0x11, 0x00


	//----- nvinfo : EIATTR_KPARAM_INFO
	.align		4
.L_1223:
        /*00d8*/ 	.byte	0x04, 0x17
        /*00da*/ 	.short	(.L_1225 - .L_1224)
.L_1224:
        /*00dc*/ 	.word	0x00000000
        /*00e0*/ 	.short	0x0004
        /*00e2*/ 	.short	0x0020
        /*00e4*/ 	.byte	0x00, 0xf0, 0x21, 0x00


	//----- nvinfo : EIATTR_KPARAM_INFO
	.align		4
.L_1225:
        /*00e8*/ 	.byte	0x04, 0x17
        /*00ea*/ 	.short	(.L_1227 - .L_1226)
.L_1226:
        /*00ec*/ 	.word	0x00000000
        /*00f0*/ 	.short	0x0003
        /*00f2*/ 	.short	0x0018
        /*00f4*/ 	.byte	0x00, 0xf0, 0x21, 0x00


	//----- nvinfo : EIATTR_KPARAM_INFO
	.align		4
.L_1227:
        /*00f8*/ 	.byte	0x04, 0x17
        /*00fa*/ 	.short	(.L_1229 - .L_1228)
.L_1228:
        /*00fc*/ 	.word	0x00000000
        /*0100*/ 	.short	0x0002
        /*0102*/ 	.short	0x0010
        /*0104*/ 	.byte	0x00, 0xf0, 0x21, 0x00


	//----- nvinfo : EIATTR_KPARAM_INFO
	.align		4
.L_1229:
        /*0108*/ 	.byte	0x04, 0x17
        /*010a*/ 	.short	(.L_1231 - .L_1230)
.L_1230:
        /*010c*/ 	.word	0x00000000
        /*0110*/ 	.short	0x0001
        /*0112*/ 	.short	0x0008
        /*0114*/ 	.byte	0x00, 0xf0, 0x21, 0x00


	//----- nvinfo : EIATTR_KPARAM_INFO
	.align		4
.L_1231:
        /*0118*/ 	.byte	0x04, 0x17
        /*011a*/ 	.short	(.L_1233 - .L_1232)
.L_1232:
        /*011c*/ 	.word	0x00000000
        /*0120*/ 	.short	0x0000
        /*0122*/ 	.short	0x0000
        /*0124*/ 	.byte	0x00, 0xf0, 0x21, 0x00


	//----- nvinfo : EIATTR_SPARSE_MMA_MASK
	.align		4
.L_1233:
        /*0128*/ 	.byte	0x03, 0x50
        /*012a*/ 	.short	0x0000


	//----- nvinfo : EIATTR_MAXREG_COUNT
	.align		4
        /*012c*/ 	.byte	0x03, 0x1b
        /*012e*/ 	.short	0x00ff


	//----- nvinfo : EIATTR_EXTERNS
	.align		4
        /*0130*/ 	.byte	0x04, 0x0f
        /*0132*/ 	.short	(.L_1235 - .L_1234)


	//   ....[0]....
	.align		4
.L_1234:
        /*0134*/ 	.word	index@(__assertfail)


	//----- nvinfo : EIATTR_MERCURY_ISA_VERSION
	.align		4
.L_1235:
        /*0138*/ 	.byte	0x03, 0x5f
        /*013a*/ 	.short	0x0101


	//----- nvinfo : EIATTR_SYSCALL_OFFSETS
	.align		4
        /*013c*/ 	.byte	0x04, 0x46
        /*013e*/ 	.short	(.L_1237 - .L_1236)


	//   ....[0]....
.L_1236:
        /*0140*/ 	.word	0x000008e0


	//   ....[1]....
        /*0144*/ 	.word	0x000009f0


	//----- nvinfo : EIATTR_EXIT_INSTR_OFFSETS
	.align		4
.L_1237:
        /*0148*/ 	.byte	0x04, 0x1c
        /*014a*/ 	.short	(.L_1239 - .L_1238)


	//   ....[0]....
.L_1238:
        /*014c*/ 	.word	0x000005f0


	//   ....[1]....
        /*0150*/ 	.word	0x00000650


	//   ....[2]....
        /*0154*/ 	.word	0x00000a00


	//----- nvinfo : EIATTR_CRS_STACK_SIZE
	.align		4
.L_1239:
        /*0158*/ 	.byte	0x04, 0x1e
        /*015a*/ 	.short	(.L_1241 - .L_1240)
.L_1240:
        /*015c*/ 	.word	0x00000000


	//----- nvinfo : EIATTR_CBANK_PARAM_SIZE
	.align		4
.L_1241:
        /*0160*/ 	.byte	0x03, 0x19
        /*0162*/ 	.short	0x0080


	//----- nvinfo : EIATTR_PARAM_CBANK
	.align		4
        /*0164*/ 	.byte	0x04, 0x0a
        /*0166*/ 	.short	(.L_1243 - .L_1242)
	.align		4
.L_1242:
        /*0168*/ 	.word	index@(.nv.constant0._ZN4vllm38concat_and_cache_mla_rope_fused_kernelIfLb0EfhLNS_18Fp8KVCacheDataTypeE2EEEvPKlPT_S5_PKS4_S7_illlliPT2_S3_iiiiPKf)
        /*016c*/ 	.short	0x0210
        /*016e*/ 	.short	0x0080


	//----- nvinfo : EIATTR_SW_WAR
	.align		4
.L_1243:
        /*0170*/ 	.byte	0x04, 0x36
        /*0172*/ 	.short	(.L_1245 - .L_1244)
.L_1244:
        /*0174*/ 	.word	0x00000008
.L_1245:


//--------------------- .nv.info._ZN4vllm38concat_and_cache_mla_rope_fused_kernelIfLb1EfhLNS_18Fp8KVCacheDataTypeE2EEEvPKlPT_S5_PKS4_S7_illlliPT2_S3_iiiiPKf --------------------------
	.section	.nv.info._ZN4vllm38concat_and_cache_mla_rope_fused_kernelIfLb1EfhLNS_18Fp8KVCacheDataTypeE2EEEvPKlPT_S5_PKS4_S7_illlliPT2_S3_iiiiPKf,"",@"SHT_CUDA_INFO"
	.sectionflags	@""
	.align	4


	//----- nvinfo : EIATTR_CUDA_API_VERSION
	.align		4
        /*0000*/ 	.byte	0x04, 0x37
        /*0002*/ 	.short	(.L_1247 - .L_1246)
.L_1246:
        /*0004*/ 	.word	0x00000082


	//----- nvinfo : EIATTR_KPARAM_INFO
	.align		4
.L_1247:
        /*0008*/ 	.byte	0x04, 0x17
        /*000a*/ 	.short	(.L_1249 - .L_1248)
.L_1248:
        /*000c*/ 	.word	0x00000000
        /*0010*/ 	.short	0x0011
        /*0012*/ 	.short	0x0078
        /*0014*/ 	.byte	0x00, 0xf0, 0x21, 0x00


	//----- nvinfo : EIATTR_KPARAM_INFO
	.align		4
.L_1249:
        /*0018*/ 	.byte	0x04, 0x17
        /*001a*/ 	.short	(.L_1251 - .L_1250)
.L_1250:
        /*001c*/ 	.word	0x00000000
        /*0020*/ 	.short	0x0010
        /*0022*/ 	.short	0x0074
        /*0024*/ 	.byte	0x00, 0xf0, 0x11, 0x00


	//----- nvinfo : EIATTR_KPARAM_INFO
	.align		4
.L_1251:
        /*0028*/ 	.byte	0x04, 0x17
        /*002a*/ 	.short	(.L_1253 - .L_1252)
.L_1252:
        /*002c*/ 	.word	0x00000000
        /*0030*/ 	.short	0x000f
        /*0032*/ 	.short	0x0070
        /*0034*/ 	.byte	0x00, 0xf0, 0x11, 0x00


	//----- nvinfo : EIATTR_KPARAM_INFO
	.align		4
.L_1253:
        /*0038*/ 	.byte	0x04, 0x17
        /*003a*/ 	.short	(.L_1255 - .L_1254)
.L_1254:
        /*003c*/ 	.word	0x00000000
        /*0040*/ 	.short	0x000e
        /*0042*/ 	.short	0x006c
        /*0044*/ 	.byte	0x00, 0xf0, 0x11, 0x00


	//----- nvinfo : EIATTR_KPARAM_INFO
	.align		4
.L_1255:
        /*0048*/ 	.byte	0x04, 0x17
        /*004a*/ 	.short	(.L_1257 - .L_1256)
.L_1256:
        /*004c*/ 	.word	0x00000000
        /*0050*/ 	.short	0x000d
        /*0052*/ 	.short	0x0068
        /*0054*/ 	.byte	0x00, 0xf0, 0x11, 0x00


	//----- nvinfo : EIATTR_KPARAM_INFO
	.align		4
.L_1257:
        /*0058*/ 	.byte	0x04, 0x17
        /*005a*/ 	.short	(.L_1259 - .L_1258)
.L_1258:
        /*005c*/ 	.word	0x00000000
        /*0060*/ 	.short	0x000c
        /*0062*/ 	.short	0x0060
        /*0064*/ 	.byte	0x00, 0xf0, 0x21, 0x00


	//----- nvinfo : EIATTR_KPARAM_INFO
	.align		4
.L_1259:
        /*0068*/ 	.byte	0x04, 0x17
        /*006a*/ 	.short	(.L_1261 - .L_1260)
.L_1260:
        /*006c*/ 	.word	0x00000000
        /*0070*/ 	.short	0x000b
        /*0072*/ 	.short	0x0058
        /*0074*/ 	.byte	0x00, 0xf0, 0x21, 0x00


	//----- nvinfo : EIATTR_KPARAM_INFO
	.align		4
.L_1261:
        /*0078*/ 	.byte	0x04, 0x17
        /*007a*/ 	.short	(.L_1263 - .L_1262)
.L_1262:
        /*007c*/ 	.word	0x00000000
        /*0080*/ 	.short	0x000a
        /*0082*/ 	.short	0x0050
        /*0084*/ 	.byte	0x00, 0xf0, 0x11, 0x00


	//----- nvinfo : EIATTR_KPARAM_INFO
	.align		4
.L_1263:
        /*0088*/ 	.byte	0x04, 0x17
        /*008a*/ 	.short	(.L_1265 - .L_1264)
.L_1264:
        /*008c*/ 	.word	0x00000000
        /*0090*/ 	.short	0x0009
        /*0092*/ 	.short	0x0048
        /*0094*/ 	.byte	0x00, 0xf0, 0x21, 0x00


	//----- nvinfo : EIATTR_KPARAM_INFO
	.align		4
.L_1265:
        /*0098*/ 	.byte	0x04, 0x17
        /*009a*/ 	.short	(.L_1267 - .L_1266)
.L_1266:
        /*009c*/ 	.word	0x00000000
        /*00a0*/ 	.short	0x0008
        /*00a2*/ 	.short	0x0040
        /*00a4*/ 	.byte	0x00, 0xf0, 0x21, 0x00


	//----- nvinfo : EIATTR_KPARAM_INFO
	.align		4
.L_1267:
        /*00a8*/ 	.byte	0x04, 0x17
        /*00aa*/ 	.short	(.L_1269 - .L_1268)
.L_1268:
        /*00ac*/ 	.word	0x00000000
        /*00b0*/ 	.short	0x0007
        /*00b2*/ 	.short	0x0038
        /*00b4*/ 	.byte	0x00, 0xf0, 0x21, 0x00


	//----- nvinfo : EIATTR_KPARAM_INFO
	.align		4
.L_1269:
        /*00b8*/ 	.byte	0x04, 0x17
        /*00ba*/ 	.short	(.L_1271 - .L_1270)
.L_1270:
        /*00bc*/ 	.word	0x00000000
        /*00c0*/ 	.short	0x0006
        /*00c2*/ 	.short	0x0030
        /*00c4*/ 	.byte	0x00, 0xf0, 0x21, 0x00


	//----- nvinfo : EIATTR_KPARAM_INFO
	.align		4
.L_1271:
        /*00c8*/ 	.byte	0x04, 0x17
        /*00ca*/ 	.short	(.L_1273 - .L_1272)
.L_1272:
        /*00cc*/ 	.word	0x00000000
        /*00d0*/ 	.short	0x0005
        /*00d2*/ 	.short	0x0028
        /*00d4*/ 	.byte	0x00, 0xf0, 0x11, 0x00


	//----- nvinfo : EIATTR_KPARAM_INFO
	.align		4
.L_1273:
        /*00d8*/ 	.byte	0x04, 0x17
        /*00da*/ 	.short	(.L_1275 - .L_1274)
.L_1274:
        /*00dc*/ 	.word	0x00000000
        /*00e0*/ 	.short	0x0004
        /*00e2*/ 	.short	0x0020
        /*00e4*/ 	.byte	0x00, 0xf0, 0x21, 0x00


	//----- nvinfo : EIATTR_KPARAM_INFO
	.align		4
.L_1275:
        /*00e8*/ 	.byte	0x04, 0x17
        /*00ea*/ 	.short	(.L_1277 - .L_1276)
.L_1276:
        /*00ec*/ 	.word	0x00000000
        /*00f0*/ 	.short	0x0003
        /*00f2*/ 	.short	0x0018
        /*00f4*/ 	.byte	0x00, 0xf0, 0x21, 0x00


	//----- nvinfo : EIATTR_KPARAM_INFO
	.align		4
.L_1277:
        /*00f8*/ 	.byte	0x04, 0x17
        /*00fa*/ 	.short	(.L_1279 - .L_1278)
.L_1278:
        /*00fc*/ 	.word	0x00000000
        /*0100*/ 	.short	0x0002
        /*0102*/ 	.short	0x0010
        /*0104*/ 	.byte	0x00, 0xf0, 0x21, 0x00


	//----- nvinfo : EIATTR_KPARAM_INFO
	.align		4
.L_1279:
        /*0108*/ 	.byte	0x04, 0x17
        /*010a*/ 	.short	(.L_1281 - .L_1280)
.L_1280:
        /*010c*/ 	.word	0x00000000
        /*0110*/ 	.short	0x0001
        /*0112*/ 	.short	0x0008
        /*0114*/ 	.byte	0x00, 0xf0, 0x21, 0x00


	//----- nvinfo : EIATTR_KPARAM_INFO
	.align		4
.L_1281:
        /*0118*/ 	.byte	0x04, 0x17
        /*011a*/ 	.short	(.L_1283 - .L_1282)
.L_1282:
        /*011c*/ 	.word	0x00000000
        /*0120*/ 	.short	0x0000
        /*0122*/ 	.short	0x0000
        /*0124*/ 	.byte	0x00, 0xf0, 0x21, 0x00


	//----- nvinfo : EIATTR_SPARSE_MMA_MASK
	.align		4
.L_1283:
        /*0128*/ 	.byte	0x03, 0x50
        /*012a*/ 	.short	0x0000


	//----- nvinfo : EIATTR_MAXREG_COUNT
	.align		4
        /*012c*/ 	.byte	0x03, 0x1b
        /*012e*/ 	.short	0x00ff


	//----- nvinfo : EIATTR_EXTERNS
	.align		4
        /*0130*/ 	.byte	0x04, 0x0f
        /*0132*/ 	.short	(.L_1285 - .L_1284)


	//   ....[0]....
	.align		4
.L_1284:
        /*0134*/ 	.word	index@(__assertfail)


	//----- nvinfo : EIATTR_MERCURY_ISA_VERSION
	.align		4
.L_1285:
        /*0138*/ 	.byte	0x03, 0x5f
        /*013a*/ 	.short	0x0101


	//----- nvinfo : EIATTR_SYSCALL_OFFSETS
	.align		4
        /*013c*/ 	.byte	0x04, 0x46
        /*013e*/ 	.short	(.L_1287 - .L_1286)


	//   ....[0]....
.L_1286:
        /*0140*/ 	.word	0x00000990


	//   ....[1]....
        /*0144*/ 	.word	0x00000aa0


	//----- nvinfo : EIATTR_EXIT_INSTR_OFFSETS
	.align		4
.L_1287:
        /*0148*/ 	.byte	0x04, 0x1c
        /*014a*/ 	.short	(.L_1289 - .L_1288)


	//   ....[0]....
.L_1288:
        /*014c*/ 	.word	0x00000640


	//   ....[1]....
        /*0150*/ 	.word	0x000006a0


	//   ....[2]....
        /*0154*/ 	.word	0x00000ab0


	//----- nvinfo : EIATTR_CRS_STACK_SIZE
	.align		4
.L_1289:
        /*0158*/ 	.byte	0x04, 0x1e
        /*015a*/ 	.short	(.L_1291 - .L_1290)
.L_1290:
        /*015c*/ 	.word	0x00000000


	//----- nvinfo : EIATTR_CBANK_PARAM_SIZE
	.align		4
.L_1291:
        /*0160*/ 	.byte	0x03, 0x19
        /*0162*/ 	.short	0x0080


	//----- nvinfo : EIATTR_PARAM_CBANK
	.align		4
        /*0164*/ 	.byte	0x04, 0x0a
        /*0166*/ 	.short	(.L_1293 - .L_1292)
	.align		4
.L_1292:
        /*0168*/ 	.word	index@(.nv.constant0._ZN4vllm38concat_and_cache_mla_rope_fused_kernelIfLb1EfhLNS_18Fp8KVCacheDataTypeE2EEEvPKlPT_S5_PKS4_S7_illlliPT2_S3_iiiiPKf)
        /*016c*/ 	.short	0x0210
        /*016e*/ 	.short	0x0080


	//----- nvinfo : EIATTR_SW_WAR
	.align		4
.L_1293:
        /*0170*/ 	.byte	0x04, 0x36
        /*0172*/ 	.short	(.L_1295 - .L_1294)
.L_1294:
        /*0174*/ 	.word	0x00000008
.L_1295:


//--------------------- .nv.info._ZN4vllm38concat_and_cache_mla_rope_fused_kernelIN3c108BFloat16ELb0E13__nv_bfloat16hLNS_18Fp8KVCacheDataTypeE1EEEvPKlPT_S8_PKS7_SA_illlliPT2_S6_iiiiPKf --------------------------
	.section	.nv.info._ZN4vllm38concat_and_cache_mla_rope_fused_kernelIN3c108BFloat16ELb0E13__nv_bfloat16hLNS_18Fp8KVCacheDataTypeE1EEEvPKlPT_S8_PKS7_SA_illlliPT2_S6_iiiiPKf,"",@"SHT_CUDA_INFO"
	.sectionflags	@""
	.align	4


	//----- nvinfo : EIATTR_CUDA_API_VERSION
	.align		4
        /*0000*/ 	.byte	0x04, 0x37
        /*0002*/ 	.short	(.L_1297 - .L_1296)
.L_1296:
        /*0004*/ 	.word	0x00000082


	//----- nvinfo : EIATTR_KPARAM_INFO
	.align		4
.L_1297:
        /*0008*/ 	.byte	0x04, 0x17
        /*000a*/ 	.short	(.L_1299 - .L_1298)
.L_1298:
        /*000c*/ 	.word	0x00000000
        /*0010*/ 	.short	0x0011
        /*0012*/ 	.short	0x0078
        /*0014*/ 	.byte	0x00, 0xf0, 0x21, 0x00


	//----- nvinfo : EIATTR_KPARAM_INFO
	.align		4
.L_1299:
        /*0018*/ 	.byte	0x04, 0x17
        /*001a*/ 	.short	(.L_1301 - .L_1300)
.L_1300:
        /*001c*/ 	.word	0x00000000
        /*0020*/ 	.short	0x0010
        /*0022*/ 	.short	0x0074
        /*0024*/ 	.byte	0x00, 0xf0, 0x11, 0x00


	//----- nvinfo : EIATTR_KPARAM_INFO
	.align		4
.L_1301:
        /*0028*/ 	.byte	0x04, 0x17
        /*002a*/ 	.short	(.L_1303 - .L_1302)
.L_1302:
        /*002c*/ 	.word	0x00000000
        /*0030*/ 	.short	0x000f
        /*0032*/ 	.short	0x0070
        /*0034*/ 	.byte	0x00, 0xf0, 0x11, 0x00


	//----- nvinfo : EIATTR_KPARAM_INFO
	.align		4
.L_1303:
        /*0038*/ 	.byte	0x04, 0x17
        /*003a*/ 	.short	(.L_1305 - .L_1304)
.L_1304:
        /*003c*/ 	.word	0x00000000
        /*0040*/ 	.short	0x000e
        /*0042*/ 	.short	0x006c
        /*0044*/ 	.byte	0x00, 0xf0, 0x11, 0x00


	//----- nvinfo : EIATTR_KPARAM_INFO
	.align		4
.L_1305:
        /*0048*/ 	.byte	0x04, 0x17
        /*004a*/ 	.short	(.L_1307 - .L_1306)
.L_1306:
        /*004c*/ 	.word	0x00000000
        /*0050*/ 	.short	0x000d
        /*0052*/ 	.short	0x0068
        /*0054*/ 	.byte	0x00, 0xf0, 0x11, 0x00


	//----- nvinfo : EIATTR_KPARAM_INFO
	.align		4
.L_1307:
        /*0058*/ 	.byte	0x04, 0x17
        /*005a*/ 	.short	(.L_1309 - .L_1308)
.L_1308:
        /*005c*/ 	.word	0x00000000
        /*0060*/ 	.short	0x000c
        /*0062*/ 	.short	0x0060
        /*0064*/ 	.byte	0x00, 0xf0, 0x21, 0x00


	//----- nvinfo : EIATTR_KPARAM_INFO
	.align		4
.L_1309:
        /*0068*/ 	.byte	0x04, 0x17
        /*006a*/ 	.short	(.L_1311 - .L_1310)
.L_1310:
        /*006c*/ 	.word	0x00000000
        /*0070*/ 	.short	0x000b
        /*0072*/ 	.short	0x0058
        /*0074*/ 	.byte	0x00, 0xf0, 0x21, 0x00


	//----- nvinfo : EIATTR_KPARAM_INFO
	.align		4
.L_1311:
        /*0078*/ 	.byte	0x04, 0x17
        /*007a*/ 	.short	(.L_1313 - .L_1312)
.L_1312:
        /*007c*/ 	.word	0x00000000
        /*0080*/ 	.short	0x000a
        /*0082*/ 	.short	0x0050
        /*0084*/ 	.byte	0x00, 0xf0, 0x11, 0x00


	//----- nvinfo : EIATTR_KPARAM_INFO
	.align		4
.L_1313:
        /*0088*/ 	.byte	0x04, 0x17
        /*008a*/ 	.short	(.L_1315 - .L_1314)
.L_1314:
        /*008c*/ 	.word	0x00000000
        /*0090*/ 	.short	0x0009
        /*0092*/ 	.short	0x0048
        /*0094*/ 	.byte	0x00, 0xf0, 0x21, 0x00


	//----- nvinfo : EIATTR_KPARAM_INFO
	.align		4
.L_1315:
        /*0098*/ 	.byte	0x04, 0x17
        /*009a*/ 	.short	(.L_1317 - .L_1316)
.L_1316:
        /*009c*/ 	.word	0x00000000
        /*00a0*/ 	.short	0x0008
        /*00a2*/ 	.short	0x0040
        /*00a4*/ 	.byte	0x00, 0xf0, 0x21, 0x00


	//----- nvinfo : EIATTR_KPARAM_INFO
	.align		4
.L_1317:
        /*00a8*/ 	.byte	0x04, 0x17
        /*00aa*/ 	.short	(.L_1319 - .L_1318)
.L_1318:
        /*00ac*/ 	.word	0x00000000
        /*00b0*/ 	.short	0x0007
        /*00b2*/ 	.short	0x0038
        /*00b4*/ 	.byte	0x00, 0xf0, 0x21, 0x00


	//----- nvinfo : EIATTR_KPARAM_INFO
	.align		4
.L_1319:
        /*00b8*/ 	.byte	0x04, 0x17
        /*00ba*/ 	.short	(.L_1321 - .L_1320)
.L_1320:
        /*00bc*/ 	.word	0x00000000
        /*00c0*/ 	.short	0x0006
        /*00c2*/ 	.short	0x0030
        /*00c4*/ 	.byte	0x00, 0xf0, 0x21, 0x00


	//----- nvinfo : EIATTR_KPARAM_INFO
	.align		4
.L_1321:
        /*00c8*/ 	.byte	0x04, 0x17
        /*00ca*/ 	.short	(.L_1323 - .L_1322)
.L_1322:
        /*00cc*/ 	.word	0x00000000
        /*00d0*/ 	.short	0x0005
        /*00d2*/ 	.short	0x0028
        /*00d4*/ 	.byte	0x00, 0xf0, 0x11, 0x00


	//----- nvinfo : EIATTR_KPARAM_INFO
	.align		4
.L_1323:
        /*00d8*/ 	.byte	0x04, 0x17
        /*00da*/ 	.short	(.L_1325 - .L_1324)
.L_1324:
        /*00dc*/ 	.word	0x00000000
        /*00e0*/ 	.short	0x0004
        /*00e2*/ 	.short	0x0020
        /*00e4*/ 	.byte	0x00, 0xf0, 0x21, 0x00


	//----- nvinfo : EIATTR_KPARAM_INFO
	.align		4
.L_1325:
        /*00e8*/ 	.byte	0x04, 0x17
        /*00ea*/ 	.short	(.L_1327 - .L_1326)
.L_1326:
        /*00ec*/ 	.word	0x00000000
        /*00f0*/ 	.short	0x0003
        /*00f2*/ 	.short	0x0018
        /*00f4*/ 	.byte	0x00, 0xf0, 0x21, 0x00


	//----- nvinfo : EIATTR_KPARAM_INFO
	.align		4
.L_1327:
        /*00f8*/ 	.byte	0x04, 0x17
        /*00fa*/ 	.short	(.L_1329 - .L_1328)
.L_1328:
        /*00fc*/ 	.word	0x00000000
        /*0100*/ 	.short	0x0002
        /*0102*/ 	.short	0x0010
        /*0104*/ 	.byte	0x00, 0xf0, 0x21, 0x00


	//----- nvinfo : EIATTR_KPARAM_INFO
	.align		4
.L_1329:
        /*0108*/ 	.byte	0x04, 0x17
        /*010a*/ 	.short	(.L_1331 - .L_1330)
.L_1330:
        /*010c*/ 	.word	0x00000000
        /*0110*/ 	.short	0x0001
        /*0112*/ 	.short	0x0008
        /*0114*/ 	.byte	0x00, 0xf0, 0x21, 0x00


	//----- nvinfo : EIATTR_KPARAM_INFO
	.align		4
.L_1331:
        /*0118*/ 	.byte	0x04, 0x17
        /*011a*/ 	.short	(.L_1333 - .L_1332)
.L_1332:
        /*011c*/ 	.word	0x00000000
        /*0120*/ 	.short	0x0000
        /*0122*/ 	.short	0x0000
        /*0124*/ 	.byte	0x00, 0xf0, 0x21, 0x00


	//----- nvinfo : EIATTR_SPARSE_MMA_MASK
	.align		4
.L_1333:
        /*0128*/ 	.byte	0x03, 0x50
        /*012a*/ 	.short	0x0000


	//----- nvinfo : EIATTR_MAXREG_COUNT
	.align		4
        /*012c*/ 	.byte	0x03, 0x1b
        /*012e*/ 	.short	0x00ff


	//----- nvinfo : EIATTR_EXTERNS
	.align		4
        /*0130*/ 	.byte	0x04, 0x0f
        /*0132*/ 	.short	(.L_1335 - .L_1334)


	//   ....[0]....
	.align		4
.L_1334:
        /*0134*/ 	.word	index@(__assertfail)


	//----- nvinfo : EIATTR_MERCURY_ISA_VERSION
	.align		4
.L_1335:
        /*0138*/ 	.byte	0x03, 0x5f
        /*013a*/ 	.short	0x0101


	//----- nvinfo : EIATTR_SYSCALL_OFFSETS
	.align		4
        /*013c*/ 	.byte	0x04, 0x46
        /*013e*/ 	.short	(.L_1337 - .L_1336)


	//   ....[0]....
.L_1336:
        /*0140*/ 	.word	0x00000ae0


	//   ....[1]....
        /*0144*/ 	.word	0x00000bf0


	//----- nvinfo : EIATTR_EXIT_INSTR_OFFSETS
	.align		4
.L_1337:
        /*0148*/ 	.byte	0x04, 0x1c
        /*014a*/ 	.short	(.L_1339 - .L_1338)


	//   ....[0]....
.L_1338:
        /*014c*/ 	.word	0x000006f0


	//   ....[1]....
        /*0150*/ 	.word	0x00000750


	//   ....[2]....
        /*0154*/ 	.word	0x00000c00


	//----- nvinfo : EIATTR_CRS_STACK_SIZE
	.align		4
.L_1339:
        /*0158*/ 	.byte	0x04, 0x1e
        /*015a*/ 	.short	(.L_1341 - .L_1340)
.L_1340:
        /*015c*/ 	.word	0x00000000


	//----- nvinfo : EIATTR_CBANK_PARAM_SIZE
	.align		4
.L_1341:
        /*0160*/ 	.byte	0x03, 0x19
        /*0162*/ 	.short	0x0080


	//----- nvinfo : EIATTR_PARAM_CBANK
	.align		4
        /*0164*/ 	.byte	0x04, 0x0a
        /*0166*/ 	.short	(.L_1343 - .L_1342)
	.align		4
.L_1342:
        /*0168*/ 	.word	index@(.nv.constant0._ZN4vllm38concat_and_cache_mla_rope_fused_kernelIN3c108BFloat16ELb0E13__nv_bfloat16hLNS_18Fp8KVCacheDataTypeE1EEEvPKlPT_S8_PKS7_SA_illlliPT2_S6_iiiiPKf)
        /*016c*/ 	.short	0x0210
        /*016e*/ 	.short	0x0080


	//----- nvinfo : EIATTR_SW_WAR
	.align		4
.L_1343:
        /*0170*/ 	.byte	0x04, 0x36
        /*0172*/ 	.short	(.L_1345 - .L_1344)
.L_1344:
        /*0174*/ 	.word	0x00000008
.L_1345:


//--------------------- .nv.info._ZN4vllm38concat_and_cache_mla_rope_fused_kernelIN3c108BFloat16ELb1E13__nv_bfloat16hLNS_18Fp8KVCacheDataTypeE1EEEvPKlPT_S8_PKS7_SA_illlliPT2_S6_iiiiPKf --------------------------
	.section	.nv.info._ZN4vllm38concat_and_cache_mla_rope_fused_kernelIN3c108BFloat16ELb1E13__nv_bfloat16hLNS_18Fp8KVCacheDataTypeE1EEEvPKlPT_S8_PKS7_SA_illlliPT2_S6_iiiiPKf,"",@"SHT_CUDA_INFO"
	.sectionflags	@""
	.align	4


	//----- nvinfo : EIATTR_CUDA_API_VERSION
	.align		4
        /*0000*/ 	.byte	0x04, 0x37
        /*0002*/ 	.short	(.L_1347 - .L_1346)
.L_1346:
        /*0004*/ 	.word	0x00000082


	//----- nvinfo : EIATTR_KPARAM_INFO
	.align		4
.L_1347:
        /*0008*/ 	.byte	0x04, 0x17
        /*000a*/ 	.short	(.L_1349 - .L_1348)
.L_1348:
        /*000c*/ 	.word	0x00000000
        /*0010*/ 	.short	0x0011
        /*0012*/ 	.short	0x0078
        /*0014*/ 	.byte	0x00, 0xf0, 0x21, 0x00


	//----- nvinfo : EIATTR_KPARAM_INFO
	.align		4
.L_1349:
        /*0018*/ 	.byte	0x04, 0x17
        /*001a*/ 	.short	(.L_1351 - .L_1350)
.L_1350:
        /*001c*/ 	.word	0x00000000
        /*0020*/ 	.short	0x0010
        /*0022*/ 	.short	0x0074
        /*0024*/ 	.byte	0x00, 0xf0, 0x11, 0x00


	//----- nvinfo : EIATTR_KPARAM_INFO
	.align		4
.L_1351:
        /*0028*/ 	.byte	0x04, 0x17
        /*002a*/ 	.short	(.L_1353 - .L_1352)
.L_1352:
        /*002c*/ 	.word	0x00000000
        /*0030*/ 	.short	0x000f
        /*0032*/ 	.short	0x0070
        /*0034*/ 	.byte	0x00, 0xf0, 0x11, 0x00


	//----- nvinfo : EIATTR_KPARAM_INFO
	.align		4
.L_1353:
        /*0038*/ 	.byte	0x04, 0x17
        /*003a*/ 	.short	(.L_1355 - .L_1354)
.L_1354:
        /*003c*/ 	.word	0x00000000
        /*0040*/ 	.short	0x000e
        /*0042*/ 	.short	0x006c
        /*0044*/ 	.byte	0x00, 0xf0, 0x11, 0x00


	//----- nvinfo : EIATTR_KPARAM_INFO
	.align		4
.L_1355:
        /*0048*/ 	.byte	0x04, 0x17
        /*004a*/ 	.short	(.L_1357 - .L_1356)
.L_1356:
        /*004c*/ 	.word	0x00000000
        /*0050*/ 	.short	0x000d
        /*0052*/ 	.short	0x0068
        /*0054*/ 	.byte	0x00, 0xf0, 0x11, 0x00


	//----- nvinfo : EIATTR_KPARAM_INFO
	.align		4
.L_1357:
        /*0058*/ 	.byte	0x04, 0x17
        /*005a*/ 	.short	(.L_1359 - .L_1358)
.L_1358:
        /*005c*/ 	.word	0x00000000
        /*0060*/ 	.short	0x000c
        /*0062*/ 	.short	0x0060
        /*0064*/ 	.byte	0x00, 0xf0, 0x21, 0x00


	//----- nvinfo : EIATTR_KPARAM_INFO
	.align		4
.L_1359:
        /*0068*/ 	.byte	0x04, 0x17
        /*006a*/ 	.short	(.L_1361 - .L_1360)
.L_1360:
        /*006c*/ 	.word	0x00000000
        /*0070*/ 	.short	0x000b
        /*0072*/ 	.short	0x0058
        /*0074*/ 	.byte	0x00, 0xf0, 0x21, 0x00


	//----- nvinfo : EIATTR_KPARAM_INFO
	.align		4
.L_1361:
        /*0078*/ 	.byte	0x04, 0x17
        /*007a*/ 	.short	(.L_1363 - .L_1362)
.L_1362:
        /*007c*/ 	.word	0x00000000
        /*0080*/ 	.short	0x000a
        /*0082*/ 	.short	0x0050
        /*0084*/ 	.byte	0x00, 0xf0, 0x11, 0x00


	//----- nvinfo : EIATTR_KPARAM_INFO
	.align		4
.L_1363:
        /*0088*/ 	.byte	0x04, 0x17
        /*008a*/ 	.short	(.L_1365 - .L_1364)
.L_1364:
        /*008c*/ 	.word	0x00000000
        /*0090*/ 	.short	0x0009
        /*0092*/ 	.short	0x0048
        /*0094*/ 	.byte	0x00, 0xf0, 0x21, 0x00


	//----- nvinfo : EIATTR_KPARAM_INFO
	.align		4
.L_1365:
        /*0098*/ 	.byte	0x04, 0x17
        /*009a*/ 	.short	(.L_1367 - .L_1366)
.L_1366:
        /*009c*/ 	.word	0x00000000
        /*00a0*/ 	.short	0x0008
        /*00a2*/ 	.short	0x0040
        /*00a4*/ 	.byte	0x00, 0xf0, 0x21, 0x00


	//----- nvinfo : EIATTR_KPARAM_INFO
	.align		4
.L_1367:
        /*00a8*/ 	.byte	0x04, 0x17
        /*00aa*/ 	.short	(.L_1369 - .L_1368)
.L_1368:
        /*00ac*/ 	.word	0x00000000
        /*00b0*/ 	.short	0x0007
        /*00b2*/ 	.short	0x0038
        /*00b4*/ 	.byte	0x00, 0xf0, 0x21, 0x00


	//----- nvinfo : EIATTR_KPARAM_INFO
	.align		4
.L_1369:
        /*00b8*/ 	.byte	0x04, 0x17
        /*00ba*/ 	.short	(.L_1371 - .L_1370)
.L_1370:
        /*00bc*/ 	.word	0x00000000
        /*00c0*/ 	.short	0x0006
        /*00c2*/ 	.short	0x0030
        /*00c4*/ 	.byte	0x00, 0xf0, 0x21, 0x00


	//----- nvinfo : EIATTR_KPARAM_INFO
	.align		4
.L_1371:
        /*00c8*/ 	.byte	0x04, 0x17
        /*00ca*/ 	.short	(.L_1373 - .L_1372)
.L_1372:
        /*00cc*/ 	.word	0x00000000
        /*00d0*/ 	.short	0x0005
        /*00d2*/ 	.short	0x0028
        /*00d4*/ 	.byte	0x00, 0xf0, 0x11, 0x00


	//----- nvinfo : EIATTR_KPARAM_INFO
	.align		4
.L_1373:
        /*00d8*/ 	.byte	0x04, 0x17
        /*00da*/ 	.short	(.L_1375 - .L_1374)
.L_1374:
        /*00dc*/ 	.word	0x00000000
        /*00e0*/ 	.short	0x0004
        /*00e2*/ 	.short	0x0020
        /*00e4*/ 	.byte	0x00, 0xf0, 0x21, 0x00


	//----- nvinfo : EIATTR_KPARAM_INFO
	.align		4
.L_1375:
        /*00e8*/ 	.byte	0x04, 0x17
        /*00ea*/ 	.short	(.L_1377 - .L_1376)
.L_1376:
        /*00ec*/ 	.word	0x00000000
        /*00f0*/ 	.short	0x0003
        /*00f2*/ 	.short	0x0018
        /*00f4*/ 	.byte	0x00, 0xf0, 0x21, 0x00


	//----- nvinfo : EIATTR_KPARAM_INFO
	.align		4
.L_1377:
        /*00f8*/ 	.byte	0x04, 0x17
        /*00fa*/ 	.short	(.L_1379 - .L_1378)
.L_1378:
        /*00fc*/ 	.word	0x00000000
        /*0100*/ 	.short	0x0002
        /*0102*/ 	.short	0x0010
        /*0104*/ 	.byte	0x00, 0xf0, 0x21, 0x00


	//----- nvinfo : EIATTR_KPARAM_INFO
	.align		4
.L_1379:
        /*0108*/ 	.byte	0x04, 0x17
        /*010a*/ 	.short	(.L_1381 - .L_1380)
.L_1380:
        /*010c*/ 	.word	0x00000000
        /*0110*/ 	.short	0x0001
        /*0112*/ 	.short	0x0008
        /*0114*/ 	.byte	0x00, 0xf0, 0x21, 0x00


	//----- nvinfo : EIATTR_KPARAM_INFO
	.align		4
.L_1381:
        /*0118*/ 	.byte	0x04, 0x17
        /*011a*/ 	.short	(.L_1383 - .L_1382)
.L_1382:
        /*011c*/ 	.word	0x00000000
        /*0120*/ 	.short	0x0000
        /*0122*/ 	.short	0x0000
        /*0124*/ 	.byte	0x00, 0xf0, 0x21, 0x00


	//----- nvinfo : EIATTR_SPARSE_MMA_MASK
	.align		4
.L_1383:
        /*0128*/ 	.byte	0x03, 0x50
        /*012a*/ 	.short	0x0000


	//----- nvinfo : EIATTR_MAXREG_COUNT
	.align		4
        /*012c*/ 	.byte	0x03, 0x1b
        /*012e*/ 	.short	0x00ff


	//----- nvinfo : EIATTR_EXTERNS
	.align		4
        /*0130*/ 	.byte	0x04, 0x0f
        /*0132*/ 	.short	(.L_1385 - .L_1384)


	//   ....[0]....
	.align		4
.L_1384:
        /*0134*/ 	.word	index@(__assertfail)


	//----- nvinfo : EIATTR_MERCURY_ISA_VERSION
	.align		4
.L_1385:
        /*0138*/ 	.byte	0x03, 0x5f
        /*013a*/ 	.short	0x0101


	//----- nvinfo : EIATTR_SYSCALL_OFFSETS
	.align		4
        /*013c*/ 	.byte	0x04, 0x46
        /*013e*/ 	.short	(.L_1387 - .L_1386)


	//   ....[0]....
.L_1386:
        /*0140*/ 	.word	0x00000b90


	//   ....[1]....
        /*0144*/ 	.word	0x00000ca0


	//----- nvinfo : EIATTR_EXIT_INSTR_OFFSETS
	.align		4
.L_1387:
        /*0148*/ 	.byte	0x04, 0x1c
        /*014a*/ 	.short	(.L_1389 - .L_1388)


	//   ....[0]....
.L_1388:
        /*014c*/ 	.word	0x00000740


	//   ....[1]....
        /*0150*/ 	.word	0x000007a0


	//   ....[2]....
        /*0154*/ 	.word	0x00000cb0


	//----- nvinfo : EIATTR_CRS_STACK_SIZE
	.align		4
.L_1389:
        /*0158*/ 	.byte	0x04, 0x1e
        /*015a*/ 	.short	(.L_1391 - .L_1390)
.L_1390:
        /*015c*/ 	.word	0x00000000


	//----- nvinfo : EIATTR_CBANK_PARAM_SIZE
	.align		4
.L_1391:
        /*0160*/ 	.byte	0x03, 0x19
        /*0162*/ 	.short	0x0080


	//----- nvinfo : EIATTR_PARAM_CBANK
	.align		4
        /*0164*/ 	.byte	0x04, 0x0a
        /*0166*/ 	.short	(.L_1393 - .L_1392)
	.align		4
.L_1392:
        /*0168*/ 	.word	index@(.nv.constant0._ZN4vllm38concat_and_cache_mla_rope_fused_kernelIN3c108BFloat16ELb1E13__nv_bfloat16hLNS_18Fp8KVCacheDataTypeE1EEEvPKlPT_S8_PKS7_SA_illlliPT2_S6_iiiiPKf)
        /*016c*/ 	.short	0x0210
        /*016e*/ 	.short	0x0080


	//----- nvinfo : EIATTR_SW_WAR
	.align		4
.L_1393:
        /*0170*/ 	.byte	0x04, 0x36
        /*0172*/ 	.short	(.L_1395 - .L_1394)
.L_1394:
        /*0174*/ 	.word	0x00000008
.L_1395:


//--------------------- .nv.info._ZN4vllm38concat_and_cache_mla_rope_fused_kernelIN3c104HalfELb0E13__nv_bfloat16hLNS_18Fp8KVCacheDataTypeE1EEEvPKlPT_S8_PKS7_SA_illlliPT2_S6_iiiiPKf --------------------------
	.section	.nv.info._ZN4vllm38concat_and_cache_mla_rope_fused_kernelIN3c104HalfELb0E13__nv_bfloat16hLNS_18Fp8KVCacheDataTypeE1EEEvPKlPT_S8_PKS7_SA_illlliPT2_S6_iiiiPKf,"",@"SHT_CUDA_INFO"
	.sectionflags	@""
	.align	4


	//----- nvinfo : EIATTR_CUDA_API_VERSION
	.align		4
        /*0000*/ 	.byte	0x04, 0x37
        /*0002*/ 	.short	(.L_1397 - .L_1396)
.L_1396:
        /*0004*/ 	.word	0x00000082


	//----- nvinfo : EIATTR_KPARAM_INFO
	.align		4
.L_1397:
        /*0008*/ 	.byte	0x04, 0x17
        /*000a*/ 	.short	(.L_1399 - .L_1398)
.L_1398:
        /*000c*/ 	.word	0x00000000
        /*0010*/ 	.short	0x0011
        /*0012*/ 	.short	0x0078
        /*0014*/ 	.byte	0x00, 0xf0, 0x21, 0x00


	//----- nvinfo : EIATTR_KPARAM_INFO
	.align		4
.L_1399:
        /*0018*/ 	.byte	0x04, 0x17
        /*001a*/ 	.short	(.L_1401 - .L_1400)
.L_1400:
        /*001c*/ 	.word	0x00000000
        /*0020*/ 	.short	0x0010
        /*0022*/ 	.short	0x0074
        /*0024*/ 	.byte	0x00, 0xf0, 0x11, 0x00


	//----- nvinfo : EIATTR_KPARAM_INFO
	.align		4
.L_1401:
        /*0028*/ 	.byte	0x04, 0x17
        /*002a*/ 	.short	(.L_1403 - .L_1402)
.L_1402:
        /*002c*/ 	.word	0x00000000
        /*0030*/ 	.short	0x000f
        /*0032*/ 	.short	0x0070
        /*0034*/ 	.byte	0x00, 0xf0, 0x11, 0x00


	//----- nvinfo : EIATTR_KPARAM_INFO
	.align		4
.L_1403:
        /*0038*/ 	.byte	0x04, 0x17
        /*003a*/ 	.short	(.L_1405 - .L_1404)
.L_1404:
        /*003c*/ 	.word	0x00000000
        /*0040*/ 	.short	0x000e
        /*0042*/ 	.short	0x006c
        /*0044*/ 	.byte	0x00, 0xf0, 0x11, 0x00


	//----- nvinfo : EIATTR_KPARAM_INFO
	.align		4
.L_1405:
        /*0048*/ 	.byte	0x04, 0x17
        /*004a*/ 	.short	(.L_1407 - .L_1406)
.L_1406:
        /*004c*/ 	.word	0x00000000
        /*0050*/ 	.short	0x000d
        /*0052*/ 	.short	0x0068
        /*0054*/ 	.byte	0x00, 0xf0, 0x11, 0x00


	//----- nvinfo : EIATTR_KPARAM_INFO
	.align		4
.L_1407:
        /*0058*/ 	.byte	0x04, 0x17
        /*005a*/ 	.short	(.L_1409 - .L_1408)
.L_1408:
        /*005c*/ 	.word	0x00000000
        /*0060*/ 	.short	0x000c
        /*0062*/ 	.short	0x0060
        /*0064*/ 	.byte	0x00, 0xf0, 0x21, 0x00


	//----- nvinfo : EIATTR_KPARAM_INFO
	.align		4
.L_1409:
        /*0068*/ 	.byte	0x04, 0x17
        /*006a*/ 	.short	(.L_1411 - .L_1410)
.L_1410:
        /*006c*/ 	.word	0x00000000
        /*0070*/ 	.short	0x000b
        /*0072*/ 	.short	0x0058
        /*0074*/ 	.byte	0x00, 0xf0, 0x21, 0x00


	//----- nvinfo : EIATTR_KPARAM_INFO
	.align		4
.L_1411:
        /*0078*/ 	.byte	0x04, 0x17
        /*007a*/ 	.short	(.L_1413 - .L_1412)
.L_1412:
        /*007c*/ 	.word	0x00000000
        /*0080*/ 	.short	0x000a
        /*0082*/ 	.short	0x0050
        /*0084*/ 	.byte	0x00, 0xf0, 0x11, 0x00


	//----- nvinfo : EIATTR_KPARAM_INFO
	.align		4
.L_1413:
        /*0088*/ 	.byte	0x04, 0x17
        /*008a*/ 	.short	(.L_1415 - .L_1414)
.L_1414:
        /*008c*/ 	.word	0x00000000
        /*0090*/ 	.short	0x0009
        /*0092*/ 	.short	0x0048
        /*0094*/ 	.byte	0x00, 0xf0, 0x21, 0x00


	//----- nvinfo : EIATTR_KPARAM_INFO
	.align		4
.L_1415:
        /*0098*/ 	.byte	0x04, 0x17
        /*009a*/ 	.short	(.L_1417 - .L_1416)
.L_1416:
        /*009c*/ 	.word	0x00000000
        /*00a0*/ 	.short	0x0008
        /*00a2*/ 	.short	0x0040
        /*00a4*/ 	.byte	0x00, 0xf0, 0x21, 0x00


	//----- nvinfo : EIATTR_KPARAM_INFO
	.align		4
.L_1417:
        /*00a8*/ 	.byte	0x04, 0x17
        /*00aa*/ 	.short	(.L_1419 - .L_1418)
.L_1418:
        /*00ac*/ 	.word	0x00000000
        /*00b0*/ 	.short	0x0007
        /*00b2*/ 	.short	0x0038
        /*00b4*/ 	.byte	0x00, 0xf0, 0x21, 0x00


	//----- nvinfo : EIATTR_KPARAM_INFO
	.align		4
.L_1419:
        /*00b8*/ 	.byte	0x04, 0x17
        /*00ba*/ 	.short	(.L_1421 - .L_1420)
.L_1420:
        /*00bc*/ 	.word	0x00000000
        /*00c0*/ 	.short	0x0006
        /*00c2*/ 	.short	0x0030
        /*00c4*/ 	.byte	0x00, 0xf0, 0x21, 0x00


	//----- nvinfo : EIATTR_KPARAM_INFO
	.align		4
.L_1421:
        /*00c8*/ 	.byte	0x04, 0x17
        /*00ca*/ 	.short	(.L_1423 - .L_1422)
.L_1422:
        /*00cc*/ 	.word	0x00000000
        /*00d0*/ 	.short	0x0005
        /*00d2*/ 	.short	0x0028
        /*00d4*/ 	.byte	0x00, 0xf0, 0x11, 0x00


	//----- nvinfo : EIATTR_KPARAM_INFO
	.align		4
.L_1423:
        /*00d8*/ 	.byte	0x04, 0x17
        /*00da*/ 	.short	(.L_1425 - .L_1424)
.L_1424:
        /*00dc*/ 	.word	0x00000000
        /*00e0*/ 	.short	0x0004
        /*00e2*/ 	.short	0x0020
        /*00e4*/ 	.byte	0x00, 0xf0, 0x21, 0x00


	//----- nvinfo : EIATTR_KPARAM_INFO
	.align		4
.L_1425:
        /*00e8*/ 	.byte	0x04, 0x17
        /*00ea*/ 	.short	(.L_1427 - .L_1426)
.L_1426:
        /*00ec*/ 	.word	0x00000000
        /*00f0*/ 	.short	0x0003
        /*00f2*/ 	.short	0x0018
        /*00f4*/ 	.byte	0x00, 0xf0, 0x21, 0x00


	//----- nvinfo : EIATTR_KPARAM_INFO
	.align		4
.L_1427:
        /*00f8*/ 	.byte	0x04, 0x17
        /*00fa*/ 	.short	(.L_1429 - .L_1428)
.L_1428:
        /*00fc*/ 	.word	0x00000000
        /*0100*/ 	.short	0x0002
        /*0102*/ 	.short	0x0010
        /*0104*/ 	.byte	0x00, 0xf0, 0x21, 0x00


	//----- nvinfo : EIATTR_KPARAM_INFO
	.align		4
.L_1429:
        /*0108*/ 	.byte	0x04, 0x17
        /*010a*/ 	.short	(.L_1431 - .L_1430)
.L_1430:
        /*010c*/ 	.word	0x00000000
        /*0110*/ 	.short	0x0001
        /*0112*/ 	.short	0x0008
        /*0114*/ 	.byte	0x00, 0xf0, 0x21, 0x00


	//----- nvinfo : EIATTR_KPARAM_INFO
	.align		4
.L_1431:
        /*0118*/ 	.byte	0x04, 0x17
        /*011a*/ 	.short	(.L_1433 - .L_1432)
.L_1432:
        /*011c*/ 	.word	0x00000000
        /*0120*/ 	.short	0x0000
        /*0122*/ 	.short	0x0000
        /*0124*/ 	.byte	0x00, 0xf0, 0x21, 0x00


	//----- nvinfo : EIATTR_SPARSE_MMA_MASK
	.align		4
.L_1433:
        /*0128*/ 	.byte	0x03, 0x50
        /*012a*/ 	.short	0x0000


	//----- nvinfo : EIATTR_MAXREG_COUNT
	.align		4
        /*012c*/ 	.byte	0x03, 0x1b
        /*012e*/ 	.short	0x00ff


	//----- nvinfo : EIATTR_EXTERNS
	.align		4
        /*0130*/ 	.byte	0x04, 0x0f
        /*0132*/ 	.short	(.L_1435 - .L_1434)


	//   ....[0]....
	.align		4
.L_1434:
        /*0134*/ 	.word	index@(__assertfail)


	//----- nvinfo : EIATTR_MERCURY_ISA_VERSION
	.align		4
.L_1435:
        /*0138*/ 	.byte	0x03, 0x5f
        /*013a*/ 	.short	0x0101


	//----- nvinfo : EIATTR_SYSCALL_OFFSETS
	.align		4
        /*013c*/ 	.byte	0x04, 0x46
        /*013e*/ 	.short	(.L_1437 - .L_1436)


	//   ....[0]....
.L_1436:
        /*0140*/ 	.word	0x00000aa0


	//   ....[1]....
        /*0144*/ 	.word	0x00000bb0


	//----- nvinfo : EIATTR_EXIT_INSTR_OFFSETS
	.align		4
.L_1437:
        /*0148*/ 	.byte	0x04, 0x1c
        /*014a*/ 	.short	(.L_1439 - .L_1438)


	//   ....[0]....
.L_1438:
        /*014c*/ 	.word	0x000006d0


	//   ....[1]....
        /*0150*/ 	.word	0x00000730


	//   ....[2]....
        /*0154*/ 	.word	0x00000bc0


	//----- nvinfo : EIATTR_CRS_STACK_SIZE
	.align		4
.L_1439:
        /*0158*/ 	.byte	0x04, 0x1e
        /*015a*/ 	.short	(.L_1441 - .L_1440)
.L_1440:
        /*015c*/ 	.word	0x00000000


	//----- nvinfo : EIATTR_CBANK_PARAM_SIZE
	.align		4
.L_1441:
        /*0160*/ 	.byte	0x03, 0x19
        /*0162*/ 	.short	0x0080


	//----- nvinfo : EIATTR_PARAM_CBANK
	.align		4
        /*0164*/ 	.byte	0x04, 0x0a
        /*0166*/ 	.short	(.L_1443 - .L_1442)
	.align		4
.L_1442:
        /*0168*/ 	.word	index@(.nv.constant0._ZN4vllm38concat_and_cache_mla_rope_fused_kernelIN3c104HalfELb0E13__nv_bfloat16hLNS_18Fp8KVCacheDataTypeE1EEEvPKlPT_S8_PKS7_SA_illlliPT2_S6_iiiiPKf)
        /*016c*/ 	.short	0x0210
        /*016e*/ 	.short	0x0080


	//----- nvinfo : EIATTR_SW_WAR
	.align		4
.L_1443:
        /*0170*/ 	.byte	0x04, 0x36
        /*0172*/ 	.short	(.L_1445 - .L_1444)
.L_1444:
        /*0174*/ 	.word	0x00000008
.L_1445:


//--------------------- .nv.info._ZN4vllm38concat_and_cache_mla_rope_fused_kernelIN3c104HalfELb1E13__nv_bfloat16hLNS_18Fp8KVCacheDataTypeE1EEEvPKlPT_S8_PKS7_SA_illlliPT2_S6_iiiiPKf --------------------------
	.section	.nv.info._ZN4vllm38concat_and_cache_mla_rope_fused_kernelIN3c104HalfELb1E13__nv_bfloat16hLNS_18Fp8KVCacheDataTypeE1EEEvPKlPT_S8_PKS7_SA_illlliPT2_S6_iiiiPKf,"",@"SHT_CUDA_INFO"
	.sectionflags	@""
	.align	4


	//----- nvinfo : EIATTR_CUDA_API_VERSION
	.align		4
        /*0000*/ 	.byte	0x04, 0x37
        /*0002*/ 	.short	(.L_1447 - .L_1446)
.L_1446:
        /*0004*/ 	.word	0x00000082


	//----- nvinfo : EIATTR_KPARAM_INFO
	.align		4
.L_1447:
        /*0008*/ 	.byte	0x04, 0x17
        /*000a*/ 	.short	(.L_1449 - .L_1448)
.L_1448:
        /*000c*/ 	.word	0x00000000
        /*0010*/ 	.short	0x0011
        /*0012*/ 	.short	0x0078
        /*0014*/ 	.byte	0x00, 0xf0, 0x21, 0x00


	//----- nvinfo : EIATTR_KPARAM_INFO
	.align		4
.L_1449:
        /*0018*/ 	.byte	0x04, 0x17
        /*001a*/ 	.short	(.L_1451 - .L_1450)
.L_1450:
        /*001c*/ 	.word	0x00000000
        /*0020*/ 	.short	0x0010
        /*0022*/ 	.short	0x0074
        /*0024*/ 	.byte	0x00, 0xf0, 0x11, 0x00


	//----- nvinfo : EIATTR_KPARAM_INFO
	.align		4
.L_1451:
        /*0028*/ 	.byte	0x04, 0x17
        /*002a*/ 	.short	(.L_1453 - .L_1452)
.L_1452:
        /*002c*/ 	.word	0x00000000
        /*0030*/ 	.short	0x000f
        /*0032*/ 	.short	0x0070
        /*0034*/ 	.byte	0x00, 0xf0, 0x11, 0x00


	//----- nvinfo : EIATTR_KPARAM_INFO
	.align		4
.L_1453:
        /*0038*/ 	.byte	0x04, 0x17
        /*003a*/ 	.short	(.L_1455 - .L_1454)
.L_1454:
        /*003c*/ 	.word	0x00000000
        /*0040*/ 	.short	0x000e
        /*0042*/ 	.short	0x006c
        /*0044*/ 	.byte	0x00, 0xf0, 0x11, 0x00


	//----- nvinfo : EIATTR_KPARAM_INFO
	.align		4
.L_1455:
        /*0048*/ 	.byte	0x04, 0x17
        /*004a*/ 	.short	(.L_1457 - .L_1456)
.L_1456:
        /*004c*/ 	.word	0x00000000
        /*0050*/ 	.short	0x000d
        /*0052*/ 	.short	0x0068
        /*0054*/ 	.byte	0x00, 0xf0, 0x11, 0x00


	//----- nvinfo : EIATTR_KPARAM_INFO
	.align		4
.L_1457:
        /*0058*/ 	.byte	0x04, 0x17
        /*005a*/ 	.short	(.L_1459 - .L_1458)
.L_1458:
        /*005c*/ 	.word	0x00000000
        /*0060*/ 	.short	0x000c
        /*0062*/ 	.short	0x0060
        /*0064*/ 	.byte	0x00, 0xf0, 0x21, 0x00


	//----- nvinfo : EIATTR_KPARAM_INFO
	.align		4
.L_1459:
        /*0068*/ 	.byte	0x04, 0x17
        /*006a*/ 	.short	(.L_1461 - .L_1460)
.L_1460:
        /*006c*/ 	.word	0x00000000
        /*0070*/ 	.short	0x000b
        /*0072*/ 	.short	0x0058
        /*0074*/ 	.byte	0x00, 0xf0, 0x21, 0x00


	//----- nvinfo : EIATTR_KPARAM_INFO
	.align		4
.L_1461:
        /*0078*/ 	.byte	0x04, 0x17
        /*007a*/ 	.short	(.L_1463 - .L_1462)
.L_1462:
        /*007c*/ 	.word	0x00000000
        /*0080*/ 	.short	0x000a
        /*0082*/ 	.short	0x0050
        /*0084*/ 	.byte	0x00, 0xf0, 0x11, 0x00


	//----- nvinfo : EIATTR_KPARAM_INFO
	.align		4
.L_1463:
        /*0088*/ 	.byte	0x04, 0x17
        /*008a*/ 	.short	(.L_1465 - .L_1464)
.L_1464:
        /*008c*/ 	.word	0x00000000
        /*0090*/ 	.short	0x0009
        /*0092*/ 	.short	0x0048
        /*0094*/ 	.byte	0x00, 0xf0, 0x21, 0x00


	//----- nvinfo : EIATTR_KPARAM_INFO
	.align		4
.L_1465:
        /*0098*/ 	.byte	0x04, 0x17
        /*009a*/ 	.short	(.L_1467 - .L_1466)
.L_1466:
        /*009c*/ 	.word	0x00000000
        /*00a0*/ 	.short	0x0008
        /*00a2*/ 	.short	0x0040
        /*00a4*/ 	.byte	0x00, 0xf0, 0x21, 0x00


	//----- nvinfo : EIATTR_KPARAM_INFO
	.align		4
.L_1467:
        /*00a8*/ 	.byte	0x04, 0x17
        /*00aa*/ 	.short	(.L_1469 - .L_1468)
.L_1468:
        /*00ac*/ 	.word	0x00000000
        /*00b0*/ 	.short	0x0007
        /*00b2*/ 	.short	0x0038
        /*00b4*/ 	.byte	0x00, 0xf0, 0x21, 0x00


	//----- nvinfo : EIATTR_KPARAM_INFO
	.align		4
.L_1469:
        /*00b8*/ 	.byte	0x04, 0x17
        /*00ba*/ 	.short	(.L_1471 - .L_1470)
.L_1470:
        /*00bc*/ 	.word	0x00000000
        /*00c0*/ 	.short	0x0006
        /*00c2*/ 	.short	0x0030
        /*00c4*/ 	.byte	0x00, 0xf0, 0x21, 0x00


	//----- nvinfo : EIATTR_KPARAM_INFO
	.align		4
.L_1471:
        /*00c8*/ 	.byte	0x04, 0x17
        /*00ca*/ 	.short	(.L_1473 - .L_1472)
.L_1472:
        /*00cc*/ 	.word	0x00000000
        /*00d0*/ 	.short	0x0005
        /*00d2*/ 	.short	0x0028
        /*00d4*/ 	.byte	0x00, 0xf0, 0x11, 0x00


	//----- nvinfo : EIATTR_KPARAM_INFO
	.align		4
.L_1473:
        /*00d8*/ 	.byte	0x04, 0x17
        /*00da*/ 	.short	(.L_1475 - .L_1474)
.L_1474:
        /*00dc*/ 	.word	0x00000000
        /*00e0*/ 	.short	0x0004
        /*00e2*/ 	.short	0x0020
        /*00e4*/ 	.byte	0x00, 0xf0, 0x21, 0x00


	//----- nvinfo : EIATTR_KPARAM_INFO
	.align		4
.L_1475:
        /*00e8*/ 	.byte	0x04, 0x17
        /*00ea*/ 	.short	(.L_1477 - .L_1476)
.L_1476:
        /*00ec*/ 	.word	0x00000000
        /*00f0*/ 	.short	0x0003
        /*00f2*/ 	.short	0x0018
        /*00f4*/ 	.byte	0x00, 0xf0, 0x21, 0x00


	//----- nvinfo : EIATTR_KPARAM_INFO
	.align		4
.L_1477:
        /*00f8*/ 	.byte	0x04, 0x17
        /*00fa*/ 	.short	(.L_1479 - .L_1478)
.L_1478:
        /*00fc*/ 	.word	0x00000000
        /*0100*/ 	.short	0x0002
        /*0102*/ 	.short	0x0010
        /*0104*/ 	.byte	0x00, 0xf0, 0x21, 0x00


	//----- nvinfo : EIATTR_KPARAM_INFO
	.align		4
.L_1479:
        /*0108*/ 	.byte	0x04, 0x17
        /*010a*/ 	.short	(.L_1481 - .L_1480)
.L_1480:
        /*010c*/ 	.word	0x00000000
        /*0110*/ 	.short	0x0001
        /*0112*/ 	.short	0x0008
        /*0114*/ 	.byte	0x00, 0xf0, 0x21, 0x00


	//----- nvinfo : EIATTR_KPARAM_INFO
	.align		4
.L_1481:
        /*0118*/ 	.byte	0x04, 0x17
        /*011a*/ 	.short	(.L_1483 - .L_1482)
.L_1482:
        /*011c*/ 	.word	0x00000000
        /*0120*/ 	.short	0x0000
        /*0122*/ 	.short	0x0000
        /*0124*/ 	.byte	0x00, 0xf0, 0x21, 0x00


	//----- nvinfo : EIATTR_SPARSE_MMA_MASK
	.align		4
.L_1483:
        /*0128*/ 	.byte	0x03, 0x50
        /*012a*/ 	.short	0x0000


	//----- nvinfo : EIATTR_MAXREG_COUNT
	.align		4
        /*012c*/ 	.byte	0x03, 0x1b
        /*012e*/ 	.short	0x00ff


	//----- nvinfo : EIATTR_EXTERNS
	.align		4
        /*0130*/ 	.byte	0x04, 0x0f
        /*0132*/ 	.short	(.L_1485 - .L_1484)


	//   ....[0]....
	.align		4
.L_1484:
        /*0134*/ 	.word	index@(__assertfail)


	//----- nvinfo : EIATTR_MERCURY_ISA_VERSION
	.align		4
.L_1485:
        /*0138*/ 	.byte	0x03, 0x5f
        /*013a*/ 	.short	0x0101


	//----- nvinfo : EIATTR_SYSCALL_OFFSETS
	.align		4
        /*013c*/ 	.byte	0x04, 0x46
        /*013e*/ 	.short	(.L_1487 - .L_1486)


	//   ....[0]....
.L_1486:
        /*0140*/ 	.word	0x00000b50


	//   ....[1]....
        /*0144*/ 	.word	0x00000c60


	//----- nvinfo : EIATTR_EXIT_INSTR_OFFSETS
	.align		4
.L_1487:
        /*0148*/ 	.byte	0x04, 0x1c
        /*014a*/ 	.short	(.L_1489 - .L_1488)


	//   ....[0]....
.L_1488:
        /*014c*/ 	.word	0x00000720


	//   ....[1]....
        /*0150*/ 	.word	0x00000780


	//   ....[2]....
        /*0154*/ 	.word	0x00000c70


	//----- nvinfo : EIATTR_CRS_STACK_SIZE
	.align		4
.L_1489:
        /*0158*/ 	.byte	0x04, 0x1e
        /*015a*/ 	.short	(.L_1491 - .L_1490)
.L_1490:
        /*015c*/ 	.word	0x00000000


	//----- nvinfo : EIATTR_CBANK_PARAM_SIZE
	.align		4
.L_1491:
        /*0160*/ 	.byte	0x03, 0x19
        /*0162*/ 	.short	0x0080


	//----- nvinfo : EIATTR_PARAM_CBANK
	.align		4
        /*0164*/ 	.byte	0x04, 0x0a
        /*0166*/ 	.short	(.L_1493 - .L_1492)
	.align		4
.L_1492:
        /*0168*/ 	.word	index@(.nv.constant0._ZN4vllm38concat_and_cache_mla_rope_fused_kernelIN3c104HalfELb1E13__nv_bfloat16hLNS_18Fp8KVCacheDataTypeE1EEEvPKlPT_S8_PKS7_SA_illlliPT2_S6_iiiiPKf)
        /*016c*/ 	.short	0x0210
        /*016e*/ 	.short	0x0080


	//----- nvinfo : EIATTR_SW_WAR
	.align		4
.L_1493:
        /*0170*/ 	.byte	0x04, 0x36
        /*0172*/ 	.short	(.L_1495 - .L_1494)
.L_1494:
        /*0174*/ 	.word	0x00000008
.L_1495:


//--------------------- .nv.info._ZN4vllm38concat_and_cache_mla_rope_fused_kernelIfLb0E13__nv_bfloat16hLNS_18Fp8KVCacheDataTypeE1EEEvPKlPT_S6_PKS5_S8_illlliPT2_S4_iiiiPKf --------------------------
	.section	.nv.info._ZN4vllm38concat_and_cache_mla_rope_fused_kernelIfLb0E13__nv_bfloat16hLNS_18Fp8KVCacheDataTypeE1EEEvPKlPT_S6_PKS5_S8_illlliPT2_S4_iiiiPKf,"",@"SHT_CUDA_INFO"
	.sectionflags	@""
	.align	4


	//----- nvinfo : EIATTR_CUDA_API_VERSION
	.align		4
        /*0000*/ 	.byte	0x04, 0x37
        /*0002*/ 	.short	(.L_1497 - .L_1496)
.L_1496:
        /*0004*/ 	.word	0x00000082


	//----- nvinfo : EIATTR_KPARAM_INFO
	.align		4
.L_1497:
        /*0008*/ 	.byte	0x04, 0x17
        /*000a*/ 	.short	(.L_1499 - .L_1498)
.L_1498:
        /*000c*/ 	.word	0x00000000
        /*0010*/ 	.short	0x0011
        /*0012*/ 	.short	0x0078
        /*0014*/ 	.byte	0x00, 0xf0, 0x21, 0x00


	//----- nvinfo : EIATTR_KPARAM_INFO
	.align		4
.L_1499:
        /*0018*/ 	.byte	0x04, 0x17
        /*001a*/ 	.short	(.L_1501 - .L_1500)
.L_1500:
        /*001c*/ 	.word	0x00000000
        /*0020*/ 	.short	0x0010
        /*0022*/ 	.short	0x0074
        /*0024*/ 	.byte	0x00, 0xf0, 0x11, 0x00


	//----- nvinfo : EIATTR_KPARAM_INFO
	.align		4
.L_1501:
        /*0028*/ 	.byte	0x04, 0x17
        /*002a*/ 	.short	(.L_1503 - .L_1502)
.L_1502:
        /*002c*/ 	.word	0x00000000
        /*0030*/ 	.short	0x000f
        /*0032*/ 	.short	0x0070
        /*0034*/ 	.byte	0x00, 0xf0, 0x11, 0x00


	//----- nvinfo : EIATTR_KPARAM_INFO
	.align		4
.L_1503:
        /*0038*/ 	.byte	0x04, 0x17
        /*003a*/ 	.short	(.L_1505 - .L_1504)
.L_1504:
        /*003c*/ 	.word	0x00000000
        /*0040*/ 	.short	0x000e
        /*0042*/ 	.short	0x006c
        /*0044*/ 	.byte	0x00, 0xf0, 0x11, 0x00


	//----- nvinfo : EIATTR_KPARAM_INFO
	.align		4
.L_1505:
        /*0048*/ 	.byte	0x04, 0x17
        /*004a*/ 	.short	(.L_1507 - .L_1506)
.L_1506:
        /*004c*/ 	.word	0x00000000
        /*0050*/ 	.short	0x000d
        /*0052*/ 	.short	0x0068
        /*0054*/ 	.byte	0x00, 0xf0, 0x11, 0x00


	//----- nvinfo : EIATTR_KPARAM_INFO
	.align		4
.L_1507:
        /*0058*/ 	.byte	0x04, 0x17
        /*005a*/ 	.short	(.L_1509 - .L_1508)
.L_1508:
        /*005c*/ 	.word	0x00000000
        /*0060*/ 	.short	0x000c
        /*0062*/ 	.short	0x0060
        /*0064*/ 	.byte	0x00, 0xf0, 0x21, 0x00


	//----- nvinfo : EIATTR_KPARAM_INFO
	.align		4
.L_1509:
        /*0068*/ 	.byte	0x04, 0x17
        /*006a*/ 	.short	(.L_1511 - .L_1510)
.L_1510:
        /*006c*/ 	.word	0x00000000
        /*0070*/ 	.short	0x000b
        /*0072*/ 	.short	0x0058
        /*0074*/ 	.byte	0x00, 0xf0, 0x21, 0x00


	//----- nvinfo : EIATTR_KPARAM_INFO
	.align		4
.L_1511:
        /*0078*/ 	.byte	0x04, 0x17
        /*007a*/ 	.short	(.L_1513 - .L_1512)
.L_1512:
        /*007c*/ 	.word	0x00000000
        /*0080*/ 	.short	0x000a
        /*0082*/ 	.short	0x0050
        /*0084*/ 	.byte	0x00, 0xf0, 0x11, 0x00


	//----- nvinfo : EIATTR_KPARAM_INFO
	.align		4
.L_1513:
        /*0088*/ 	.byte	0x04, 0x17
        /*008a*/ 	.short	(.L_1515 - .L_1514)
.L_1514:
        /*008c*/ 	.word	0x00000000
        /*0090*/ 	.short	0x0009
        /*0092*/ 	.short	0x0048
        /*0094*/ 	.byte	0x00, 0xf0, 0x21, 0x00


	//----- nvinfo : EIATTR_KPARAM_INFO
	.align		4
.L_1515:
        /*0098*/ 	.byte	0x04, 0x17
        /*009a*/ 	.short	(.L_1517 - .L_1516)
.L_1516:
        /*009c*/ 	.word	0x00000000
        /*00a0*/ 	.short	0x0008
        /*00a2*/ 	.short	0x0040
        /*00a4*/ 	.byte	0x00, 0xf0, 0x21, 0x00


	//----- nvinfo : EIATTR_KPARAM_INFO
	.align		4
.L_1517:
        /*00a8*/ 	.byte	0x04, 0x17
        /*00aa*/ 	.short	(.L_1519 - .L_1518)
.L_1518:
        /*00ac*/ 	.word	0x00000000
        /*00b0*/ 	.short	0x0007
        /*00b2*/ 	.short	0x0038
        /*00b4*/ 	.byte	0x00, 0xf0, 0x21, 0x00


	//----- nvinfo : EIATTR_KPARAM_INFO
	.align		4
.L_1519:
        /*00b8*/ 	.byte	0x04, 0x17
        /*00ba*/ 	.short	(.L_1521 - .L_1520)
.L_1520:
        /*00bc*/ 	.word	0x00000000
        /*00c0*/ 	.short	0x0006
        /*00c2*/ 	.short	0x0030
        /*00c4*/ 	.byte	0x00, 0xf0, 0x21, 0x00


	//----- nvinfo : EIATTR_KPARAM_INFO
	.align		4
.L_1521:
        /*00c8*/ 	.byte	0x04, 0x17
        /*00ca*/ 	.short	(.L_1523 - .L_1522)
.L_1522:
        /*00cc*/ 	.word	0x00000000
        /*00d0*/ 	.short	0x0005
        /*00d2*/ 	.short	0x0028
        /*00d4*/ 	.byte	0x00, 0xf0, 0x11, 0x00


	//----- nvinfo : EIATTR_KPARAM_INFO
	.align		4
.L_1523:
        /*00d8*/ 	.byte	0x04, 0x17
        /*00da*/ 	.short	(.L_1525 - .L_1524)
.L_1524:
        /*00dc*/ 	.word	0x00000000
        /*00e0*/ 	.short	0x0004
        /*00e2*/ 	.short	0x0020
        /*00e4*/ 	.byte	0x00, 0xf0, 0x21, 0x00


	//----- nvinfo : EIATTR_KPARAM_INFO
	.align		4
.L_1525:
        /*00e8*/ 	.byte	0x04, 0x17
        /*00ea*/ 	.short	(.L_1527 - .L_1526)
.L_1526:
        /*00ec*/ 	.word	0x00000000
        /*00f0*/ 	.short	0x0003
        /*00f2*/ 	.short	0x0018
        /*00f4*/ 	.byte	0x00, 0xf0, 0x21, 0x00


	//----- nvinfo : EIATTR_KPARAM_INFO
	.align		4
.L_1527:
        /*00f8*/ 	.byte	0x04, 0x17
        /*00fa*/ 	.short	(.L_1529 - .L_1528)
.L_1528:
        /*00fc*/ 	.word	0x00000000
        /*0100*/ 	.short	0x0002
        /*0102*/ 	.short	0x0010
        /*0104*/ 	.byte	0x00, 0xf0, 0x21, 0x00


	//----- nvinfo : EIATTR_KPARAM_INFO
	.align		4
.L_1529:
        /*0108*/ 	.byte	0x04, 0x17
        /*010a*/ 	.short	(.L_1531 - .L_1530)
.L_1530:
        /*010c*/ 	.word	0x00000000
        /*0110*/ 	.short	0x0001
        /*0112*/ 	.short	0x0008
        /*0114*/ 	.byte	0x00, 0xf0, 0x21, 0x00


	//----- nvinfo : EIATTR_KPARAM_INFO
	.align		4
.L_1531:
        /*0118*/ 	.byte	0x04, 0x17
        /*011a*/ 	.short	(.L_1533 - .L_1532)
.L_1532:
        /*011c*/ 	.word	0x00000000
        /*0120*/ 	.short	0x0000
        /*0122*/ 	.short	0x0000
        /*0124*/ 	.byte	0x00, 0xf0, 0x21, 0x00


	//----- nvinfo : EIATTR_SPARSE_MMA_MASK
	.align		4
.L_1533:
        /*0128*/ 	.byte	0x03, 0x50
        /*012a*/ 	.short	0x0000


	//----- nvinfo : EIATTR_MAXREG_COUNT
	.align		4
        /*012c*/ 	.byte	0x03, 0x1b
        /*012e*/ 	.short	0x00ff


	//----- nvinfo : EIATTR_EXTERNS
	.align		4
        /*0130*/ 	.byte	0x04, 0x0f
        /*0132*/ 	.short	(.L_1535 - .L_1534)


	//   ....[0]....
	.align		4
.L_1534:
        /*0134*/ 	.word	index@(__assertfail)


	//----- nvinfo : EIATTR_MERCURY_ISA_VERSION
	.align		4
.L_1535:
        /*0138*/ 	.byte	0x03, 0x5f
        /*013a*/ 	.short	0x0101


	//----- nvinfo : EIATTR_SYSCALL_OFFSETS
	.align		4
        /*013c*/ 	.byte	0x04, 0x46
        /*013e*/ 	.short	(.L_1537 - .L_1536)


	//   ....[0]....
.L_1536:
        /*0140*/ 	.word	0x000008e0


	//   ....[1]....
        /*0144*/ 	.word	0x000009f0


	//----- nvinfo : EIATTR_EXIT_INSTR_OFFSETS
	.align		4
.L_1537:
        /*0148*/ 	.byte	0x04, 0x1c
        /*014a*/ 	.short	(.L_1539 - .L_1538)


	//   ....[0]....
.L_1538:
        /*014c*/ 	.word	0x000005f0


	//   ....[1]....
        /*0150*/ 	.word	0x00000650


	//   ....[2]....
        /*0154*/ 	.word	0x00000a00


	//----- nvinfo : EIATTR_CRS_STACK_SIZE
	.align		4
.L_1539:
        /*0158*/ 	.byte	0x04, 0x1e
        /*015a*/ 	.short	(.L_1541 - .L_1540)
.L_1540:
        /*015c*/ 	.word	0x00000000


	//----- nvinfo : EIATTR_CBANK_PARAM_SIZE
	.align		4
.L_1541:
        /*0160*/ 	.byte	0x03, 0x19
        /*0162*/ 	.short	0x0080


	//----- nvinfo : EIATTR_PARAM_CBANK
	.align		4
        /*0164*/ 	.byte	0x04, 0x0a
        /*0166*/ 	.short	(.L_1543 - .L_1542)
	.align		4
.L_1542:
        /*0168*/ 	.word	index@(.nv.constant0._ZN4vllm38concat_and_cache_mla_rope_fused_kernelIfLb0E13__nv_bfloat16hLNS_18Fp8KVCacheDataTypeE1EEEvPKlPT_S6_PKS5_S8_illlliPT2_S4_iiiiPKf)
        /*016c*/ 	.short	0x0210
        /*016e*/ 	.short	0x0080


	//----- nvinfo : EIATTR_SW_WAR
	.align		4
.L_1543:
        /*0170*/ 	.byte	0x04, 0x36
        /*0172*/ 	.short	(.L_1545 - .L_1544)
.L_1544:
        /*0174*/ 	.word	0x00000008
.L_1545:


//--------------------- .nv.info._ZN4vllm38concat_and_cache_mla_rope_fused_kernelIfLb1E13__nv_bfloat16hLNS_18Fp8KVCacheDataTypeE1EEEvPKlPT_S6_PKS5_S8_illlliPT2_S4_iiiiPKf --------------------------
	.section	.nv.info._ZN4vllm38concat_and_cache_mla_rope_fused_kernelIfLb1E13__nv_bfloat16hLNS_18Fp8KVCacheDataTypeE1EEEvPKlPT_S6_PKS5_S8_illlliPT2_S4_iiiiPKf,"",@"SHT_CUDA_INFO"
	.sectionflags	@""
	.align	4


	//----- nvinfo : EIATTR_CUDA_API_VERSION
	.align		4
        /*0000*/ 	.byte	0x04, 0x37
        /*0002*/ 	.short	(.L_1547 - .L_1546)
.L_1546:
        /*0004*/ 	.word	0x00000082


	//----- nvinfo : EIATTR_KPARAM_INFO
	.align		4
.L_1547:
        /*0008*/ 	.byte	0x04, 0x17
        /*000a*/ 	.short	(.L_1549 - .L_1548)
.L_1548:
        /*000c*/ 	.word	0x00000000
        /*0010*/ 	.short	0x0011
        /*0012*/ 	.short	0x0078
        /*0014*/ 	.byte	0x00, 0xf0, 0x21, 0x00


	//----- nvinfo : EIATTR_KPARAM_INFO
	.align		4
.L_1549:
        /*0018*/ 	.byte	0x04, 0x17
        /*001a*/ 	.short	(.L_1551 - .L_1550)
.L_1550:
        /*001c*/ 	.word	0x00000000
        /*0020*/ 	.short	0x0010
        /*0022*/ 	.short	0x0074
        /*0024*/ 	.byte	0x00, 0xf0, 0x11, 0x00


	//----- nvinfo : EIATTR_KPARAM_INFO
	.align		4
.L_1551:
        /*0028*/ 	.byte	0x04, 0x17
        /*002a*/ 	.short	(.L_1553 - .L_1552)
.L_1552:
        /*002c*/ 	.word	0x00000000
        /*0030*/ 	.short	0x000f
        /*0032*/ 	.short	0x0070
        /*0034*/ 	.byte	0x00, 0xf0, 0x11, 0x00


	//----- nvinfo : EIATTR_KPARAM_INFO
	.align		4
.L_1553:
        /*0038*/ 	.byte	0x04, 0x17
        /*003a*/ 	.short	(.L_1555 - .L_1554)
.L_1554:
        /*003c*/ 	.word	0x00000000
        /*0040*/ 	.short	0x000e
        /*0042*/ 	.short	0x006c
        /*0044*/ 	.byte	0x00, 0xf0, 0x11, 0x00


	//----- nvinfo : EIATTR_KPARAM_INFO
	.align		4
.L_1555:
        /*0048*/ 	.byte	0x04, 0x17
        /*004a*/ 	.short	(.L_1557 - .L_1556)
.L_1556:
        /*004c*/ 	.word	0x00000000
        /*0050*/ 	.short	0x000d
        /*0052*/ 	.short	0x0068
        /*0054*/ 	.byte	0x00, 0xf0, 0x11, 0x00


	//----- nvinfo : EIATTR_KPARAM_INFO
	.align		4
.L_1557:
        /*0058*/ 	.byte	0x04, 0x17
        /*005a*/ 	.short	(.L_1559 - .L_1558)
.L_1558:
        /*005c*/ 	.word	0x00000000
        /*0060*/ 	.short	0x000c
        /*0062*/ 	.short	0x0060
        /*0064*/ 	.byte	0x00, 0xf0, 0x21, 0x00


	//----- nvinfo : EIATTR_KPARAM_INFO
	.align		4
.L_1559:
        /*0068*/ 	.byte	0x04, 0x17
        /*006a*/ 	.short	(.L_1561 - .L_1560)
.L_1560:
        /*006c*/ 	.word	0x00000000
        /*0070*/ 	.short	0x000b
        /*0072*/ 	.short	0x0058
        /*0074*/ 	.byte	0x00, 0xf0, 0x21, 0x00


	//----- nvinfo : EIATTR_KPARAM_INFO
	.align		4
.L_1561:
        /*0078*/ 	.byte	0x04, 0x17
        /*007a*/ 	.short	(.L_1563 - .L_1562)
.L_1562:
        /*007c*/ 	.word	0x00000000
        /*0080*/ 	.short	0x000a
        /*0082*/ 	.short	0x0050
        /*0084*/ 	.byte	0x00, 0xf0, 0x11, 0x00


	//----- nvinfo : EIATTR_KPARAM_INFO
	.align		4
.L_1563:
        /*0088*/ 	.byte	0x04, 0x17
        /*008a*/ 	.short	(.L_1565 - .L_1564)
.L_1564:
        /*008c*/ 	.word	0x00000000
        /*0090*/ 	.short	0x0009
        /*0092*/ 	.short	0x0048
        /*0094*/ 	.byte	0x00, 0xf0, 0x21, 0x00


	//----- nvinfo : EIATTR_KPARAM_INFO
	.align		4
.L_1565:
        /*0098*/ 	.byte	0x04, 0x17
        /*009a*/ 	.short	(.L_1567 - .L_1566)
.L_1566:
        /*009c*/ 	.word	0x00000000
        /*00a0*/ 	.short	0x0008
        /*00a2*/ 	.short	0x0040
        /*00a4*/ 	.byte	0x00, 0xf0, 0x21, 0x00


	//----- nvinfo : EIATTR_KPARAM_INFO
	.align		4
.L_1567:
        /*00a8*/ 	.byte	0x04, 0x17
        /*00aa*/ 	.short	(.L_1569 - .L_1568)
.L_1568:
        /*00ac*/ 	.word	0x00000000
        /*00b0*/ 	.short	0x0007
        /*00b2*/ 	.short	0x0038
        /*00b4*/ 	.byte	0x00, 0xf0, 0x21, 0x00


	//----- nvinfo : EIATTR_KPARAM_INFO
	.align		4
.L_1569:
        /*00b8*/ 	.byte	0x04, 0x17
        /*00ba*/ 	.short	(.L_1571 - .L_1570)
.L_1570:
        /*00bc*/ 	.word	0x00000000
        /*00c0*/ 	.short	0x0006
        /*00c2*/ 	.short	0x0030
        /*00c4*/ 	.byte	0x00, 0xf0, 0x21, 0x00


	//----- nvinfo : EIATTR_KPARAM_INFO
	.align		4
.L_1571:
        /*00c8*/ 	.byte	0x04, 0x17
        /*00ca*/ 	.short	(.L_1573 - .L_1572)
.L_1572:
        /*00cc*/ 	.word	0x00000000
        /*00d0*/ 	.short	0x0005
        /*00d2*/ 	.short	0x0028
        /*00d4*/ 	.byte	0x00, 0xf0, 0x11, 0x00


	//----- nvinfo : EIATTR_KPARAM_INFO
	.align		4
.L_1573:
        /*00d8*/ 	.byte	0x04, 0x17
        /*00da*/ 	.short	(.L_1575 - .L_1574)
.L_1574:
        /*00dc*/ 	.word	0x00000000
        /*00e0*/ 	.short	0x0004
        /*00e2*/ 	.short	0x0020
        /*00e4*/ 	.byte	0x00, 0xf0, 0x21, 0x00


	//----- nvinfo : EIATTR_KPARAM_INFO
	.align		4
.L_1575:
        /*00e8*/ 	.byte	0x04, 0x17
        /*00ea*/ 	.short	(.L_1577 - .L_1576)
.L_1576:
        /*00ec*/ 	.word	0x00000000
        /*00f0*/ 	.short	0x0003
        /*00f2*/ 	.short	0x0018
        /*00f4*/ 	.byte	0x00, 0xf0, 0x21, 0x00


	//----- nvinfo : EIATTR_KPARAM_INFO
	.align		4
.L_1577:
        /*00f8*/ 	.byte	0x04, 0x17
        /*00fa*/ 	.short	(.L_1579 - .L_1578)
.L_1578:
        /*00fc*/ 	.word	0x00000000
        /*0100*/ 	.short	0x0002
        /*0102*/ 	.short	0x0010
        /*0104*/ 	.byte	0x00, 0xf0, 0x21, 0x00


	//----- nvinfo : EIATTR_KPARAM_INFO
	.align		4
.L_1579:
        /*0108*/ 	.byte	0x04, 0x17
        /*010a*/ 	.short	(.L_1581 - .L_1580)
.L_1580:
        /*010c*/ 	.word	0x00000000
        /*0110*/ 	.short	0x0001
        /*0112*/ 	.short	0x0008
        /*0114*/ 	.byte	0x00, 0xf0, 0x21, 0x00


	//----- nvinfo : EIATTR_KPARAM_INFO
	.align		4
.L_1581:
        /*0118*/ 	.byte	0x04, 0x17
        /*011a*/ 	.short	(.L_1583 - .L_1582)
.L_1582:
        /*011c*/ 	.word	0x00000000
        /*0120*/ 	.short	0x0000
        /*0122*/ 	.short	0x0000
        /*0124*/ 	.byte	0x00, 0xf0, 0x21, 0x00


	//----- nvinfo : EIATTR_SPARSE_MMA_MASK
	.align		4
.L_1583:
        /*0128*/ 	.byte	0x03, 0x50
        /*012a*/ 	.short	0x0000


	//----- nvinfo : EIATTR_MAXREG_COUNT
	.align		4
        /*012c*/ 	.byte	0x03, 0x1b
        /*012e*/ 	.short	0x00ff


	//----- nvinfo : EIATTR_EXTERNS
	.align		4
        /*0130*/ 	.byte	0x04, 0x0f
        /*0132*/ 	.short	(.L_1585 - .L_1584)


	//   ....[0]....
	.align		4
.L_1584:
        /*0134*/ 	.word	index@(__assertfail)


	//----- nvinfo : EIATTR_MERCURY_ISA_VERSION
	.align		4
.L_1585:
        /*0138*/ 	.byte	0x03, 0x5f
        /*013a*/ 	.short	0x0101


	//----- nvinfo : EIATTR_SYSCALL_OFFSETS
	.align		4
        /*013c*/ 	.byte	0x04, 0x46
        /*013e*/ 	.short	(.L_1587 - .L_1586)


	//   ....[0]....
.L_1586:
        /*0140*/ 	.word	0x00000990


	//   ....[1]....
        /*0144*/ 	.word	0x00000aa0


	//----- nvinfo : EIATTR_EXIT_INSTR_OFFSETS
	.align		4
.L_1587:
        /*0148*/ 	.byte	0x04, 0x1c
        /*014a*/ 	.short	(.L_1589 - .L_1588)


	//   ....[0]....
.L_1588:
        /*014c*/ 	.word	0x00000640


	//   ....[1]....
        /*0150*/ 	.word	0x000006a0


	//   ....[2]....
        /*0154*/ 	.word	0x00000ab0


	//----- nvinfo : EIATTR_CRS_STACK_SIZE
	.align		4
.L_1589:
        /*0158*/ 	.byte	0x04, 0x1e
        /*015a*/ 	.short	(.L_1591 - .L_1590)
.L_1590:
        /*015c*/ 	.word	0x00000000


	//----- nvinfo : EIATTR_CBANK_PARAM_SIZE
	.align		4
.L_1591:
        /*0160*/ 	.byte	0x03, 0x19
        /*0162*/ 	.short	0x0080


	//----- nvinfo : EIATTR_PARAM_CBANK
	.align		4
        /*0164*/ 	.byte	0x04, 0x0a
        /*0166*/ 	.short	(.L_1593 - .L_1592)
	.align		4
.L_1592:
        /*0168*/ 	.word	index@(.nv.constant0._ZN4vllm38concat_and_cache_mla_rope_fused_kernelIfLb1E13__nv_bfloat16hLNS_18Fp8KVCacheDataTypeE1EEEvPKlPT_S6_PKS5_S8_illlliPT2_S4_iiiiPKf)
        /*016c*/ 	.short	0x0210
        /*016e*/ 	.short	0x0080


	//----- nvinfo : EIATTR_SW_WAR
	.align		4
.L_1593:
        /*0170*/ 	.byte	0x04, 0x36
        /*0172*/ 	.short	(.L_1595 - .L_1594)
.L_1594:
        /*0174*/ 	.word	0x00000008
.L_1595:


//--------------------- .nv.info._ZN4vllm38concat_and_cache_mla_rope_fused_kernelIN3c108BFloat16ELb0EthLNS_18Fp8KVCacheDataTypeE1EEEvPKlPT_S7_PKS6_S9_illlliPT2_S5_iiiiPKf --------------------------
	.section	.nv.info._ZN4vllm38concat_and_cache_mla_rope_fused_kernelIN3c108BFloat16ELb0EthLNS_18Fp8KVCacheDataTypeE1EEEvPKlPT_S7_PKS6_S9_illlliPT2_S5_iiiiPKf,"",@"SHT_CUDA_INFO"
	.sectionflags	@""
	.align	4


	//----- nvinfo : EIATTR_CUDA_API_VERSION
	.align		4
        /*0000*/ 	.byte	0x04, 0x37
        /*0002*/ 	.short	(.L_1597 - .L_1596)
.L_1596:
        /*0004*/ 	.word	0x00000082


	//----- nvinfo : EIATTR_KPARAM_INFO
	.align		4
.L_1597:
        /*0008*/ 	.byte	0x04, 0x17
        /*000a*/ 	.short	(.L_1599 - .L_1598)
.L_1598:
        /*000c*/ 	.word	0x00000000
        /*0010*/ 	.short	0x0011
        /*0012*/ 	.short	0x0078
        /*0014*/ 	.byte	0x00, 0xf0, 0x21, 0x00


	//----- nvinfo : EIATTR_KPARAM_INFO
	.align		4
.L_1599:
        /*0018*/ 	.byte	0x04, 0x17
        /*001a*/ 	.short	(.L_1601 - .L_1600)
.L_1600:
        /*001c*/ 	.word	0x00000000
        /*0020*/ 	.short	0x0010
        /*0022*/ 	.short	0x0074
        /*0024*/ 	.byte	0x00, 0xf0, 0x11, 0x00


	//----- nvinfo : EIATTR_KPARAM_INFO
	.align		4
.L_1601:
        /*0028*/ 	.byte	0x04, 0x17
        /*002a*/ 	.short	(.L_1603 - .L_1602)
.L_1602:
        /*002c*/ 	.word	0x00000000
        /*0030*/ 	.short	0x000f
        /*0032*/ 	.short	0x0070
        /*0034*/ 	.byte	0x00, 0xf0, 0x11, 0x00


	//----- nvinfo : EIATTR_KPARAM_INFO
	.align		4
.L_1603:
        /*0038*/ 	.byte	0x04, 0x17
        /*003a*/ 	.short	(.L_1605 - .L_1604)
.L_1604:
        /*003c*/ 	.word	0x00000000
        /*0040*/ 	.short	0x000e
        /*0042*/ 	.short	0x006c
        /*0044*/ 	.byte	0x00, 0xf0, 0x11, 0x00


	//----- nvinfo : EIATTR_KPARAM_INFO
	.align		4
.L_1605:
        /*0048*/ 	.byte	0x04, 0x17
        /*004a*/ 	.short	(.L_1607 - .L_1606)
.L_1606:
        /*004c*/ 	.word	0x00000000
        /*0050*/ 	.short	0x000d
        /*0052*/ 	.short	0x0068
        /*0054*/ 	.byte	0x00, 0xf0, 0x11, 0x00


	//----- nvinfo : EIATTR_KPARAM_INFO
	.align		4
.L_1607:
        /*0058*/ 	.byte	0x04, 0x17
        /*005a*/ 	.short	(.L_1609 - .L_1608)
.L_1608:
        /*005c*/ 	.word	0x00000000
        /*0060*/ 	.short	0x000c
        /*0062*/ 	.short	0x0060
        /*0064*/ 	.byte	0x00, 0xf0, 0x21, 0x00


	//----- nvinfo : EIATTR_KPARAM_INFO
	.align		4
.L_1609:
        /*0068*/ 	.byte	0x04, 0x17
        /*006a*/ 	.short	(.L_1611 - .L_1610)
.L_1610:
        /*006c*/ 	.word	0x00000000
        /*0070*/ 	.short	0x000b
        /*0072*/ 	.short	0x0058
        /*0074*/ 	.byte	0x00, 0xf0, 0x21, 0x00


	//----- nvinfo : EIATTR_KPARAM_INFO
	.align		4
.L_1611:
        /*0078*/ 	.byte	0x04, 0x17
        /*007a*/ 	.short	(.L_1613 - .L_1612)
.L_1612:
        /*007c*/ 	.word	0x00000000
        /*0080*/ 	.short	0x000a
        /*0082*/ 	.short	0x0050
        /*0084*/ 	.byte	0x00, 0xf0, 0x11, 0x00


	//----- nvinfo : EIATTR_KPARAM_INFO
	.align		4
.L_1613:
        /*0088*/ 	.byte	0x04, 0x17
        /*008a*/ 	.short	(.L_1615 - .L_1614)
.L_1614:
        /*008c*/ 	.word	0x00000000
        /*0090*/ 	.short	0x0009
        /*0092*/ 	.short	0x0048
        /*0094*/ 	.byte	0x00, 0xf0, 0x21, 0x00


	//----- nvinfo : EIATTR_KPARAM_INFO
	.align		4
.L_1615:
        /*0098*/ 	.byte	0x04, 0x17
        /*009a*/ 	.short	(.L_1617 - .L_1616)
.L_1616:
        /*009c*/ 	.word	0x00000000
        /*00a0*/ 	.short	0x0008
        /*00a2*/ 	.short	0x0040
        /*00a4*/ 	.byte	0x00, 0xf0, 0x21, 0x00


	//----- nvinfo : EIATTR_KPARAM_INFO
	.align		4
.L_1617:
        /*00a8*/ 	.byte	0x04, 0x17
        /*00aa*/ 	.short	(.L_1619 - .L_1618)
.L_1618:
        /*00ac*/ 	.word	0x00000000
        /*00b0*/ 	.short	0x0007
        /*00b2*/ 	.short	0x0038
        /*00b4*/ 	.byte	0x00, 0xf0, 0x21, 0x00


	//----- nvinfo : EIATTR_KPARAM_INFO
	.align		4
.L_1619:
        /*00b8*/ 	.byte	0x04, 0x17
        /*00ba*/ 	.short	(.L_1621 - .L_1620)
.L_1620:
        /*00bc*/ 	.word	0x00000000
        /*00c0*/ 	.short	0x0006
        /*00c2*/ 	.short	0x0030
        /*00c4*/ 	.byte	0x00, 0xf0, 0x21, 0x00


	//----- nvinfo : EIATTR_KPARAM_INFO
	.align		4
.L_1621:
        /*00c8*/ 	.byte	0x04, 0x17
        /*00ca*/ 	.short	(.L_1623 - .L_1622)
.L_1622:
        /*00cc*/ 	.word	0x00000000
        /*00d0*/ 	.short	0x0005
        /*00d2*/ 	.short	0x0028
        /*00d4*/ 	.byte	0x00, 0xf0, 0x11, 0x00


	//----- nvinfo : EIATTR_KPARAM_INFO
	.align		4
.L_1623:
        /*00d8*/ 	.byte	0x04, 0x17
        /*00da*/ 	.short	(.L_1625 - .L_1624)
.L_1624:
        /*00dc*/ 	.word	0x00000000
        /*00e0*/ 	.short	0x0004
        /*00e2*/ 	.short	0x0020
        /*00e4*/ 	.byte	0x00, 0xf0, 0x21, 0x00


	//----- nvinfo : EIATTR_KPARAM_INFO
	.align		4
.L_1625:
        /*00e8*/ 	.byte	0x04, 0x17
        /*00ea*/ 	.short	(.L_1627 - .L_1626)
.L_1626:
        /*00ec*/ 	.word	0x00000000
        /*00f0*/ 	.short	0x0003
        /*00f2*/ 	.short	0x0018
        /*00f4*/ 	.byte	0x00, 0xf0, 0x21, 0x00


	//----- nvinfo : EIATTR_KPARAM_INFO
	.align		4
.L_1627:
        /*00f8*/ 	.byte	0x04, 0x17
        /*00fa*/ 	.short	(.L_1629 - .L_1628)
.L_1628:
        /*00fc*/ 	.word	0x00000000
        /*0100*/ 	.short	0x0002
        /*0102*/ 	.short	0x0010
        /*0104*/ 	.byte	0x00, 0xf0, 0x21, 0x00


	//----- nvinfo : EIATTR_KPARAM_INFO
	.align		4
.L_1629:
        /*0108*/ 	.byte	0x04, 0x17
        /*010a*/ 	.short	(.L_1631 - .L_1630)
.L_1630:
        /*010c*/ 	.word	0x00000000
        /*0110*/ 	.short	0x0001
        /*0112*/ 	.short	0x0008
        /*0114*/ 	.byte	0x00, 0xf0, 0x21, 0x00


	//----- nvinfo : EIATTR_KPARAM_INFO
	.align		4
.L_1631:
        /*0118*/ 	.byte	0x04, 0x17
        /*011a*/ 	.short	(.L_1633 - .L_1632)
.L_1632:
        /*011c*/ 	.word	0x00000000
        /*0120*/ 	.short	0x0000
        /*0122*/ 	.short	0x0000
        /*0124*/ 	.byte	0x00, 0xf0, 0x21, 0x00


	//----- nvinfo : EIATTR_SPARSE_MMA_MASK
	.align		4
.L_1633:
        /*0128*/ 	.byte	0x03, 0x50
        /*012a*/ 	.short	0x0000


	//----- nvinfo : EIATTR_MAXREG_COUNT
	.align		4
        /*012c*/ 	.byte	0x03, 0x1b
        /*012e*/ 	.short	0x00ff


	//----- nvinfo : EIATTR_EXTERNS
	.align		4
        /*0130*/ 	.byte	0x04, 0x0f
        /*0132*/ 	.short	(.L_1635 - .L_1634)


	//   ....[0]....
	.align		4
.L_1634:
        /*0134*/ 	.word	index@(__assertfail)


	//----- nvinfo : EIATTR_MERCURY_ISA_VERSION
	.align		4
.L_1635:
        /*0138*/ 	.byte	0x03, 0x5f
        /*013a*/ 	.short	0x0101


	//----- nvinfo : EIATTR_SYSCALL_OFFSETS
	.align		4
        /*013c*/ 	.byte	0x04, 0x46
        /*013e*/ 	.short	(.L_1637 - .L_1636)


	//   ....[0]....
.L_1636:
        /*0140*/ 	.word	0x00000ae0


	//   ....[1]....
        /*0144*/ 	.word	0x00000bf0


	//----- nvinfo : EIATTR_EXIT_INSTR_OFFSETS
	.align		4
.L_1637:
        /*0148*/ 	.byte	0x04, 0x1c
        /*014a*/ 	.short	(.L_1639 - .L_1638)


	//   ....[0]....
.L_1638:
        /*014c*/ 	.word	0x000006f0


	//   ....[1]....
        /*0150*/ 	.word	0x00000750


	//   ....[2]....
        /*0154*/ 	.word	0x00000c00


	//----- nvinfo : EIATTR_CRS_STACK_SIZE
	.align		4
.L_1639:
        /*0158*/ 	.byte	0x04, 0x1e
        /*015a*/ 	.short	(.L_1641 - .L_1640)
.L_1640:
        /*015c*/ 	.word	0x00000000


	//----- nvinfo : EIATTR_CBANK_PARAM_SIZE
	.align		4
.L_1641:
        /*0160*/ 	.byte	0x03, 0x19
        /*0162*/ 	.short	0x0080


	//----- nvinfo : EIATTR_PARAM_CBANK
	.align		4
        /*0164*/ 	.byte	0x04, 0x0a
        /*0166*/ 	.short	(.L_1643 - .L_1642)
	.align		4
.L_1642:
        /*0168*/ 	.word	index@(.nv.constant0._ZN4vllm38concat_and_cache_mla_rope_fused_kernelIN3c108BFloat16ELb0EthLNS_18Fp8KVCacheDataTypeE1EEEvPKlPT_S7_PKS6_S9_illlliPT2_S5_iiiiPKf)
        /*016c*/ 	.short	0x0210
        /*016e*/ 	.short	0x0080


	//----- nvinfo : EIATTR_SW_WAR
	.align		4
.L_1643:
        /*0170*/ 	.byte	0x04, 0x36
        /*0172*/ 	.short	(.L_1645 - .L_1644)
.L_1644:
        /*0174*/ 	.word	0x00000008
.L_1645:


//--------------------- .nv.info._ZN4vllm38concat_and_cache_mla_rope_fused_kernelIN3c108BFloat16ELb1EthLNS_18Fp8KVCacheDataTypeE1EEEvPKlPT_S7_PKS6_S9_illlliPT2_S5_iiiiPKf --------------------------
	.section	.nv.info._ZN4vllm38concat_and_cache_mla_rope_fused_kernelIN3c108BFloat16ELb1EthLNS_18Fp8KVCacheDataTypeE1EEEvPKlPT_S7_PKS6_S9_illlliPT2_S5_iiiiPKf,"",@"SHT_CUDA_INFO"
	.sectionflags	@""
	.align	4


	//----- nvinfo : EIATTR_CUDA_API_VERSION
	.align		4
        /*0000*/ 	.byte	0x04, 0x37
        /*0002*/ 	.short	(.L_1647 - .L_1646)
.L_1646:
        /*0004*/ 	.word	0x00000082


	//----- nvinfo : EIATTR_KPARAM_INFO
	.align		4
.L_1647:
        /*0008*/ 	.byte	0x04, 0x17
        /*000a*/ 	.short	(.L_1649 - .L_1648)
.L_1648:
        /*000c*/ 	.word	0x00000000
        /*0010*/ 	.short	0x0011
        /*0012*/ 	.short	0x0078
        /*0014*/ 	.byte	0x00, 0xf0, 0x21, 0x00


	//----- nvinfo : EIATTR_KPARAM_INFO
	.align		4
.L_1649:
        /*0018*/ 	.byte	0x04, 0x17
        /*001a*/ 	.short	(.L_1651 - .L_1650)
.L_1650:
        /*001c*/ 	.word	0x00000000
        /*0020*/ 	.short	0x0010
        /*0022*/ 	.short	0x0074
        /*0024*/ 	.byte	0x00, 0xf0, 0x11, 0x00


	//----- nvinfo : EIATTR_KPARAM_INFO
	.align		4
.L_1651:
        /*0028*/ 	.byte	0x04, 0x17
        /*002a*/ 	.short	(.L_1653 - .L_1652)
.L_1652:
        /*002c*/ 	.word	0x00000000
        /*0030*/ 	.short	0x000f
        /*0032*/ 	.short	0x0070
        /*0034*/ 	.byte	0x00, 0xf0, 0x11, 0x00


	//----- nvinfo : EIATTR_KPARAM_INFO
	.align		4
.L_1653:
        /*0038*/ 	.byte	0x04, 0x17
        /*003a*/ 	.short	(.L_1655 - .L_1654)
.L_1654:
        /*003c*/ 	.word	0x00000000
        /*0040*/ 	.short	0x000e
        /*0042*/ 	.short	0x006c
        /*0044*/ 	.byte	0x00, 0xf0, 0x11, 0x00


	//----- nvinfo : EIATTR_KPARAM_INFO
	.align		4
.L_1655:
        /*0048*/ 	.byte	0x04, 0x17
        /*004a*/ 	.short	(.L_1657 - .L_1656)
.L_1656:
        /*004c*/ 	.word	0x00000000
        /*0050*/ 	.short	0x000d
        /*0052*/ 	.short	0x0068
        /*0054*/ 	.byte	0x00, 0xf0, 0x11, 0x00


	//----- nvinfo : EIATTR_KPARAM_INFO
	.align		4
.L_1657:
        /*0058*/ 	.byte	0x04, 0x17
        /*005a*/ 	.short	(.L_1659 - .L_1658)
.L_1658:
        /*005c*/ 	.word	0x00000000
        /*0060*/ 	.short	0x000c
        /*0062*/ 	.short	0x0060
        /*0064*/ 	.byte	0x00, 0xf0, 0x21, 0x00


	//----- nvinfo : EIATTR_KPARAM_INFO
	.align		4
.L_1659:
        /*0068*/ 	.byte	0x04, 0x17
        /*006a*/ 	.short	(.L_1661 - .L_1660)
.L_1660:
        /*006c*/ 	.word	0x00000000
        /*0070*/ 	.short	0x000b
        /*0072*/ 	.short	0x0058
        /*0074*/ 	.byte	0x00, 0xf0, 0x21, 0x00


	//----- nvinfo : EIATTR_KPARAM_INFO
	.align		4
.L_1661:
        /*0078*/ 	.byte	0x04, 0x17
        /*007a*/ 	.short	(.L_1663 - .L_1662)
.L_1662:
        /*007c*/ 	.word	0x00000000
        /*0080*/ 	.short	0x000a
        /*0082*/ 	.short	0x0050
        /*0084*/ 	.byte	0x00, 0xf0, 0x11, 0x00


	//----- nvinfo : EIATTR_KPARAM_INFO
	.align		4
.L_1663:
        /*0088*/ 	.byte	0x04, 0x17
        /*008a*/ 	.short	(.L_1665 - .L_1664)
.L_1664:
        /*008c*/ 	.word	0x00000000
        /*0090*/ 	.short	0x0009
        /*0092*/ 	.short	0x0048
        /*0094*/ 	.byte	0x00, 0xf0, 0x21, 0x00


	//----- nvinfo : EIATTR_KPARAM_INFO
	.align		4
.L_1665:
        /*0098*/ 	.byte	0x04, 0x17
        /*009a*/ 	.short	(.L_1667 - .L_1666)
.L_1666:
        /*009c*/ 	.word	0x00000000
        /*00a0*/ 	.short	0x0008
        /*00a2*/ 	.short	0x0040
        /*00a4*/ 	.byte	0x00, 0xf0, 0x21, 0x00


	//----- nvinfo : EIATTR_KPARAM_INFO
	.align		4
.L_1667:
        /*00a8*/ 	.byte	0x04, 0x17
        /*00aa*/ 	.short	(.L_1669 - .L_1668)
.L_1668:
        /*00ac*/ 	.word	0x00000000
        /*00b0*/ 	.short	0x0007
        /*00b2*/ 	.short	0x0038
        /*00b4*/ 	.byte	0x00, 0xf0, 0x21, 0x00


	//----- nvinfo : EIATTR_KPARAM_INFO
	.align		4
.L_1669:
        /*00b8*/ 	.byte	0x04, 0x17
        /*00ba*/ 	.short	(.L_1671 - .L_1670)
.L_1670:
        /*00bc*/ 	.word	0x00000000
        /*00c0*/ 	.short	0x0006
        /*00c2*/ 	.short	0x0030
        /*00c4*/ 	.byte	0x00, 0xf0, 0x21, 0x00


	//----- nvinfo : EIATTR_KPARAM_INFO
	.align		4
.L_1671:
        /*00c8*/ 	.byte	0x04, 0x17
        /*00ca*/ 	.short	(.L_1673 - .L_1672)
.L_1672:
        /*00cc*/ 	.word	0x00000000
        /*00d0*/ 	.short	0x0005
        /*00d2*/ 	.short	0x0028
        /*00d4*/ 	.byte	0x00, 0xf0, 0x11, 0x00


	//----- nvinfo : EIATTR_KPARAM_INFO
	.align		4
.L_1673:
        /*00d8*/ 	.byte	0x04, 0x17
        /*00da*/ 	.short	(.L_1675 - .L_1674)
.L_1674:
        /*00dc*/ 	.word	0x00000000
        /*00e0*/ 	.short	0x0004
        /*00e2*/ 	.short	0x0020
        /*00e4*/ 	.byte	0x00, 0xf0, 0x21, 0x00


	//----- nvinfo : EIATTR_KPARAM_INFO
	.align		4
.L_1675:
        /*00e8*/ 	.byte	0x04, 0x17
        /*00ea*/ 	.short	(.L_1677 - .L_1676)
.L_1676:
        /*00ec*/ 	.word	0x00000000
        /*00f0*/ 	.short	0x0003
        /*00f2*/ 	.short	0x0018
        /*00f4*/ 	.byte	0x00, 0xf0, 0x21, 0x00


	//----- nvinfo : EIATTR_KPARAM_INFO
	.align		4
.L_1677:
        /*00f8*/ 	.byte	0x04, 0x17
        /*00fa*/ 	.short	(.L_1679 - .L_1678)
.L_1678:
        /*00fc*/ 	.word	0x00000000
        /*0100*/ 	.short	0x0002
        /*0102*/ 	.short	0x0010
        /*0104*/ 	.byte	0x00, 0xf0, 0x21, 0x00


	//----- nvinfo : EIATTR_KPARAM_INFO
	.align		4
.L_1679:
        /*0108*/ 	.byte	0x04, 0x17
        /*010a*/ 	.short	(.L_1681 - .L_1680)
.L_1680:
        /*010c*/ 	.word	0x00000000
        /*0110*/ 	.short	0x0001
        /*0112*/ 	.short	0x0008
        /*0114*/ 	.byte	0x00, 0xf0, 0x21, 0x00


	//----- nvinfo : EIATTR_KPARAM_INFO
	.align		4
.L_1681:
        /*0118*/ 	.byte	0x04, 0x17
        /*011a*/ 	.short	(.L_1683 - .L_1682)
.L_1682:
        /*011c*/ 	.word	0x00000000
        /*0120*/ 	.short	0x0000
        /*0122*/ 	.short	0x0000
        /*0124*/ 	.byte	0x00, 0xf0, 0x21, 0x00


	//----- nvinfo : EIATTR_SPARSE_MMA_MASK
	.align		4
.L_1683:
        /*0128*/ 	.byte	0x03, 0x50
        /*012a*/ 	.short	0x0000


	//----- nvinfo : EIATTR_MAXREG_COUNT
	.align		4
        /*012c*/ 	.byte	0x03, 0x1b
        /*012e*/ 	.short	0x00ff


	//----- nvinfo : EIATTR_EXTERNS
	.align		4
        /*0130*/ 	.byte	0x04, 0x0f
        /*0132*/ 	.short	(.L_1685 - .L_1684)


	//   ....[0]....
	.align		4
.L_1684:
        /*0134*/ 	.word	index@(__assertfail)


	//----- nvinfo : EIATTR_MERCURY_ISA_VERSION
	.align		4
.L_1685:
        /*0138*/ 	.byte	0x03, 0x5f
        /*013a*/ 	.short	0x0101


	//----- nvinfo : EIATTR_SYSCALL_OFFSETS
	.align		4
        /*013c*/ 	.byte	0x04, 0x46
        /*013e*/ 	.short	(.L_1687 - .L_1686)


	//   ....[0]....
.L_1686:
        /*0140*/ 	.word	0x00000b90


	//   ....[1]....
        /*0144*/ 	.word	0x00000ca0


	//----- nvinfo : EIATTR_EXIT_INSTR_OFFSETS
	.align		4
.L_1687:
        /*0148*/ 	.byte	0x04, 0x1c
        /*014a*/ 	.short	(.L_1689 - .L_1688)


	//   ....[0]....
.L_1688:
        /*014c*/ 	.word	0x00000740


	//   ....[1]....
        /*0150*/ 	.word	0x000007a0


	//   ....[2]....
        /*0154*/ 	.word	0x00000cb0


	//----- nvinfo : EIATTR_CRS_STACK_SIZE
	.align		4
.L_1689:
        /*0158*/ 	.byte	0x04, 0x1e
        /*015a*/ 	.short	(.L_1691 - .L_1690)
.L_1690:
        /*015c*/ 	.word	0x00000000


	//----- nvinfo : EIATTR_CBANK_PARAM_SIZE
	.align		4
.L_1691:
        /*0160*/ 	.byte	0x03, 0x19
        /*0162*/ 	.short	0x0080


	//----- nvinfo : EIATTR_PARAM_CBANK
	.align		4
        /*0164*/ 	.byte	0x04, 0x0a
        /*0166*/ 	.short	(.L_1693 - .L_1692)
	.align		4
.L_1692:
        /*0168*/ 	.word	index@(.nv.constant0._ZN4vllm38concat_and_cache_mla_rope_fused_kernelIN3c108BFloat16ELb1EthLNS_18Fp8KVCacheDataTypeE1EEEvPKlPT_S7_PKS6_S9_illlliPT2_S5_iiiiPKf)
        /*016c*/ 	.short	0x0210
        /*016e*/ 	.short	0x0080


	//----- nvinfo : EIATTR_SW_WAR
	.align		4
.L_1693:
        /*0170*/ 	.byte	0x04, 0x36
        /*0172*/ 	.short	(.L_1695 - .L_1694)
.L_1694:
        /*0174*/ 	.word	0x00000008
.L_1695:


//--------------------- .nv.info._ZN4vllm38concat_and_cache_mla_rope_fused_kernelIN3c104HalfELb0EthLNS_18Fp8KVCacheDataTypeE1EEEvPKlPT_S7_PKS6_S9_illlliPT2_S5_iiiiPKf --------------------------
	.section	.nv.info._ZN4vllm38concat_and_cache_mla_rope_fused_kernelIN3c104HalfELb0EthLNS_18Fp8KVCacheDataTypeE1EEEvPKlPT_S7_PKS6_S9_illlliPT2_S5_iiiiPKf,"",@"SHT_CUDA_INFO"
	.sectionflags	@""
	.align	4


	//----- nvinfo : EIATTR_CUDA_API_VERSION
	.align		4
        /*0000*/ 	.byte	0x04, 0x37
        /*0002*/ 	.short	(.L_1697 - .L_1696)
.L_1696:
        /*0004*/ 	.word	0x00000082


	//----- nvinfo : EIATTR_KPARAM_INFO
	.align		4
.L_1697:
        /*0008*/ 	.byte	0x04, 0x17
        /*000a*/ 	.short	(.L_1699 - .L_1698)
.L_1698:
        /*000c*/ 	.word	0x00000000
        /*0010*/ 	.short	0x0011
        /*0012*/ 	.short	0x0078
        /*0014*/ 	.byte	0x00, 0xf0, 0x21, 0x00


	//----- nvinfo : EIATTR_KPARAM_INFO
	.align		4
.L_1699:
        /*0018*/ 	.byte	0x04, 0x17
        /*001a*/ 	.short	(.L_1701 - .L_1700)
.L_1700:
        /*001c*/ 	.word	0x00000000
        /*0020*/ 	.short	0x0010
        /*0022*/ 	.short	0x0074
        /*0024*/ 	.byte	0x00, 0xf0, 0x11, 0x00


	//----- nvinfo : EIATTR_KPARAM_INFO
	.align		4
.L_1701:
        /*0028*/ 	.byte	0x04, 0x17
        /*002a*/ 	.short	(.L_1703 - .L_1702)
.L_1702:
        /*002c*/ 	.word	0x00000000
        /*0030*/ 	.short	0x000f
        /*0032*/ 	.short	0x0070
        /*0034*/ 	.byte	0x00, 0xf0, 0x11, 0x00


	//----- nvinfo : EIATTR_KPARAM_INFO
	.align		4
.L_1703:
        /*0038*/ 	.byte	0x04, 0x17
        /*003a*/ 	.short	(.L_1705 - .L_1704)
.L_1704:
        /*003c*/ 	.word	0x00000000
        /*0040*/ 	.short	0x000e
        /*0042*/ 	.short	0x006c
        /*0044*/ 	.byte	0x00, 0xf0, 0x11, 0x00


	//----- nvinfo : EIATTR_KPARAM_INFO
	.align		4
.L_1705:
        /*0048*/ 	.byte	0x04, 0x17
        /*004a*/ 	.short	(.L_1707 - .L_1706)
.L_1706:
        /*004c*/ 	.word	0x00000000
        /*0050*/ 	.short	0x000d
        /*0052*/ 	.short	0x0068
        /*0054*/ 	.byte	0x00, 0xf0, 0x11, 0x00


	//----- nvinfo : EIATTR_KPARAM_INFO
	.align		4
.L_1707:
        /*0058*/ 	.byte	0x04, 0x17
        /*005a*/ 	.short	(.L_1709 - .L_1708)
.L_1708:
        /*005c*/ 	.word	0x00000000
        /*0060*/ 	.short	0x000c
        /*0062*/ 	.short	0x0060
        /*0064*/ 	.byte	0x00, 0xf0, 0x21, 0x00


	//----- nvinfo : EIATTR_KPARAM_INFO
	.align		4
.L_1709:
        /*0068*/ 	.byte	0x04, 0x17
        /*006a*/ 	.short	(.L_1711 - .L_1710)
.L_1710:
        /*006c*/ 	.word	0x00000000
        /*0070*/ 	.short	0x000b
        /*0072*/ 	.short	0x0058
        /*0074*/ 	.byte	0x00, 0xf0, 0x21, 0x00


	//----- nvinfo : EIATTR_KPARAM_INFO
	.align		4
.L_1711:
        /*0078*/ 	.byte	0x04, 0x17
        /*007a*/ 	.short	(.L_1713 - .L_1712)
.L_1712:
        /*007c*/ 	.word	0x00000000
        /*0080*/ 	.short	0x000a
        /*0082*/ 	.short	0x0050
        /*0084*/ 	.byte	0x00, 0xf0, 0x11, 0x00


	//----- nvinfo : EIATTR_KPARAM_INFO
	.align		4
.L_1713:
        /*0088*/ 	.byte	0x04, 0x17
        /*008a*/ 	.short	(.L_1715 - .L_1714)
.L_1714:
        /*008c*/ 	.word	0x00000000
        /*0090*/ 	.short	0x0009
        /*0092*/ 	.short	0x0048
        /*0094*/ 	.byte	0x00, 0xf0, 0x21, 0x00


	//----- nvinfo : EIATTR_KPARAM_INFO
	.align		4
.L_1715:
        /*0098*/ 	.byte	0x04, 0x17
        /*009a*/ 	.short	(.L_1717 - .L_1716)
.L_1716:
        /*009c*/ 	.word	0x00000000
        /*00a0*/ 	.short	0x0008
        /*00a2*/ 	.short	0x0040
        /*00a4*/ 	.byte	0x00, 0xf0, 0x21, 0x00


	//----- nvinfo : EIATTR_KPARAM_INFO
	.align		4
.L_1717:
        /*00a8*/ 	.byte	0x04, 0x17
        /*00aa*/ 	.short	(.L_1719 - .L_1718)
.L_1718:
        /*00ac*/ 	.word	0x00000000
        /*00b0*/ 	.short	0x0007
        /*00b2*/ 	.short	0x0038
        /*00b4*/ 	.byte	0x00, 0xf0, 0x21, 0x00


	//----- nvinfo : EIATTR_KPARAM_INFO
	.align		4
.L_1719:
        /*00b8*/ 	.byte	0x04, 0x17
        /*00ba*/ 	.short	(.L_1721 - .L_1720)
.L_1720:
        /*00bc*/ 	.word	0x00000000
        /*00c0*/ 	.short	0x0006
        /*00c2*/ 	.short	0x0030
        /*00c4*/ 	.byte	0x00, 0xf0, 0x21, 0x00


	//----- nvinfo : EIATTR_KPARAM_INFO
	.align		4
.L_1721:
        /*00c8*/ 	.byte	0x04, 0x17
        /*00ca*/ 	.short	(.L_1723 - .L_1722)
.L_1722:
        /*00cc*/ 	.word	0x00000000
        /*00d0*/ 	.short	0x0005
        /*00d2*/ 	.short	0x0028
        /*00d4*/ 	.byte	0x00, 0xf0, 0x11, 0x00


	//----- nvinfo : EIATTR_KPARAM_INFO
	.align		4
.L_1723:
        /*00d8*/ 	.byte	0x04, 0x17
        /*00da*/ 	.short	(.L_1725 - .L_1724)
.L_1724:
        /*00dc*/ 	.word	0x00000000
        /*00e0*/ 	.short	0x0004
        /*00e2*/ 	.short	0x0020
        /*00e4*/ 	.byte	0x00, 0xf0, 0x21, 0x00


	//----- nvinfo : EIATTR_KPARAM_INFO
	.align		4
.L_1725:
        /*00e8*/ 	.byte	0x04, 0x17
        /*00ea*/ 	.short	(.L_1727 - .L_1726)
.L_1726:
        /*00ec*/ 	.word	0x00000000
        /*00f0*/ 	.short	0x0003
        /*00f2*/ 	.short	0x0018
        /*00f4*/ 	.byte	0x00, 0xf0, 0x21, 0x00


	//----- nvinfo : EIATTR_KPARAM_INFO
	.align		4
.L_1727:
        /*00f8*/ 	.byte	0x04, 0x17
        /*00fa*/ 	.short	(.L_1729 - .L_1728)
.L_1728:
        /*00fc*/ 	.word	0x00000000
        /*0100*/ 	.short	0x0002
        /*0102*/ 	.short	0x0010
        /*0104*/ 	.byte	0x00, 0xf0, 0x21, 0x00


	//----- nvinfo : EIATTR_KPARAM_INFO
	.align		4
.L_1729:
        /*0108*/ 	.byte	0x04, 0x17
        /*010a*/ 	.short	(.L_1731 - .L_1730)
.L_1730:
        /*010c*/ 	.word	0x00000000
        /*0110*/ 	.short	0x0001
        /*0112*/ 	.short	0x0008
        /*0114*/ 	.byte	0x00, 0xf0, 0x21, 0x00


	//----- nvinfo : EIATTR_KPARAM_INFO
	.align		4
.L_1731:
        /*0118*/ 	.byte	0x04, 0x17
        /*011a*/ 	.short	(.L_1733 - .L_1732)
.L_1732:
        /*011c*/ 	.word	0x00000000
        /*0120*/ 	.short	0x0000
        /*0122*/ 	.short	0x0000
        /*0124*/ 	.byte	0x00, 0xf0, 0x21, 0x00


	//----- nvinfo : EIATTR_SPARSE_MMA_MASK
	.align		4
.L_1733:
        /*0128*/ 	.byte	0x03, 0x50
        /*012a*/ 	.short	0x0000


	//----- nvinfo : EIATTR_MAXREG_COUNT
	.align		4
        /*012c*/ 	.byte	0x03, 0x1b
        /*012e*/ 	.short	0x00ff


	//----- nvinfo : EIATTR_EXTERNS
	.align		4
        /*0130*/ 	.byte	0x04, 0x0f
        /*0132*/ 	.short	(.L_1735 - .L_1734)


	//   ....[0]....
	.align		4
.L_1734:
        /*0134*/ 	.word	index@(__assertfail)


	//----- nvinfo : EIATTR_MERCURY_ISA_VERSION
	.align		4
.L_1735:
        /*0138*/ 	.byte	0x03, 0x5f
        /*013a*/ 	.short	0x0101


	//----- nvinfo : EIATTR_SYSCALL_OFFSETS
	.align		4
        /*013c*/ 	.byte	0x04, 0x46
        /*013e*/ 	.short	(.L_1737 - .L_1736)


	//   ....[0]....
.L_1736:
        /*0140*/ 	.word	0x00000aa0


	//   ....[1]....
        /*0144*/ 	.word	0x00000bb0


	//----- nvinfo : EIATTR_EXIT_INSTR_OFFSETS
	.align		4
.L_1737:
        /*0148*/ 	.byte	0x04, 0x1c
        /*014a*/ 	.short	(.L_1739 - .L_1738)


	//   ....[0]....
.L_1738:
        /*014c*/ 	.word	0x000006d0


	//   ....[1]....
        /*0150*/ 	.word	0x00000730


	//   ....[2]....
        /*0154*/ 	.word	0x00000bc0


	//----- nvinfo : EIATTR_CRS_STACK_SIZE
	.align		4
.L_1739:
        /*0158*/ 	.byte	0x04, 0x1e
        /*015a*/ 	.short	(.L_1741 - .L_1740)
.L_1740:
        /*015c*/ 	.word	0x00000000


	//----- nvinfo : EIATTR_CBANK_PARAM_SIZE
	.align		4
.L_1741:
        /*0160*/ 	.byte	0x03, 0x19
        /*0162*/ 	.short	0x0080


	//----- nvinfo : EIATTR_PARAM_CBANK
	.align		4
        /*0164*/ 	.byte	0x04, 0x0a
        /*0166*/ 	.short	(.L_1743 - .L_1742)
	.align		4
.L_1742:
        /*0168*/ 	.word	index@(.nv.constant0._ZN4vllm38concat_and_cache_mla_rope_fused_kernelIN3c104HalfELb0EthLNS_18Fp8KVCacheDataTypeE1EEEvPKlPT_S7_PKS6_S9_illlliPT2_S5_iiiiPKf)
        /*016c*/ 	.short	0x0210
        /*016e*/ 	.short	0x0080


	//----- nvinfo : EIATTR_SW_WAR
	.align		4
.L_1743:
        /*0170*/ 	.byte	0x04, 0x36
        /*0172*/ 	.short	(.L_1745 - .L_1744)
.L_1744:
        /*0174*/ 	.word	0x00000008
.L_1745:


//--------------------- .nv.info._ZN4vllm38concat_and_cache_mla_rope_fused_kernelIN3c104HalfELb1EthLNS_18Fp8KVCacheDataTypeE1EEEvPKlPT_S7_PKS6_S9_illlliPT2_S5_iiiiPKf --------------------------
	.section	.nv.info._ZN4vllm38concat_and_cache_mla_rope_fused_kernelIN3c104HalfELb1EthLNS_18Fp8KVCacheDataTypeE1EEEvPKlPT_S7_PKS6_S9_illlliPT2_S5_iiiiPKf,"",@"SHT_CUDA_INFO"
	.sectionflags	@""
	.align	4


	//----- nvinfo : EIATTR_CUDA_API_VERSION
	.align		4
        /*0000*/ 	.byte	0x04, 0x37
        /*0002*/ 	.short	(.L_1747 - .L_1746)
.L_1746:
        /*0004*/ 	.word	0x00000082


	//----- nvinfo : EIATTR_KPARAM_INFO
	.align		4
.L_1747:
        /*0008*/ 	.byte	0x04, 0x17
        /*000a*/ 	.short	(.L_1749 - .L_1748)
.L_1748:
        /*000c*/ 	.word	0x00000000
        /*0010*/ 	.short	0x0011
        /*0012*/ 	.short	0x0078
        /*0014*/ 	.byte	0x00, 0xf0, 0x21, 0x00


	//----- nvinfo : EIATTR_KPARAM_INFO
	.align		4
.L_1749:
        /*0018*/ 	.byte	0x04, 0x17
        /*001a*/ 	.short	(.L_1751 - .L_1750)
.L_1750:
        /*001c*/ 	.word	0x00000000
        /*0020*/ 	.short	0x0010
        /*0022*/ 	.short	0x0074
        /*0024*/ 	.byte	0x00, 0xf0, 0x11, 0x00


	//----- nvinfo : EIATTR_KPARAM_INFO
	.align		4
.L_1751:
        /*0028*/ 	.byte	0x04, 0x17
        /*002a*/ 	.short	(.L_1753 - .L_1752)
.L_1752:
        /*002c*/ 	.word	0x00000000
        /*0030*/ 	.short	0x000f
        /*0032*/ 	.short	0x0070
        /*0034*/ 	.byte	0x00, 0xf0, 0x11, 0x00


	//----- nvinfo : EIATTR_KPARAM_INFO
	.align		4
.L_1753:
        /*0038*/ 	.byte	0x04, 0x17
        /*003a*/ 	.short	(.L_1755 - .L_1754)
.L_1754:
        /*003c*/ 	.word	0x00000000
        /*0040*/ 	.short	0x000e
        /*0042*/ 	.short	0x006c
        /*0044*/ 	.byte	0x00, 0xf0, 0x11, 0x00


	//----- nvinfo : EIATTR_KPARAM_INFO
	.align		4
.L_1755:
        /*0048*/ 	.byte	0x04, 0x17
        /*004a*/ 	.short	(.L_1757 - .L_1756)
.L_1756:
        /*004c*/ 	.word	0x00000000
        /*0050*/ 	.short	0x000d
        /*0052*/ 	.short	0x0068
        /*0054*/ 	.byte	0x00, 0xf0, 0x11, 0x00


	//----- nvinfo : EIATTR_KPARAM_INFO
	.align		4
.L_1757:
        /*0058*/ 	.byte	0x04, 0x17
        /*005a*/ 	.short	(.L_1759 - .L_1758)
.L_1758:
        /*005c*/ 	.word	0x00000000
        /*0060*/ 	.short	0x000c
        /*0062*/ 	.short	0x0060
        /*0064*/ 	.byte	0x00, 0xf0, 0x21, 0x00


	//----- nvinfo : EIATTR_KPARAM_INFO
	.align		4
.L_1759:
        /*0068*/ 	.byte	0x04, 0x17
        /*006a*/ 	.short	(.L_1761 - .L_1760)
.L_1760:
        /*006c*/ 	.word	0x00000000
        /*0070*/ 	.short	0x000b
        /*0072*/ 	.short	0x0058
        /*0074*/ 	.byte	0x00, 0xf0, 0x21, 0x00


	//----- nvinfo : EIATTR_KPARAM_INFO
	.align		4
.L_1761:
        /*0078*/ 	.byte	0x04, 0x17
        /*007a*/ 	.short	(.L_1763 - .L_1762)
.L_1762:
        /*007c*/ 	.word	0x00000000
        /*0080*/ 	.short	0x000a
        /*0082*/ 	.short	0x0050
        /*0084*/ 	.byte	0x00, 0xf0, 0x11, 0x00


	//----- nvinfo : EIATTR_KPARAM_INFO
	.align		4
.L_1763:
        /*0088*/ 	.byte	0x04, 0x17
        /*008a*/ 	.short	(.L_1765 - .L_1764)
.L_1764:
        /*008c*/ 	.word	0x00000000
        /*0090*/ 	.short	0x0009
        /*0092*/ 	.short	0x0048
        /*0094*/ 	.byte	0x00, 0xf0, 0x21, 0x00


	//----- nvinfo : EIATTR_KPARAM_INFO
	.align		4
.L_1765:
        /*0098*/ 	.byte	0x04, 0x17
        /*009a*/ 	.short	(.L_1767 - .L_1766)
.L_1766:
        /*009c*/ 	.word	0x00000000
        /*00a0*/ 	.short	0x0008
        /*00a2*/ 	.short	0x0040
        /*00a4*/ 	.byte	0x00, 0xf0, 0x21, 0x00


	//----- nvinfo : EIATTR_KPARAM_INFO
	.align		4
.L_1767:
        /*00a8*/ 	.byte	0x04, 0x17
        /*00aa*/ 	.short	(.L_1769 - .L_1768)
.L_1768:
        /*00ac*/ 	.word	0x00000000
        /*00b0*/ 	.short	0x0007
        /*00b2*/ 	.short	0x0038
        /*00b4*/ 	.byte	0x00, 0xf0, 0x21, 0x00


	//----- nvinfo : EIATTR_KPARAM_INFO
	.align		4
.L_1769:
        /*00b8*/ 	.byte	0x04, 0x17
        /*00ba*/ 	.short	(.L_1771 - .L_1770)
.L_1770:
        /*00bc*/ 	.word	0x00000000
        /*00c0*/ 	.short	0x0006
        /*00c2*/ 	.short	0x0030
        /*00c4*/ 	.byte	0x00, 0xf0, 0x21, 0x00


	//----- nvinfo : EIATTR_KPARAM_INFO
	.align		4
.L_1771:
        /*00c8*/ 	.byte	0x04, 0x17
        /*00ca*/ 	.short	(.L_1773 - .L_1772)
.L_1772:
        /*00cc*/ 	.word	0x00000000
        /*00d0*/ 	.short	0x0005
        /*00d2*/ 	.short	0x0028
        /*00d4*/ 	.byte	0x00, 0xf0, 0x11, 0x00


	//----- nvinfo : EIATTR_KPARAM_INFO
	.align		4
.L_1773:
        /*00d8*/ 	.byte	0x04, 0x17
        /*00da*/ 	.short	(.L_1775 - .L_1774)
.L_1774:
        /*00dc*/ 	.word	0x00000000
        /*00e0*/ 	.short	0x0004
        /*00e2*/ 	.short	0x0020
        /*00e4*/ 	.byte	0x00, 0xf0, 0x21, 0x00


	//----- nvinfo : EIATTR_KPARAM_INFO
	.align		4
.L_1775:
        /*00e8*/ 	.byte	0x04, 0x17
        /*00ea*/ 	.short	(.L_1777 - .L_1776)
.L_1776:
        /*00ec*/ 	.word	0x00000000
        /*00f0*/ 	.short	0x0003
        /*00f2*/ 	.short	0x0018
        /*00f4*/ 	.byte	0x00, 0xf0, 0x21, 0x00


	//----- nvinfo : EIATTR_KPARAM_INFO
	.align		4
.L_1777:
        /*00f8*/ 	.byte	0x04, 0x17
        /*00fa*/ 	.short	(.L_1779 - .L_1778)
.L_1778:
        /*00fc*/ 	.word	0x00000000
        /*0100*/ 	.short	0x0002
        /*0102*/ 	.short	0x0010
        /*0104*/ 	.byte	0x00, 0xf0, 0x21, 0x00


	//----- nvinfo : EIATTR_KPARAM_INFO
	.align		4
.L_1779:
        /*0108*/ 	.byte	0x04, 0x17
        /*010a*/ 	.short	(.L_1781 - .L_1780)
.L_1780:
        /*010c*/ 	.word	0x00000000
        /*0110*/ 	.short	0x0001
        /*0112*/ 	.short	0x0008
        /*0114*/ 	.byte	0x00, 0xf0, 0x21, 0x00


	//----- nvinfo : EIATTR_KPARAM_INFO
	.align		4
.L_1781:
        /*0118*/ 	.byte	0x04, 0x17
        /*011a*/ 	.short	(.L_1783 - .L_1782)
.L_1782:
        /*011c*/ 	.word	0x00000000
        /*0120*/ 	.short	0x0000
        /*0122*/ 	.short	0x0000
        /*0124*/ 	.byte	0x00, 0xf0, 0x21, 0x00


	//----- nvinfo : EIATTR_SPARSE_MMA_MASK
	.align		4
.L_1783:
        /*0128*/ 	.byte	0x03, 0x50
        /*012a*/ 	.short	0x0000


	//----- nvinfo : EIATTR_MAXREG_COUNT
	.align		4
        /*012c*/ 	.byte	0x03, 0x1b
        /*012e*/ 	.short	0x00ff


	//----- nvinfo : EIATTR_EXTERNS
	.align		4
        /*0130*/ 	.byte	0x04, 0x0f
        /*0132*/ 	.short	(.L_1785 - .L_1784)


	//   ....[0]....
	.align		4
.L_1784:
        /*0134*/ 	.word	index@(__assertfail)


	//----- nvinfo : EIATTR_MERCURY_ISA_VERSION
	.align		4
.L_1785:
        /*0138*/ 	.byte	0x03, 0x5f
        /*013a*/ 	.short	0x0101


	//----- nvinfo : EIATTR_SYSCALL_OFFSETS
	.align		4
        /*013c*/ 	.byte	0x04, 0x46
        /*013e*/ 	.short	(.L_1787 - .L_1786)


	//   ....[0]....
.L_1786:
        /*0140*/ 	.word	0x00000b50


	//   ....[1]....
        /*0144*/ 	.word	0x00000c60


	//----- nvinfo : EIATTR_EXIT_INSTR_OFFSETS
	.align		4
.L_1787:
        /*0148*/ 	.byte	0x04, 0x1c
        /*014a*/ 	.short	(.L_1789 - .L_1788)


	//   ....[0]....
.L_1788:
        /*014c*/ 	.word	0x00000720


	//   ....[1]....
        /*0150*/ 	.word	0x00000780


	//   ....[2]....
        /*0154*/ 	.word	0x00000c70


	//----- nvinfo : EIATTR_CRS_STACK_SIZE
	.align		4
.L_1789:
        /*0158*/ 	.byte	0x04, 0x1e
        /*015a*/ 	.short	(.L_1791 - .L_1790)
.L_1790:
        /*015c*/ 	.word	0x00000000


	//----- nvinfo : EIATTR_CBANK_PARAM_SIZE
	.align		4
.L_1791:
        /*0160*/ 	.byte	0x03, 0x19
        /*0162*/ 	.short	0x0080


	//----- nvinfo : EIATTR_PARAM_CBANK
	.align		4
        /*0164*/ 	.byte	0x04, 0x0a
        /*0166*/ 	.short	(.L_1793 - .L_1792)
	.align		4
.L_1792:
        /*0168*/ 	.word	index@(.nv.constant0._ZN4vllm38concat_and_cache_mla_rope_fused_kernelIN3c104HalfELb1EthLNS_18Fp8KVCacheDataTypeE1EEEvPKlPT_S7_PKS6_S9_illlliPT2_S5_iiiiPKf)
        /*016c*/ 	.short	0x0210
        /*016e*/ 	.short	0x0080


	//----- nvinfo : EIATTR_SW_WAR
	.align		4
.L_1793:
        /*0170*/ 	.byte	0x04, 0x36
        /*0172*/ 	.short	(.L_1795 - .L_1794)
.L_1794:
        /*0174*/ 	.word	0x00000008
.L_1795:


//--------------------- .nv.info._ZN4vllm38concat_and_cache_mla_rope_fused_kernelIfLb0EthLNS_18Fp8KVCacheDataTypeE1EEEvPKlPT_S5_PKS4_S7_illlliPT2_S3_iiiiPKf --------------------------
	.section	.nv.info._ZN4vllm38concat_and_cache_mla_rope_fused_kernelIfLb0EthLNS_18Fp8KVCacheDataTypeE1EEEvPKlPT_S5_PKS4_S7_illlliPT2_S3_iiiiPKf,"",@"SHT_CUDA_INFO"
	.sectionflags	@""
	.align	4


	//----- nvinfo : EIATTR_CUDA_API_VERSION
	.align		4
        /*0000*/ 	.byte	0x04, 0x37
        /*0002*/ 	.short	(.L_1797 - .L_1796)
.L_1796:
        /*0004*/ 	.word	0x00000082


	//----- nvinfo : EIATTR_KPARAM_INFO
	.align		4
.L_1797:
        /*0008*/ 	.byte	0x04, 0x17
        /*000a*/ 	.short	(.L_1799 - .L_1798)
.L_1798:
        /*000c*/ 	.word	0x00000000
        /*0010*/ 	.short	0x0011
        /*0012*/ 	.short	0x0078
        /*0014*/ 	.byte	0x00, 0xf0, 0x21, 0x00


	//----- nvinfo : EIATTR_KPARAM_INFO
	.align		4
.L_1799:
        /*0018*/ 	.byte	0x04, 0x17
        /*001a*/ 	.short	(.L_1801 - .L_1800)
.L_1800:
        /*001c*/ 	.word	0x00000000
        /*0020*/ 	.short	0x0010
        /*0022*/ 	.short	0x0074
        /*0024*/ 	.byte	0x00, 0xf0, 0x11, 0x00


	//----- nvinfo : EIATTR_KPARAM_INFO
	.align		4
.L_1801:
        /*0028*/ 	.byte	0x04, 0x17
        /*002a*/ 	.short	(.L_1803 - .L_1802)
.L_1802:
        /*002c*/ 	.word	0x00000000
        /*0030*/ 	.short	0x000f
        /*0032*/ 	.short	0x0070
        /*0034*/ 	.byte	0x00, 0xf0, 0x11, 0x00


	//----- nvinfo : EIATTR_KPARAM_INFO
	.align		4
.L_1803:
        /*0038*/ 	.byte	0x04, 0x17
        /*003a*/ 	.short	(.L_1805 - .L_1804)
.L_1804:
        /*003c*/ 	.word	0x00000000
        /*0040*/ 	.short	0x000e
        /*0042*/ 	.short	0x006c
        /*0044*/ 	.byte	0x00, 0xf0, 0x11, 0x00


	//----- nvinfo : EIATTR_KPARAM_INFO
	.align		4
.L_1805:
        /*0048*/ 	.byte	0x04, 0x17
        /*004a*/ 	.short	(.L_1807 - .L_1806)
.L_1806:
        /*004c*/ 	.word	0x00000000
        /*0050*/ 	.short	0x000d
        /*0052*/ 	.short	0x0068
        /*0054*/ 	.byte	0x00, 0xf0, 0x11, 0x00


	//----- nvinfo : EIATTR_KPARAM_INFO
	.align		4
.L_1807:
        /*0058*/ 	.byte	0x04, 0x17
        /*005a*/ 	.short	(.L_1809 - .L_1808)
.L_1808:
        /*005c*/ 	.word	0x00000000
        /*0060*/ 	.short	0x000c
        /*0062*/ 	.short	0x0060
        /*0064*/ 	.byte	0x00, 0xf0, 0x21, 0x00


	//----- nvinfo : EIATTR_KPARAM_INFO
	.align		4
.L_1809:
        /*0068*/ 	.byte	0x04, 0x17
        /*006a*/ 	.short	(.L_1811 - .L_1810)
.L_1810:
        /*006c*/ 	.word	0x00000000
        /*0070*/ 	.short	0x000b
        /*0072*/ 	.short	0x0058
        /*0074*/ 	.byte	0x00, 0xf0, 0x21, 0x00


	//----- nvinfo : EIATTR_KPARAM_INFO
	.align		4
.L_1811:
        /*0078*/ 	.byte	0x04, 0x17
        /*007a*/ 	.short	(.L_1813 - .L_1812)
.L_1812:
        /*007c*/ 	.word	0x00000000
        /*0080*/ 	.short	0x000a
        /*0082*/ 	.short	0x0050
        /*0084*/ 	.byte	0x00, 0xf0, 0x11, 0x00


	//----- nvinfo : EIATTR_KPARAM_INFO
	.align		4
.L_1813:
        /*0088*/ 	.byte	0x04, 0x17
        /*008a*/ 	.short	(.L_1815 - .L_1814)
.L_1814:
        /*008c*/ 	.word	0x00000000
        /*0090*/ 	.short	0x0009
        /*0092*/ 	.short	0x0048
        /*0094*/ 	.byte	0x00, 0xf0, 0x21, 0x00


	//----- nvinfo : EIATTR_KPARAM_INFO
	.align		4
.L_1815:
        /*0098*/ 	.byte	0x04, 0x17
        /*009a*/ 	.short	(.L_1817 - .L_1816)
.L_1816:
        /*009c*/ 	.word	0x00000000
        /*00a0*/ 	.short	0x0008
        /*00a2*/ 	.short	0x0040
        /*00a4*/ 	.byte	0x00, 0xf0, 0x21, 0x00


	//----- nvinfo : EIATTR_KPARAM_INFO
	.align		4
.L_1817:
        /*00a8*/ 	.byte	0x04, 0x17
        /*00aa*/ 	.short	(.L_1819 - .L_1818)
.L_1818:
        /*00ac*/ 	.word	0x00000000
        /*00b0*/ 	.short	0x0007
        /*00b2*/ 	.short	0x0038
        /*00b4*/ 	.byte	0x00, 0xf0, 0x21, 0x00


	//----- nvinfo : EIATTR_KPARAM_INFO
	.align		4
.L_1819:
        /*00b8*/ 	.byte	0x04, 0x17
        /*00ba*/ 	.short	(.L_1821 - .L_1820)
.L_1820:
        /*00bc*/ 	.word	0x00000000
        /*00c0*/ 	.short	0x0006
        /*00c2*/ 	.short	0x0030
        /*00c4*/ 	.byte	0x00, 0xf0, 0x21, 0x00


	//----- nvinfo : EIATTR_KPARAM_INFO
	.align		4
.L_1821:
        /*00c8*/ 	.byte	0x04, 0x17
        /*00ca*/ 	.short	(.L_1823 - .L_1822)
.L_1822:
        /*00cc*/ 	.word	0x00000000
        /*00d0*/ 	.short	0x0005
        /*00d2*/ 	.short	0x0028
        /*00d4*/ 	.byte	0x00, 0xf0, 0x11, 0x00


	//----- nvinfo : EIATTR_KPARAM_INFO
	.align		4
.L_1823:
        /*00d8*/ 	.byte	0x04, 0x17
        /*00da*/ 	.short	(.L_1825 - .L_1824)
.L_1824:
        /*00dc*/ 	.word	0x00000000
        /*00e0*/ 	.short	0x0004
        /*00e2*/ 	.short	0x0020
        /*00e4*/ 	.byte	0x00, 0xf0, 0x21, 0x00


	//----- nvinfo : EIATTR_KPARAM_INFO
	.align		4
.L_1825:
        /*00e8*/ 	.byte	0x04, 0x17
        /*00ea*/ 	.short	(.L_1827 - .L_1826)
.L_1826:
        /*00ec*/ 	.word	0x00000000
        /*00f0*/ 	.short	0x0003
        /*00f2*/ 	.short	0x0018
        /*00f4*/ 	.byte	0x00, 0xf0, 0x21, 0x00


	//----- nvinfo : EIATTR_KPARAM_INFO
	.align		4
.L_1827:
        /*00f8*/ 	.byte	0x04, 0x17
        /*00fa*/ 	.short	(.L_1829 - .L_1828)
.L_1828:
        /*00fc*/ 	.word	0x00000000
        /*0100*/ 	.short	0x0002
        /*0102*/ 	.short	0x0010
        /*0104*/ 	.byte	0x00, 0xf0, 0x21, 0x00


	//----- nvinfo : EIATTR_KPARAM_INFO
	.align		4
.L_1829:
        /*0108*/ 	.byte	0x04, 0x17
        /*010a*/ 	.short	(.L_1831 - .L_1830)
.L_1830:
        /*010c*/ 	.word	0x00000000
        /*0110*/ 	.short	0x0001
        /*0112*/ 	.short	0x0008
        /*0114*/ 	.byte	0x00, 0xf0, 0x21, 0x00


	//----- nvinfo : EIATTR_KPARAM_INFO
	.align		4
.L_1831:
        /*0118*/ 	.byte	0x04, 0x17
        /*011a*/ 	.short	(.L_1833 - .L_1832)
.L_1832:
        /*011c*/ 	.word	0x00000000
        /*0120*/ 	.short	0x0000
        /*0122*/ 	.short	0x0000
        /*0124*/ 	.byte	0x00, 0xf0, 0x21, 0x00


	//----- nvinfo : EIATTR_SPARSE_MMA_MASK
	.align		4
.L_1833:
        /*0128*/ 	.byte	0x03, 0x50
        /*012a*/ 	.short	0x0000


	//----- nvinfo : EIATTR_MAXREG_COUNT
	.align		4
        /*012c*/ 	.byte	0x03, 0x1b
        /*012e*/ 	.short	0x00ff


	//----- nvinfo : EIATTR_EXTERNS
	.align		4
        /*0130*/ 	.byte	0x04, 0x0f
        /*0132*/ 	.short	(.L_1835 - .L_1834)


	//   ....[0]....
	.align		4
.L_1834:
        /*0134*/ 	.word	index@(__assertfail)


	//----- nvinfo : EIATTR_MERCURY_ISA_VERSION
	.align		4
.L_1835:
        /*0138*/ 	.byte	0x03, 0x5f
        /*013a*/ 	.short	0x0101


	//----- nvinfo : EIATTR_SYSCALL_OFFSETS
	.align		4
        /*013c*/ 	.byte	0x04, 0x46
        /*013e*/ 	.short	(.L_1837 - .L_1836)


	//   ....[0]....
.L_1836:
        /*0140*/ 	.word	0x000008e0


	//   ....[1]....
        /*0144*/ 	.word	0x000009f0


	//----- nvinfo : EIATTR_EXIT_INSTR_OFFSETS
	.align		4
.L_1837:
        /*0148*/ 	.byte	0x04, 0x1c
        /*014a*/ 	.short	(.L_1839 - .L_1838)


	//   ....[0]....
.L_1838:
        /*014c*/ 	.word	0x000005f0


	//   ....[1]....
        /*0150*/ 	.word	0x00000650


	//   ....[2]....
        /*0154*/ 	.word	0x00000a00


	//----- nvinfo : EIATTR_CRS_STACK_SIZE
	.align		4
.L_1839:
        /*0158*/ 	.byte	0x04, 0x1e
        /*015a*/ 	.short	(.L_1841 - .L_1840)
.L_1840:
        /*015c*/ 	.word	0x00000000


	//----- nvinfo : EIATTR_CBANK_PARAM_SIZE
	.align		4
.L_1841:
        /*0160*/ 	.byte	0x03, 0x19
        /*0162*/ 	.short	0x0080


	//----- nvinfo : EIATTR_PARAM_CBANK
	.align		4
        /*0164*/ 	.byte	0x04, 0x0a
        /*0166*/ 	.short	(.L_1843 - .L_1842)
	.align		4
.L_1842:
        /*0168*/ 	.word	index@(.nv.constant0._ZN4vllm38concat_and_cache_mla_rope_fused_kernelIfLb0EthLNS_18Fp8KVCacheDataTypeE1EEEvPKlPT_S5_PKS4_S7_illlliPT2_S3_iiiiPKf)
        /*016c*/ 	.short	0x0210
        /*016e*/ 	.short	0x0080


	//----- nvinfo : EIATTR_SW_WAR
	.align		4
.L_1843:
        /*0170*/ 	.byte	0x04, 0x36
        /*0172*/ 	.short	(.L_1845 - .L_1844)
.L_1844:
        /*0174*/ 	.word	0x00000008
.L_1845:


//--------------------- .nv.info._ZN4vllm38concat_and_cache_mla_rope_fused_kernelIfLb1EthLNS_18Fp8KVCacheDataTypeE1EEEvPKlPT_S5_PKS4_S7_illlliPT2_S3_iiiiPKf --------------------------
	.section	.nv.info._ZN4vllm38concat_and_cache_mla_rope_fused_kernelIfLb1EthLNS_18Fp8KVCacheDataTypeE1EEEvPKlPT_S5_PKS4_S7_illlliPT2_S3_iiiiPKf,"",@"SHT_CUDA_INFO"
	.sectionflags	@""
	.align	4


	//----- nvinfo : EIATTR_CUDA_API_VERSION
	.align		4
        /*0000*/ 	.byte	0x04, 0x37
        /*0002*/ 	.short	(.L_1847 - .L_1846)
.L_1846:
        /*0004*/ 	.word	0x00000082


	//----- nvinfo : EIATTR_KPARAM_INFO
	.align		4
.L_1847:
        /*0008*/ 	.byte	0x04, 0x17
        /*000a*/ 	.short	(.L_1849 - .L_1848)
.L_1848:
        /*000c*/ 	.word	0x00000000
        /*0010*/ 	.short	0x0011
        /*0012*/ 	.short	0x0078
        /*0014*/ 	.byte	0x00, 0xf0, 0x21, 0x00


	//----- nvinfo : EIATTR_KPARAM_INFO
	.align		4
.L_1849:
        /*0018*/ 	.byte	0x04, 0x17
        /*001a*/ 	.short	(.L_1851 - .L_1850)
.L_1850:
        /*001c*/ 	.word	0x00000000
        /*0020*/ 	.short	0x0010
        /*0022*/ 	.short	0x0074
        /*0024*/ 	.byte	0x00, 0xf0, 0x11, 0x00


	//----- nvinfo : EIATTR_KPARAM_INFO
	.align		4
.L_1851:
        /*0028*/ 	.byte	0x04, 0x17
        /*002a*/ 	.short	(.L_1853 - .L_1852)
.L_1852:
        /*002c*/ 	.word	0x00000000
        /*0030*/ 	.short	0x000f
        /*0032*/ 	.short	0x0070
        /*0034*/ 	.byte	0x00, 0xf0, 0x11, 0x00


	//----- nvinfo : EIATTR_KPARAM_INFO
	.align		4
.L_1853:
        /*0038*/ 	.byte	0x04, 0x17
        /*003a*/ 	.short	(.L_1855 - .L_1854)
.L_1854:
        /*003c*/ 	.word	0x00000000
        /*0040*/ 	.short	0x000e
        /*0042*/ 	.short	0x006c
        /*0044*/ 	.byte	0x00, 0xf0, 0x11, 0x00


	//----- nvinfo : EIATTR_KPARAM_INFO
	.align		4
.L_1855:
        /*0048*/ 	.byte	0x04, 0x17
        /*004a*/ 	.short	(.L_1857 - .L_1856)
.L_1856:
        /*004c*/ 	.word	0x00000000
        /*0050*/ 	.short	0x000d
        /*0052*/ 	.short	0x0068
        /*0054*/ 	.byte	0x00, 0xf0, 0x11, 0x00


	//----- nvinfo : EIATTR_KPARAM_INFO
	.align		4
.L_1857:
        /*0058*/ 	.byte	0x04, 0x17
        /*005a*/ 	.short	(.L_1859 - .L_1858)
.L_1858:
        /*005c*/ 	.word	0x00000000
        /*0060*/ 	.short	0x000c
        /*0062*/ 	.short	0x0060
        /*0064*/ 	.byte	0x00, 0xf0, 0x21, 0x00


	//----- nvinfo : EIATTR_KPARAM_INFO
	.align		4
.L_1859:
        /*0068*/ 	.byte	0x04, 0x17
        /*006a*/ 	.short	(.L_1861 - .L_1860)
.L_1860:
        /*006c*/ 	.word	0x00000000
        /*0070*/ 	.short	0x000b
        /*0072*/ 	.short	0x0058
        /*0074*/ 	.byte	0x00, 0xf0, 0x21, 0x00


	//----- nvinfo : EIATTR_KPARAM_INFO
	.align		4
.L_1861:
        /*0078*/ 	.byte	0x04, 0x17
        /*007a*/ 	.short	(.L_1863 - .L_1862)
.L_1862:
        /*007c*/ 	.word	0x00000000
        /*0080*/ 	.short	0x000a
        /*0082*/ 	.short	0x0050
        /*0084*/ 	.byte	0x00, 0xf0, 0x11, 0x00


	//----- nvinfo : EIATTR_KPARAM_INFO
	.align		4
.L_1863:
        /*0088*/ 	.byte	0x04, 0x17
        /*008a*/ 	.short	(.L_1865 - .L_1864)
.L_1864:
        /*008c*/ 	.word	0x00000000
        /*0090*/ 	.short	0x0009
        /*0092*/ 	.short	0x0048
        /*0094*/ 	.byte	0x00, 0xf0, 0x21, 0x00


	//----- nvinfo : EIATTR_KPARAM_INFO
	.align		4
.L_1865:
        /*0098*/ 	.byte	0x04, 0x17
        /*009a*/ 	.short	(.L_1867 - .L_1866)
.L_1866:
        /*009c*/ 	.word	0x00000000
        /*00a0*/ 	.short	0x0008
        /*00a2*/ 	.short	0x0040
        /*00a4*/ 	.byte	0x00, 0xf0, 0x21, 0x00


	//----- nvinfo : EIATTR_KPARAM_INFO
	.align		4
.L_1867:
        /*00a8*/ 	.byte	0x04, 0x17
        /*00aa*/ 	.short	(.L_1869 - .L_1868)
.L_1868:
        /*00ac*/ 	.word	0x00000000
        /*00b0*/ 	.short	0x0007
        /*00b2*/ 	.short	0x0038
        /*00b4*/ 	.byte	0x00, 0xf0, 0x21, 0x00


	//----- nvinfo : EIATTR_KPARAM_INFO
	.align		4
.L_1869:
        /*00b8*/ 	.byte	0x04, 0x17
        /*00ba*/ 	.short	(.L_1871 - .L_1870)
.L_1870:
        /*00bc*/ 	.word	0x00000000
        /*00c0*/ 	.short	0x0006
        /*00c2*/ 	.short	0x0030
        /*00c4*/ 	.byte	0x00, 0xf0, 0x21, 0x00


	//----- nvinfo : EIATTR_KPARAM_INFO
	.align		4
.L_1871:
        /*00c8*/ 	.byte	0x04, 0x17
        /*00ca*/ 	.short	(.L_1873 - .L_1872)
.L_1872:
        /*00cc*/ 	.word	0x00000000
        /*00d0*/ 	.short	0x0005
        /*00d2*/ 	.short	0x0028
        /*00d4*/ 	.byte	0x00, 0xf0, 0x11, 0x00


	//----- nvinfo : EIATTR_KPARAM_INFO
	.align		4
.L_1873:
        /*00d8*/ 	.byte	0x04, 0x17
        /*00da*/ 	.short	(.L_1875 - .L_1874)
.L_1874:
        /*00dc*/ 	.word	0x00000000
        /*00e0*/ 	.short	0x0004
        /*00e2*/ 	.short	0x0020
        /*00e4*/ 	.byte	0x00, 0xf0, 0x21, 0x00


	//----- nvinfo : EIATTR_KPARAM_INFO
	.align		4
.L_1875:
        /*00e8*/ 	.byte	0x04, 0x17
        /*00ea*/ 	.short	(.L_1877 - .L_1876)
.L_1876:
        /*00ec*/ 	.word	0x00000000
        /*00f0*/ 	.short	0x0003
        /*00f2*/ 	.short	0x0018
        /*00f4*/ 	.byte	0x00, 0xf0, 0x21, 0x00


	//----- nvinfo : EIATTR_KPARAM_INFO
	.align		4
.L_1877:
        /*00f8*/ 	.byte	0x04, 0x17
        /*00fa*/ 	.short	(.L_1879 - .L_1878)
.L_1878:
        /*00fc*/ 	.word	0x00000000
        /*0100*/ 	.short	0x0002
        /*0102*/ 	.short	0x0010
        /*0104*/ 	.byte	0x00, 0xf0, 0x21, 0x00


	//----- nvinfo : EIATTR_KPARAM_INFO
	.align		4
.L_1879:
        /*0108*/ 	.byte	0x04, 0x17
        /*010a*/ 	.short	(.L_1881 - .L_1880)
.L_1880:
        /*010c*/ 	.word	0x00000000
        /*0110*/ 	.short	0x0001
        /*0112*/ 	.short	0x0008
        /*0114*/ 	.byte	0x00, 0xf0, 0x21, 0x00


	//----- nvinfo : EIATTR_KPARAM_INFO
	.align		4
.L_1881:
        /*0118*/ 	.byte	0x04, 0x17
        /*011a*/ 	.short	(.L_1883 - .L_1882)
.L_1882:
        /*011c*/ 	.word	0x00000000
        /*0120*/ 	.short	0x0000
        /*0122*/ 	.short	0x0000
        /*0124*/ 	.byte	0x00, 0xf0, 0x21, 0x00


	//----- nvinfo : EIATTR_SPARSE_MMA_MASK
	.align		4
.L_1883:
        /*0128*/ 	.byte	0x03, 0x50
        /*012a*/ 	.short	0x0000


	//----- nvinfo : EIATTR_MAXREG_COUNT
	.align		4
        /*012c*/ 	.byte	0x03, 0x1b
        /*012e*/ 	.short	0x00ff


	//----- nvinfo : EIATTR_EXTERNS
	.align		4
        /*0130*/ 	.byte	0x04, 0x0f
        /*0132*/ 	.short	(.L_1885 - .L_1884)


	//   ....[0]....
	.align		4
.L_1884:
        /*0134*/ 	.word	index@(__assertfail)


	//----- nvinfo : EIATTR_MERCURY_ISA_VERSION
	.align		4
.L_1885:
        /*0138*/ 	.byte	0x03, 0x5f
        /*013a*/ 	.short	0x0101


	//----- nvinfo : EIATTR_SYSCALL_OFFSETS
	.align		4
        /*013c*/ 	.byte	0x04, 0x46
        /*013e*/ 	.short	(.L_1887 - .L_1886)


	//   ....[0]....
.L_1886:
        /*0140*/ 	.word	0x00000990


	//   ....[1]....
        /*0144*/ 	.word	0x00000aa0


	//----- nvinfo : EIATTR_EXIT_INSTR_OFFSETS
	.align		4
.L_1887:
        /*0148*/ 	.byte	0x04, 0x1c
        /*014a*/ 	.short	(.L_1889 - .L_1888)


	//   ....[0]....
.L_1888:
        /*014c*/ 	.word	0x00000640


	//   ....[1]....
        /*0150*/ 	.word	0x000006a0


	//   ....[2]....
        /*0154*/ 	.word	0x00000ab0


	//----- nvinfo : EIATTR_CRS_STACK_SIZE
	.align		4
.L_1889:
        /*0158*/ 	.byte	0x04, 0x1e
        /*015a*/ 	.short	(.L_1891 - .L_1890)
.L_1890:
        /*015c*/ 	.word	0x00000000


	//----- nvinfo : EIATTR_CBANK_PARAM_SIZE
	.align		4
.L_1891:
        /*0160*/ 	.byte	0x03, 0x19
        /*0162*/ 	.short	0x0080


	//----- nvinfo : EIATTR_PARAM_CBANK
	.align		4
        /*0164*/ 	.byte	0x04, 0x0a
        /*0166*/ 	.short	(.L_1893 - .L_1892)
	.align		4
.L_1892:
        /*0168*/ 	.word	index@(.nv.constant0._ZN4vllm38concat_and_cache_mla_rope_fused_kernelIfLb1EthLNS_18Fp8KVCacheDataTypeE1EEEvPKlPT_S5_PKS4_S7_illlliPT2_S3_iiiiPKf)
        /*016c*/ 	.short	0x0210
        /*016e*/ 	.short	0x0080


	//----- nvinfo : EIATTR_SW_WAR
	.align		4
.L_1893:
        /*0170*/ 	.byte	0x04, 0x36
        /*0172*/ 	.short	(.L_1895 - .L_1894)
.L_1894:
        /*0174*/ 	.word	0x00000008
.L_1895:


//--------------------- .nv.info._ZN4vllm38concat_and_cache_mla_rope_fused_kernelIN3c108BFloat16ELb0EfhLNS_18Fp8KVCacheDataTypeE1EEEvPKlPT_S7_PKS6_S9_illlliPT2_S5_iiiiPKf --------------------------
	.section	.nv.info._ZN4vllm38concat_and_cache_mla_rope_fused_kernelIN3c108BFloat16ELb0EfhLNS_18Fp8KVCacheDataTypeE1EEEvPKlPT_S7_PKS6_S9_illlliPT2_S5_iiiiPKf,"",@"SHT_CUDA_INFO"
	.sectionflags	@""
	.align	4


	//----- nvinfo : EIATTR_CUDA_API_VERSION
	.align		4
        /*0000*/ 	.byte	0x04, 0x37
        /*0002*/ 	.short	(.L_1897 - .L_1896)
.L_1896:
        /*0004*/ 	.word	0x00000082


	//----- nvinfo : EIATTR_KPARAM_INFO
	.align		4
.L_1897:
        /*0008*/ 	.byte	0x04, 0x17
        /*000a*/ 	.short	(.L_1899 - .L_1898)
.L_1898:
        /*000c*/ 	.word	0x00000000
        /*0010*/ 	.short	0x0011
        /*0012*/ 	.short	0x0078
        /*0014*/ 	.byte	0x00, 0xf0, 0x21, 0x00


	//----- nvinfo : EIATTR_KPARAM_INFO
	.align		4
.L_1899:
        /*0018*/ 	.byte	0x04, 0x17
        /*001a*/ 	.short	(.L_1901 - .L_1900)
.L_1900:
        /*001c*/ 	.word	0x00000000
        /*0020*/ 	.short	0x0010
        /*0022*/ 	.short	0x0074
        /*0024*/ 	.byte	0x00, 0xf0, 0x11, 0x00


	//----- nvinfo : EIATTR_KPARAM_INFO
	.align		4
.L_1901:
        /*0028*/ 	.byte	0x04, 0x17
        /*002a*/ 	.short	(.L_1903 - .L_1902)
.L_1902:
        /*002c*/ 	.word	0x00000000
        /*0030*/ 	.short	0x000f
        /*0032*/ 	.short	0x0070
        /*0034*/ 	.byte	0x00, 0xf0, 0x11, 0x00


	//----- nvinfo : EIATTR_KPARAM_INFO
	.align		4
.L_1903:
        /*0038*/ 	.byte	0x04, 0x17
        /*003a*/ 	.short	(.L_1905 - .L_1904)
.L_1904:
        /*003c*/ 	.word	0x00000000
        /*0040*/ 	.short	0x000e
        /*0042*/ 	.short	0x006c
        /*0044*/ 	.byte	0x00, 0xf0, 0x11, 0x00


	//----- nvinfo : EIATTR_KPARAM_INFO
	.align		4
.L_1905:
        /*0048*/ 	.byte	0x04, 0x17
        /*004a*/ 	.short	(.L_1907 - .L_1906)
.L_1906:
        /*004c*/ 	.word	0x00000000
        /*0050*/ 	.short	0x000d
        /*0052*/ 	.short	0x0068
        /*0054*/ 	.byte	0x00, 0xf0, 0x11, 0x00


	//----- nvinfo : EIATTR_KPARAM_INFO
	.align		4
.L_1907:
        /*0058*/ 	.byte	0x04, 0x17
        /*005a*/ 	.short	(.L_1909 - .L_1908)
.L_1908:
        /*005c*/ 	.word	0x00000000
        /*0060*/ 	.short	0x000c
        /*0062*/ 	.short	0x0060
        /*0064*/ 	.byte	0x00, 0xf0, 0x21, 0x00


	//----- nvinfo : EIATTR_KPARAM_INFO
	.align		4
.L_1909:
        /*0068*/ 	.byte	0x04, 0x17
        /*006a*/ 	.short	(.L_1911 - .L_1910)
.L_1910:
        /*006c*/ 	.word	0x00000000
        /*0070*/ 	.short	0x000b
        /*0072*/ 	.short	0x0058
        /*0074*/ 	.byte	0x00, 0xf0, 0x21, 0x00


	//----- nvinfo : EIATTR_KPARAM_INFO
	.align		4
.L_1911:
        /*0078*/ 	.byte	0x04, 0x17
        /*007a*/ 	.short	(.L_1913 - .L_1912)
.L_1912:
        /*007c*/ 	.word	0x00000000
        /*0080*/ 	.short	0x000a
        /*0082*/ 	.short	0x0050
        /*0084*/ 	.byte	0x00, 0xf0, 0x11, 0x00


	//----- nvinfo : EIATTR_KPARAM_INFO
	.align		4
.L_1913:
        /*0088*/ 	.byte	0x04, 0x17
        /*008a*/ 	.short	(.L_1915 - .L_1914)
.L_1914:
        /*008c*/ 	.word	0x00000000
        /*0090*/ 	.short	0x0009
        /*0092*/ 	.short	0x0048
        /*0094*/ 	.byte	0x00, 0xf0, 0x21, 0x00


	//----- nvinfo : EIATTR_KPARAM_INFO
	.align		4
.L_1915:
        /*0098*/ 	.byte	0x04, 0x17
        /*009a*/ 	.short	(.L_1917 - .L_1916)
.L_1916:
        /*009c*/ 	.word	0x00000000
        /*00a0*/ 	.short	0x0008
        /*00a2*/ 	.short	0x0040
        /*00a4*/ 	.byte	0x00, 0xf0, 0x21, 0x00


	//----- nvinfo : EIATTR_KPARAM_INFO
	.align		4
.L_1917:
        /*00a8*/ 	.byte	0x04, 0x17
        /*00aa*/ 	.short	(.L_1919 - .L_1918)
.L_1918:
        /*00ac*/ 	.word	0x00000000
        /*00b0*/ 	.short	0x0007
        /*00b2*/ 	.short	0x0038
        /*00b4*/ 	.byte	0x00, 0xf0, 0x21, 0x00


	//----- nvinfo : EIATTR_KPARAM_INFO
	.align		4
.L_1919:
        /*00b8*/ 	.byte	0x04, 0x17
        /*00ba*/ 	.short	(.L_1921 - .L_1920)
.L_1920:
        /*00bc*/ 	.word	0x00000000
        /*00c0*/ 	.short	0x0006
        /*00c2*/ 	.short	0x0030
        /*00c4*/ 	.byte	0x00, 0xf0, 0x21, 0x00


	//----- nvinfo : EIATTR_KPARAM_INFO
	.align		4
.L_1921:
        /*00c8*/ 	.byte	0x04, 0x17
        /*00ca*/ 	.short	(.L_1923 - .L_1922)
.L_1922:
        /*00cc*/ 	.word	0x00000000
        /*00d0*/ 	.short	0x0005
        /*00d2*/ 	.short	0x0028
        /*00d4*/ 	.byte	0x00, 0xf0, 0x11, 0x00


	//----- nvinfo : EIATTR_KPARAM_INFO
	.align		4
.L_1923:
        /*00d8*/ 	.byte	0x04, 0x17
        /*00da*/ 	.short	(.L_1925 - .L_1924)
.L_1924:
        /*00dc*/ 	.word	0x00000000
        /*00e0*/ 	.short	0x0004
        /*00e2*/ 	.short	0x0020
        /*00e4*/ 	.byte	0x00, 0xf0, 0x21, 0x00


	//----- nvinfo : EIATTR_KPARAM_INFO
	.align		4
.L_1925:
        /*00e8*/ 	.byte	0x04, 0x17
        /*00ea*/ 	.short	(.L_1927 - .L_1926)
.L_1926:
        /*00ec*/ 	.word	0x00000000
        /*00f0*/ 	.short	0x0003
        /*00f2*/ 	.short	0x0018
        /*00f4*/ 	.byte	0x00, 0xf0, 0x21, 0x00


	//----- nvinfo : EIATTR_KPARAM_INFO
	.align		4
.L_1927:
        /*00f8*/ 	.byte	0x04, 0x17
        /*00fa*/ 	.short	(.L_1929 - .L_1928)
.L_1928:
        /*00fc*/ 	.word	0x00000000
        /*0100*/ 	.short	0x0002
        /*0102*/ 	.short	0x0010
        /*0104*/ 	.byte	0x00, 0xf0, 0x21, 0x00


	//----- nvinfo : EIATTR_KPARAM_INFO
	.align		4
.L_1929:
        /*0108*/ 	.byte	0x04, 0x17
        /*010a*/ 	.short	(.L_1931 - .L_1930)
.L_1930:
        /*010c*/ 	.word	0x00000000
        /*0110*/ 	.short	0x0001
        /*0112*/ 	.short	0x0008
        /*0114*/ 	.byte	0x00, 0xf0, 0x21, 0x00


	//----- nvinfo : EIATTR_KPARAM_INFO
	.align		4
.L_1931:
        /*0118*/ 	.byte	0x04, 0x17
        /*011a*/ 	.short	(.L_1933 - .L_1932)
.L_1932:
        /*011c*/ 	.word	0x00000000
        /*0120*/ 	.short	0x0000
        /*0122*/ 	.short	0x0000
        /*0124*/ 	.byte	0x00, 0xf0, 0x21, 0x00


	//----- nvinfo : EIATTR_SPARSE_MMA_MASK
	.align		4
.L_1933:
        /*0128*/ 	.byte	0x03, 0x50
        /*012a*/ 	.short	0x0000


	//----- nvinfo : EIATTR_MAXREG_COUNT
	.align		4
        /*012c*/ 	.byte	0x03, 0x1b
        /*012e*/ 	.short	0x00ff


	//----- nvinfo : EIATTR_EXTERNS
	.align		4
        /*0130*/ 	.byte	0x04, 0x0f
        /*0132*/ 	.short	(.L_1935 - .L_1934)


	//   ....[0]....
	.align		4
.L_1934:
        /*0134*/ 	.word	index@(__assertfail)


	//----- nvinfo : EIATTR_MERCURY_ISA_VERSION
	.align		4
.L_1935:
        /*0138*/ 	.byte	0x03, 0x5f
        /*013a*/ 	.short	0x0101


	//----- nvinfo : EIATTR_SYSCALL_OFFSETS
	.align		4
        /*013c*/ 	.byte	0x04, 0x46
        /*013e*/ 	.short	(.L_1937 - .L_1936)


	//   ....[0]....
.L_1936:
        /*0140*/ 	.word	0x00000ae0


	//   ....[1]....
        /*0144*/ 	.word	0x00000bf0


	//----- nvinfo : EIATTR_EXIT_INSTR_OFFSETS
	.align		4
.L_1937:
        /*0148*/ 	.byte	0x04, 0x1c
        /*014a*/ 	.short	(.L_1939 - .L_1938)


	//   ....[0]....
.L_1938:
        /*014c*/ 	.word	0x000006f0


	//   ....[1]....
        /*0150*/ 	.word	0x00000750


	//   ....[2]....
        /*0154*/ 	.word	0x00000c00


	//----- nvinfo : EIATTR_CRS_STACK_SIZE
	.align		4
.L_1939:
        /*0158*/ 	.byte	0x04, 0x1e
        /*015a*/ 	.short	(.L_1941 - .L_1940)
.L_1940:
        /*015c*/ 	.word	0x00000000


	//----- nvinfo : EIATTR_CBANK_PARAM_SIZE
	.align		4
.L_1941:
        /*0160*/ 	.byte	0x03, 0x19
        /*0162*/ 	.short	0x0080


	//----- nvinfo : EIATTR_PARAM_CBANK
	.align		4
        /*0164*/ 	.byte	0x04, 0x0a
        /*0166*/ 	.short	(.L_1943 - .L_1942)
	.align		4
.L_1942:
        /*0168*/ 	.word	index@(.nv.constant0._ZN4vllm38concat_and_cache_mla_rope_fused_kernelIN3c108BFloat16ELb0EfhLNS_18Fp8KVCacheDataTypeE1EEEvPKlPT_S7_PKS6_S9_illlliPT2_S5_iiiiPKf)
        /*016c*/ 	.short	0x0210
        /*016e*/ 	.short	0x0080


	//----- nvinfo : EIATTR_SW_WAR
	.align		4
.L_1943:
        /*0170*/ 	.byte	0x04, 0x36
        /*0172*/ 	.short	(.L_1945 - .L_1944)
.L_1944:
        /*0174*/ 	.word	0x00000008
.L_1945:


//--------------------- .nv.info._ZN4vllm38concat_and_cache_mla_rope_fused_kernelIN3c108BFloat16ELb1EfhLNS_18Fp8KVCacheDataTypeE1EEEvPKlPT_S7_PKS6_S9_illlliPT2_S5_iiiiPKf --------------------------
	.section	.nv.info._ZN4vllm38concat_and_cache_mla_rope_fused_kernelIN3c108BFloat16ELb1EfhLNS_18Fp8KVCacheDataTypeE1EEEvPKlPT_S7_PKS6_S9_illlliPT2_S5_iiiiPKf,"",@"SHT_CUDA_INFO"
	.sectionflags	@""
	.align	4


	//----- nvinfo : EIATTR_CUDA_API_VERSION
	.align		4
        /*0000*/ 	.byte	0x04, 0x37
        /*0002*/ 	.short	(.L_1947 - .L_1946)
.L_1946:
        /*0004*/ 	.word	0x00000082


	//----- nvinfo : EIATTR_KPARAM_INFO
	.align		4
.L_1947:
        /*0008*/ 	.byte	0x04, 0x17
        /*000a*/ 	.short	(.L_1949 - .L_1948)
.L_1948:
        /*000c*/ 	.word	0x00000000
        /*0010*/ 	.short	0x0011
        /*0012*/ 	.short	0x0078
        /*0014*/ 	.byte	0x00, 0xf0, 0x21, 0x00


	//----- nvinfo : EIATTR_KPARAM_INFO
	.align		4
.L_1949:
        /*0018*/ 	.byte	0x04, 0x17
        /*001a*/ 	.short	(.L_1951 - .L_1950)
.L_1950:
        /*001c*/ 	.word	0x00000000
        /*0020*/ 	.short	0x0010
        /*0022*/ 	.short	0x0074
        /*0024*/ 	.byte	0x00, 0xf0, 0x11, 0x00


	//----- nvinfo : EIATTR_KPARAM_INFO
	.align		4
.L_1951:
        /*0028*/ 	.byte	0x04, 0x17
        /*002a*/ 	.short	(.L_1953 - .L_1952)
.L_1952:
        /*002c*/ 	.word	0x00000000
        /*0030*/ 	.short	0x000f
        /*0032*/ 	.short	0x0070
        /*0034*/ 	.byte	0x00, 0xf0, 0x11, 0x00


	//----- nvinfo : EIATTR_KPARAM_INFO
	.align		4
.L_1953:
        /*0038*/ 	.byte	0x04, 0x17
        /*003a*/ 	.short	(.L_1955 - .L_1954)
.L_1954:
        /*003c*/ 	.word	0x00000000
        /*0040*/ 	.short	0x000e
        /*0042*/ 	.short	0x006c
        /*0044*/ 	.byte	0x00, 0xf0, 0x11, 0x00


	//----- nvinfo : EIATTR_KPARAM_INFO
	.align		4
.L_1955:
        /*0048*/ 	.byte	0x04, 0x17
        /*004a*/ 	.short	(.L_1957 - .L_1956)
.L_1956:
        /*004c*/ 	.word	0x00000000
        /*0050*/ 	.short	0x000d
        /*0052*/ 	.short	0x0068
        /*0054*/ 	.byte	0x00, 0xf0, 0x11, 0x00


	//----- nvinfo : EIATTR_KPARAM_INFO
	.align		4
.L_1957:
        /*0058*/ 	.byte	0x04, 0x17
        /*005a*/ 	.short	(.L_1959 - .L_1958)
.L_1958:
        /*005c*/ 	.word	0x00000000
        /*0060*/ 	.short	0x000c
        /*0062*/ 	.short	0x0060
        /*0064*/ 	.byte	0x00, 0xf0, 0x21, 0x00


	//----- nvinfo : EIATTR_KPARAM_INFO
	.align		4
.L_1959:
        /*0068*/ 	.byte	0x04, 0x17
        /*006a*/ 	.short	(.L_1961 - .L_1960)
.L_1960:
        /*006c*/ 	.word	0x00000000
        /*0070*/ 	.short	0x000b
        /*0072*/ 	.short	0x0058
        /*0074*/ 	.byte	0x00, 0xf0, 0x21, 0x00


	//----- nvinfo : EIATTR_KPARAM_INFO
	.align		4
.L_1961:
        /*0078*/ 	.byte	0x04, 0x17
        /*007a*/ 	.short	(.L_1963 - .L_1962)
.L_1962:
        /*007c*/ 	.word	0x00000000
        /*0080*/ 	.short	0x000a
        /*0082*/ 	.short	0x0050
        /*0084*/ 	.byte	0x00, 0xf0, 0x11, 0x00


	//----- nvinfo : EIATTR_KPARAM_INFO
	.align		4
.L_1963:
        /*0088*/ 	.byte	0x04, 0x17
        /*008a*/ 	.short	(.L_1965 - .L_1964)
.L_1964:
        /*008c*/ 	.word	0x00000000
        /*0090*/ 	.short	0x0009
        /*0092*/ 	.short	0x0048
        /*0094*/ 	.byte	0x00, 0xf0, 0x21, 0x00


	//----- nvinfo : EIATTR_KPARAM_INFO
	.align		4
.L_1965:
        /*0098*/ 	.byte	0x04, 0x17
        /*009a*/ 	.short	(.L_1967 - .L_1966)
.L_1966:
        /*009c*/ 	.word	0x00000000
        /*00a0*/ 	.short	0x0008
        /*00a2*/ 	.short	0x0040
        /*00a4*/ 	.byte	0x00, 0xf0, 0x21, 0x00


	//----- nvinfo : EIATTR_KPARAM_INFO
	.align		4
.L_1967:
        /*00a8*/ 	.byte	0x04, 0x17
        /*00aa*/ 	.short	(.L_1969 - .L_1968)
.L_1968:
        /*00ac*/ 	.word	0x00000000
        /*00b0*/ 	.short	0x0007
        /*00b2*/ 	.short	0x0038
        /*00b4*/ 	.byte	0x00, 0xf0, 0x21, 0x00


	//----- nvinfo : EIATTR_KPARAM_INFO
	.align		4
.L_1969:
        /*00b8*/ 	.byte	0x04, 0x17
        /*00ba*/ 	.short	(.L_1971 - .L_1970)
.L_1970:
        /*00bc*/ 	.word	0x00000000
        /*00c0*/ 	.short	0x0006
        /*00c2*/ 	.short	0x0030
        /*00c4*/ 	.byte	0x00, 0xf0, 0x21, 0x00


	//----- nvinfo : EIATTR_KPARAM_INFO
	.align		4
.L_1971:
        /*00c8*/ 	.byte	0x04, 0x17
        /*00ca*/ 	.short	(.L_1973 - .L_1972)
.L_1972:
        /*00cc*/ 	.word	0x00000000
        /*00d0*/ 	.short	0x0005
        /*00d2*/ 	.short	0x0028
        /*00d4*/ 	.byte	0x00, 0xf0, 0x11, 0x00


	//----- nvinfo : EIATTR_KPARAM_INFO
	.align		4
.L_1973:
        /*00d8*/ 	.byte	0x04, 0x17
        /*00da*/ 	.short	(.L_1975 - .L_1974)
.L_1974:
        /*00dc*/ 	.word	0x00000000
        /*00e0*/ 	.short	0x0004
        /*00e2*/ 	.short	0x0020
        /*00e4*/ 	.byte	0x00, 0xf0, 0x21, 0x00


	//----- nvinfo : EIATTR_KPARAM_INFO
	.align		4
.L_1975:
        /*00e8*/ 	.byte	0x04, 0x17
        /*00ea*/ 	.short	(.L_1977 - .L_1976)
.L_1976:
        /*00ec*/ 	.word	0x00000000
        /*00f0*/ 	.short	0x0003
        /*00f2*/ 	.short	0x0018
        /*00f4*/ 	.byte	0x00, 0xf0, 0x21, 0x00


	//----- nvinfo : EIATTR_KPARAM_INFO
	.align		4
.L_1977:
        /*00f8*/ 	.byte	0x04, 0x17
        /*00fa*/ 	.short	(.L_1979 - .L_1978)
.L_1978:
        /*00fc*/ 	.word	0x00000000
        /*0100*/ 	.short	0x0002
        /*0102*/ 	.short	0x0010
        /*0104*/ 	.byte	0x00, 0xf0, 0x21, 0x00


	//----- nvinfo : EIATTR_KPARAM_INFO
	.align		4
.L_1979:
        /*0108*/ 	.byte	0x04, 0x17
        /*010a*/ 	.short	(.L_1981 - .L_1980)
.L_1980:
        /*010c*/ 	.word	0x00000000
        /*0110*/ 	.short	0x0001
        /*0112*/ 	.short	0x0008
        /*0114*/ 	.byte	0x00, 0xf0, 0x21, 0x00


	//----- nvinfo : EIATTR_KPARAM_INFO
	.align		4
.L_1981:
        /*0118*/ 	.byte	0x04, 0x17
        /*011a*/ 	.short	(.L_1983 - .L_1982)
.L_1982:
        /*011c*/ 	.word	0x00000000
        /*0120*/ 	.short	0x0000
        /*0122*/ 	.short	0x0000
        /*0124*/ 	.byte	0x00, 0xf0, 0x21, 0x00


	//----- nvinfo : EIATTR_SPARSE_MMA_MASK
	.align		4
.L_1983:
        /*0128*/ 	.byte	0x03, 0x50
        /*012a*/ 	.short	0x0000


	//----- nvinfo : EIATTR_MAXREG_COUNT
	.align		4
        /*012c*/ 	.byte	0x03, 0x1b
        /*012e*/ 	.short	0x00ff


	//----- nvinfo : EIATTR_EXTERNS
	.align		4
        /*0130*/ 	.byte	0x04, 0x0f
        /*0132*/ 	.short	(.L_1985 - .L_1984)


	//   ....[0]....
	.align		4
.L_1984:
        /*0134*/ 	.word	index@(__assertfail)


	//----- nvinfo : EIATTR_MERCURY_ISA_VERSION
	.align		4
.L_1985:
        /*0138*/ 	.byte	0x03, 0x5f
        /*013a*/ 	.short	0x0101


	//----- nvinfo : EIATTR_SYSCALL_OFFSETS
	.align		4
        /*013c*/ 	.byte	0x04, 0x46
        /*013e*/ 	.short	(.L_1987 - .L_1986)


	//   ....[0]....
.L_1986:
        /*0140*/ 	.word	0x00000b90


	//   ....[1]....
        /*0144*/ 	.word	0x00000ca0


	//----- nvinfo : EIATTR_EXIT_INSTR_OFFSETS
	.align		4
.L_1987:
        /*0148*/ 	.byte	0x04, 0x1c
        /*014a*/ 	.short	(.L_1989 - .L_1988)


	//   ....[0]....
.L_1988:
        /*014c*/ 	.word	0x00000740


	//   ....[1]....
        /*0150*/ 	.word	0x000007a0


	//   ....[2]....
        /*0154*/ 	.word	0x00000cb0


	//----- nvinfo : EIATTR_CRS_STACK_SIZE
	.align		4
.L_1989:
        /*0158*/ 	.byte	0x04, 0x1e
        /*015a*/ 	.short	(.L_1991 - .L_1990)
.L_1990:
        /*015c*/ 	.word	0x00000000


	//----- nvinfo : EIATTR_CBANK_PARAM_SIZE
	.align		4
.L_1991:
        /*0160*/ 	.byte	0x03, 0x19
        /*0162*/ 	.short	0x0080


	//----- nvinfo : EIATTR_PARAM_CBANK
	.align		4
        /*0164*/ 	.byte	0x04, 0x0a
        /*0166*/ 	.short	(.L_1993 - .L_1992)
	.align		4
.L_1992:
        /*0168*/ 	.word	index@(.nv.constant0._ZN4vllm38concat_and_cache_mla_rope_fused_kernelIN3c108BFloat16ELb1EfhLNS_18Fp8KVCacheDataTypeE1EEEvPKlPT_S7_PKS6_S9_illlliPT2_S5_iiiiPKf)
        /*016c*/ 	.short	0x0210
        /*016e*/ 	.short	0x0080


	//----- nvinfo : EIATTR_SW_WAR
	.align		4
.L_1993:
        /*0170*/ 	.byte	0x04, 0x36
        /*0172*/ 	.short	(.L_1995 - .L_1994)
.L_1994:
        /*0174*/ 	.word	0x00000008
.L_1995:


//--------------------- .nv.info._ZN4vllm38concat_and_cache_mla_rope_fused_kernelIN3c104HalfELb0EfhLNS_18Fp8KVCacheDataTypeE1EEEvPKlPT_S7_PKS6_S9_illlliPT2_S5_iiiiPKf --------------------------
	.section	.nv.info._ZN4vllm38concat_and_cache_mla_rope_fused_kernelIN3c104HalfELb0EfhLNS_18Fp8KVCacheDataTypeE1EEEvPKlPT_S7_PKS6_S9_illlliPT2_S5_iiiiPKf,"",@"SHT_CUDA_INFO"
	.sectionflags	@""
	.align	4


	//----- nvinfo : EIATTR_CUDA_API_VERSION
	.align		4
        /*0000*/ 	.byte	0x04, 0x37
        /*0002*/ 	.short	(.L_1997 - .L_1996)
.L_1996:
        /*0004*/ 	.word	0x00000082


	//----- nvinfo : EIATTR_KPARAM_INFO
	.align		4
.L_1997:
        /*0008*/ 	.byte	0x04, 0x17
        /*000a*/ 	.short	(.L_1999 - .L_1998)
.L_1998:
        /*000c*/ 	.word	0x00000000
        /*0010*/ 	.short	0x0011
        /*0012*/ 	.short	0x0078
        /*0014*/ 	.byte	0x00, 0xf0, 0x21, 0x00


	//----- nvinfo : EIATTR_KPARAM_INFO
	.align		4
.L_1999:
        /*0018*/ 	.byte	0x04, 0x17
        /*001a*/ 	.short	(.L_2001 - .L_2000)
.L_2000:
        /*001c*/ 	.word	0x00000000
        /*0020*/ 	.short	0x0010
        /*0022*/ 	.short	0x0074
        /*0024*/ 	.byte	0x00, 0xf0, 0x11, 0x00


	//----- nvinfo : EIATTR_KPARAM_INFO
	.align		4
.L_2001:
        /*0028*/ 	.byte	0x04, 0x17
        /*002a*/ 	.short	(.L_2003 - .L_2002)
.L_2002:
        /*002c*/ 	.word	0x00000000
        /*0030*/ 	.short	0x000f
        /*0032*/ 	.short	0x0070
        /*0034*/ 	.byte	0x00, 0xf0, 0x11, 0x00


	//----- nvinfo : EIATTR_KPARAM_INFO
	.align		4
.L_2003:
        /*0038*/ 	.byte	0x04, 0x17
        /*003a*/ 	.short	(.L_2005 - .L_2004)
.L_2004:
        /*003c*/ 	.word	0x00000000
        /*0040*/ 	.short	0x000e
        /*0042*/ 	.short	0x006c
        /*0044*/ 	.byte	0x00, 0xf0, 0x11, 0x00


	//----- nvinfo : EIATTR_KPARAM_INFO
	.align		4
.L_2005:
        /*0048*/ 	.byte	0x04, 0x17
        /*004a*/ 	.short	(.L_2007 - .L_2006)
.L_2006:
        /*004c*/ 	.word	0x00000000
        /*0050*/ 	.short	0x000d
        /*0052*/ 	.short	0x0068
        /*0054*/ 	.byte	0x00, 0xf0, 0x11, 0x00


	//----- nvinfo : EIATTR_KPARAM_INFO
	.align		4
.L_2007:
        /*0058*/ 	.byte	0x04, 0x17
        /*005a*/ 	.short	(.L_2009 - .L_2008)
.L_2008:
        /*005c*/ 	.word	0x00000000
        /*0060*/ 	.short	0x000c
        /*0062*/ 	.short	0x0060
        /*0064*/ 	.byte	0x00, 0xf0, 0x21, 0x00


	//----- nvinfo : EIATTR_KPARAM_INFO
	.align		4
.L_2009:
        /*0068*/ 	.byte	0x04, 0x17
        /*006a*/ 	.short	(.L_2011 - .L_2010)
.L_2010:
        /*006c*/ 	.word	0x00000000
        /*0070*/ 	.short	0x000b
        /*0072*/ 	.short	0x0058
        /*0074*/ 	.byte	0x00, 0xf0, 0x21, 0x00


	//----- nvinfo : EIATTR_KPARAM_INFO
	.align		4
.L_2011:
        /*0078*/ 	.byte	0x04, 0x17
        /*007a*/ 	.short	(.L_2013 - .L_2012)
.L_2012:
        /*007c*/ 	.word	0x00000000
        /*0080*/ 	.short	0x000a
        /*0082*/ 	.short	0x0050
        /*0084*/ 	.byte	0x00, 0xf0, 0x11, 0x00


	//----- nvinfo : EIATTR_KPARAM_INFO
	.align		4
.L_2013:
        /*0088*/ 	.byte	0x04, 0x17
        /*008a*/ 	.short	(.L_2015 - .L_2014)
.L_2014:
        /*008c*/ 	.word	0x00000000
        /*0090*/ 	.short	0x0009
        /*0092*/ 	.short	0x0048
        /*0094*/ 	.byte	0x00, 0xf0, 0x21, 0x00


	//----- nvinfo : EIATTR_KPARAM_INFO
	.align		4
.L_2015:
        /*0098*/ 	.byte	0x04, 0x17
        /*009a*/ 	.short	(.L_2017 - .L_2016)
.L_2016:
        /*009c*/ 	.word	0x00000000
        /*00a0*/ 	.short	0x0008
        /*00a2*/ 	.short	0x0040
        /*00a4*/ 	.byte	0x00, 0xf0, 0x21, 0x00


	//----- nvinfo : EIATTR_KPARAM_INFO
	.align		4
.L_2017:
        /*00a8*/ 	.byte	0x04, 0x17
        /*00aa*/ 	.short	(.L_2019 - .L_2018)
.L_2018:
        /*00ac*/ 	.word	0x00000000
        /*00b0*/ 	.short	0x0007
        /*00b2*/ 	.short	0x0038
        /*00b4*/ 	.byte	0x00, 0xf0, 0x21, 0x00


	//----- nvinfo : EIATTR_KPARAM_INFO
	.align		4
.L_2019:
        /*00b8*/ 	.byte	0x04, 0x17
        /*00ba*/ 	.short	(.L_2021 - .L_2020)
.L_2020:
        /*00bc*/ 	.word	0x00000000
        /*00c0*/ 	.short	0x0006
        /*00c2*/ 	.short	0x0030
        /*00c4*/ 	.byte	0x00, 0xf0, 0x21, 0x00


	//----- nvinfo : EIATTR_KPARAM_INFO
	.align		4
.L_2021:
        /*00c8*/ 	.byte	0x04, 0x17
        /*00ca*/ 	.short	(.L_2023 - .L_2022)
.L_2022:
        /*00cc*/ 	.word	0x00000000
        /*00d0*/ 	.short	0x0005
        /*00d2*/ 	.short	0x0028
        /*00d4*/ 	.byte	0x00, 0xf0, 0x11, 0x00


	//----- nvinfo : EIATTR_KPARAM_INFO
	.align		4
.L_2023:
        /*00d8*/ 	.byte	0x04, 0x17
        /*00da*/ 	.short	(.L_2025 - .L_2024)
.L_2024:
        /*00dc*/ 	.word	0x00000000
        /*00e0*/ 	.short	0x0004
        /*00e2*/ 	.short	0x0020
        /*00e4*/ 	.byte	0x00, 0xf0, 0x21, 0x00


	//----- nvinfo : EIATTR_KPARAM_INFO
	.align		4
.L_2025:
        /*00e8*/ 	.byte	0x04, 0x17
        /*00ea*/ 	.short	(.L_2027 - .L_2026)
.L_2026:
        /*00ec*/ 	.word	0x00000000
        /*00f0*/ 	.short	0x0003
        /*00f2*/ 	.short	0x0018
        /*00f4*/ 	.byte	0x00, 0xf0, 0x21, 0x00


	//----- nvinfo : EIATTR_KPARAM_INFO
	.align		4
.L_2027:
        /*00f8*/ 	.byte	0x04, 0x17
        /*00fa*/ 	.short	(.L_2029 - .L_2028)
.L_2028:
        /*00fc*/ 	.word	0x00000000
        /*0100*/ 	.short	0x0002
        /*0102*/ 	.short	0x0010
        /*0104*/ 	.byte	0x00, 0xf0, 0x21, 0x00


	//----- nvinfo : EIATTR_KPARAM_INFO
	.align		4
.L_2029:
        /*0108*/ 	.byte	0x04, 0x17
        /*010a*/ 	.short	(.L_2031 - .L_2030)
.L_2030:
        /*010c*/ 	.word	0x00000000
        /*0110*/ 	.short	0x0001
        /*0112*/ 	.short	0x0008
        /*0114*/ 	.byte	0x00, 0xf0, 0x21, 0x00


	//----- nvinfo : EIATTR_KPARAM_INFO
	.align		4
.L_2031:
        /*0118*/ 	.byte	0x04, 0x17
        /*011a*/ 	.short	(.L_2033 - .L_2032)
.L_2032:
        /*011c*/ 	.word	0x00000000
        /*0120*/ 	.short	0x0000
        /*0122*/ 	.short	0x0000
        /*0124*/ 	.byte	0x00, 0xf0, 0x21, 0x00


	//----- nvinfo : EIATTR_SPARSE_MMA_MASK
	.align		4
.L_2033:
        /*0128*/ 	.byte	0x03, 0x50
        /*012a*/ 	.short	0x0000


	//----- nvinfo : EIATTR_MAXREG_COUNT
	.align		4
        /*012c*/ 	.byte	0x03, 0x1b
        /*012e*/ 	.short	0x00ff


	//----- nvinfo : EIATTR_EXTERNS
	.align		4
        /*0130*/ 	.byte	0x04, 0x0f
        /*0132*/ 	.short	(.L_2035 - .L_2034)


	//   ....[0]....
	.align		4
.L_2034:
        /*0134*/ 	.word	index@(__assertfail)


	//----- nvinfo : EIATTR_MERCURY_ISA_VERSION
	.align		4
.L_2035:
        /*0138*/ 	.byte	0x03, 0x5f
        /*013a*/ 	.short	0x0101


	//----- nvinfo : EIATTR_SYSCALL_OFFSETS
	.align		4
        /*013c*/ 	.byte	0x04, 0x46
        /*013e*/ 	.short	(.L_2037 - .L_2036)


	//   ....[0]....
.L_2036:
        /*0140*/ 	.word	0x00000aa0


	//   ....[1]....
        /*0144*/ 	.word	0x00000bb0


	//----- nvinfo : EIATTR_EXIT_INSTR_OFFSETS
	.align		4
.L_2037:
        /*0148*/ 	.byte	0x04, 0x1c
        /*014a*/ 	.short	(.L_2039 - .L_2038)


	//   ....[0]....
.L_2038:
        /*014c*/ 	.word	0x000006d0


	//   ....[1]....
        /*0150*/ 	.word	0x00000730


	//   ....[2]....
        /*0154*/ 	.word	0x00000bc0


	//----- nvinfo : EIATTR_CRS_STACK_SIZE
	.align		4
.L_2039:
        /*0158*/ 	.byte	0x04, 0x1e
        /*015a*/ 	.short	(.L_2041 - .L_2040)
.L_2040:
        /*015c*/ 	.word	0x00000000


	//----- nvinfo : EIATTR_CBANK_PARAM_SIZE
	.align		4
.L_2041:
        /*0160*/ 	.byte	0x03, 0x19
        /*0162*/ 	.short	0x0080


	//----- nvinfo : EIATTR_PARAM_CBANK
	.align		4
        /*0164*/ 	.byte	0x04, 0x0a
        /*0166*/ 	.short	(.L_2043 - .L_2042)
	.align		4
.L_2042:
        /*0168*/ 	.word	index@(.nv.constant0._ZN4vllm38concat_and_cache_mla_rope_fused_kernelIN3c104HalfELb0EfhLNS_18Fp8KVCacheDataTypeE1EEEvPKlPT_S7_PKS6_S9_illlliPT2_S5_iiiiPKf)
        /*016c*/ 	.short	0x0210
        /*016e*/ 	.short	0x0080


	//----- nvinfo : EIATTR_SW_WAR
	.align		4
.L_2043:
        /*0170*/ 	.byte	0x04, 0x36
        /*0172*/ 	.short	(.L_2045 - .L_2044)
.L_2044:
        /*0174*/ 	.word	0x00000008
.L_2045:


//--------------------- .nv.info._ZN4vllm38concat_and_cache_mla_rope_fused_kernelIN3c104HalfELb1EfhLNS_18Fp8KVCacheDataTypeE1EEEvPKlPT_S7_PKS6_S9_illlliPT2_S5_iiiiPKf --------------------------
	.section	.nv.info._ZN4vllm38concat_and_cache_mla_rope_fused_kernelIN3c104HalfELb1EfhLNS_18Fp8KVCacheDataTypeE1EEEvPKlPT_S7_PKS6_S9_illlliPT2_S5_iiiiPKf,"",@"SHT_CUDA_INFO"
	.sectionflags	@""
	.align	4


	//----- nvinfo : EIATTR_CUDA_API_VERSION
	.align		4
        /*0000*/ 	.byte	0x04, 0x37
        /*0002*/ 	.short	(.L_2047 - .L_2046)
.L_2046:
        /*0004*/ 	.word	0x00000082


	//----- nvinfo : EIATTR_KPARAM_INFO
	.align		4
.L_2047:
        /*0008*/ 	.byte	0x04, 0x17
        /*000a*/ 	.short	(.L_2049 - .L_2048)
.L_2048:
        /*000c*/ 	.word	0x00000000
        /*0010*/ 	.short	0x0011
        /*0012*/ 	.short	0x0078
        /*0014*/ 	.byte	0x00, 0xf0, 0x21, 0x00


	//----- nvinfo : EIATTR_KPARAM_INFO
	.align		4
.L_2049:
        /*0018*/ 	.byte	0x04, 0x17
        /*001a*/ 	.short	(.L_2051 - .L_2050)
.L_2050:
        /*001c*/ 	.word	0x00000000
        /*0020*/ 	.short	0x0010
        /*0022*/ 	.short	0x0074
        /*0024*/ 	.byte	0x00, 0xf0, 0x11, 0x00


	//----- nvinfo : EIATTR_KPARAM_INFO
	.align		4
.L_2051:
        /*0028*/ 	.byte	0x04, 0x17
        /*002a*/ 	.short	(.L_2053 - .L_2052)
.L_2052:
        /*002c*/ 	.word	0x00000000
        /*0030*/ 	.short	0x000f
        /*0032*/ 	.short	0x0070
        /*0034*/ 	.byte	0x00, 0xf0, 0x11, 0x00


	//----- nvinfo : EIATTR_KPARAM_INFO
	.align		4
.L_2053:
        /*0038*/ 	.byte	0x04, 0x17
        /*003a*/ 	.short	(.L_2055 - .L_2054)
.L_2054:
        /*003c*/ 	.word	0x00000000
        /*0040*/ 	.short	0x000e
        /*0042*/ 	.short	0x006c
        /*0044*/ 	.byte	0x00, 0xf0, 0x11, 0x00


	//----- nvinfo : EIATTR_KPARAM_INFO
	.align		4
.L_2055:
        /*0048*/ 	.byte	0x04, 0x17
        /*004a*/ 	.short	(.L_2057 - .L_2056)
.L_2056:
        /*004c*/ 	.word	0x00000000
        /*0050*/ 	.short	0x000d
        /*0052*/ 	.short	0x0068
        /*0054*/ 	.byte	0x00, 0xf0, 0x11, 0x00


	//----- nvinfo : EIATTR_KPARAM_INFO
	.align		4
.L_2057:
        /*0058*/ 	.byte	0x04, 0x17
        /*005a*/ 	.short	(.L_2059 - .L_2058)
.L_2058:
        /*005c*/ 	.word	0x00000000
        /*0060*/ 	.short	0x000c
        /*0062*/ 	.short	0x0060
        /*0064*/ 	.byte	0x00, 0xf0, 0x21, 0x00


	//----- nvinfo : EIATTR_KPARAM_INFO
	.align		4
.L_2059:
        /*0068*/ 	.byte	0x04, 0x17
        /*006a*/ 	.short	(.L_2061 - .L_2060)
.L_2060:
        /*006c*/ 	.word	0x00000000
        /*0070*/ 	.short	0x000b
        /*0072*/ 	.short	0x0058
        /*0074*/ 	.byte	0x00, 0xf0, 0x21, 0x00


	//----- nvinfo : EIATTR_KPARAM_INFO
	.align		4
.L_2061:
        /*0078*/ 	.byte	0x04, 0x17
        /*007a*/ 	.short	(.L_2063 - .L_2062)
.L_2062:
        /*007c*/ 	.word	0x00000000
        /*0080*/ 	.short	0x000a
        /*0082*/ 	.short	0x0050
        /*0084*/ 	.byte	0x00, 0xf0, 0x11, 0x00


	//----- nvinfo : EIATTR_KPARAM_INFO
	.align		4
.L_2063:
        /*0088*/ 	.byte	0x04, 0x17
        /*008a*/ 	.short	(.L_2065 - .L_2064)
.L_2064:
        /*008c*/ 	.word	0x00000000
        /*0090*/ 	.short	0x0009
        /*0092*/ 	.short	0x0048
        /*0094*/ 	.byte	0x00, 0xf0, 0x21, 0x00


	//----- nvinfo : EIATTR_KPARAM_INFO
	.align		4
.L_2065:
        /*0098*/ 	.byte	0x04, 0x17
        /*009a*/ 	.short	(.L_2067 - .L_2066)
.L_2066:
        /*009c*/ 	.word	0x00000000
        /*00a0*/ 	.short	0x0008
        /*00a2*/ 	.short	0x0040
        /*00a4*/ 	.byte	0x00, 0xf0, 0x21, 0x00


	//----- nvinfo : EIATTR_KPARAM_INFO
	.align		4
.L_2067:
        /*00a8*/ 	.byte	0x04, 0x17
        /*00aa*/ 	.short	(.L_2069 - .L_2068)
.L_2068:
        /*00ac*/ 	.word	0x00000000
        /*00b0*/ 	.short	0x0007
        /*00b2*/ 	.short	0x0038
        /*00b4*/ 	.byte	0x00, 0xf0, 0x21, 0x00


	//----- nvinfo : EIATTR_KPARAM_INFO
	.align		4
.L_2069:
        /*00b8*/ 	.byte	0x04, 0x17
        /*00ba*/ 	.short	(.L_2071 - .L_2070)
.L_2070:
        /*00bc*/ 	.word	0x00000000
        /*00c0*/ 	.short	0x0006
        /*00c2*/ 	.short	0x0030
        /*00c4*/ 	.byte	0x00, 0xf0, 0x21, 0x00


	//----- nvinfo : EIATTR_KPARAM_INFO
	.align		4
.L_2071:
        /*00c8*/ 	.byte	0x04, 0x17
        /*00ca*/ 	.short	(.L_2073 - .L_2072)
.L_2072:
        /*00cc*/ 	.word	0x00000000
        /*00d0*/ 	.short	0x0005
        /*00d2*/ 	.short	0x0028
        /*00d4*/ 	.byte	0x00, 0xf0, 0x11, 0x00


	//----- nvinfo : EIATTR_KPARAM_INFO
	.align		4
.L_2073:
        /*00d8*/ 	.byte	0x04, 0x17
        /*00da*/ 	.short	(.L_2075 - .L_2074)
.L_2074:
        /*00dc*/ 	.word	0x00000000
        /*00e0*/ 	.short	0x0004
        /*00e2*/ 	.short	0x0020
        /*00e4*/ 	.byte	0x00, 0xf0, 0x21, 0x00


	//----- nvinfo : EIATTR_KPARAM_INFO
	.align		4
.L_2075:
        /*00e8*/ 	.byte	0x04, 0x17
        /*00ea*/ 	.short	(.L_2077 - .L_2076)
.L_2076:
        /*00ec*/ 	.word	0x00000000
        /*00f0*/ 	.short	0x0003
        /*00f2*/ 	.short	0x0018
        /*00f4*/ 	.byte	0x00, 0xf0, 0x21, 0x00


	//----- nvinfo : EIATTR_KPARAM_INFO
	.align		4
.L_2077:
        /*00f8*/ 	.byte	0x04, 0x17
        /*00fa*/ 	.short	(.L_2079 - .L_2078)
.L_2078:
        /*00fc*/ 	.word	0x00000000
        /*0100*/ 	.short	0x0002
        /*0102*/ 	.short	0x0010
        /*0104*/ 	.byte	0x00, 0xf0, 0x21, 0x00


	//----- nvinfo : EIATTR_KPARAM_INFO
	.align		4
.L_2079:
        /*0108*/ 	.byte	0x04, 0x17
        /*010a*/ 	.short	(.L_2081 - .L_2080)
.L_2080:
        /*010c*/ 	.word	0x00000000
        /*0110*/ 	.short	0x0001
        /*0112*/ 	.short	0x0008
        /*0114*/ 	.byte	0x00, 0xf0, 0x21, 0x00


	//----- nvinfo : EIATTR_KPARAM_INFO
	.align		4
.L_2081:
        /*0118*/ 	.byte	0x04, 0x17
        /*011a*/ 	.short	(.L_2083 - .L_2082)
.L_2082:
        /*011c*/ 	.word	0x00000000
        /*0120*/ 	.short	0x0000
        /*0122*/ 	.short	0x0000
        /*0124*/ 	.byte	0x00, 0xf0, 0x21, 0x00


	//----- nvinfo : EIATTR_SPARSE_MMA_MASK
	.align		4
.L_2083:
        /*0128*/ 	.byte	0x03, 0x50
        /*012a*/ 	.short	0x0000


	//----- nvinfo : EIATTR_MAXREG_COUNT
	.align		4
        /*012c*/ 	.byte	0x03, 0x1b
        /*012e*/ 	.short	0x00ff


	//----- nvinfo : EIATTR_EXTERNS
	.align		4
        /*0130*/ 	.byte	0x04, 0x0f
        /*0132*/ 	.short	(.L_2085 - .L_2084)


	//   ....[0]....
	.align		4
.L_2084:
        /*0134*/ 	.word	index@(__assertfail)


	//----- nvinfo : EIATTR_MERCURY_ISA_VERSION
	.align		4
.L_2085:
        /*0138*/ 	.byte	0x03, 0x5f
        /*013a*/ 	.short	0x0101


	//----- nvinfo : EIATTR_SYSCALL_OFFSETS
	.align		4
        /*013c*/ 	.byte	0x04, 0x46
        /*013e*/ 	.short	(.L_2087 - .L_2086)


	//   ....[0]....
.L_2086:
        /*0140*/ 	.word	0x00000b50


	//   ....[1]....
        /*0144*/ 	.word	0x00000c60


	//----- nvinfo : EIATTR_EXIT_INSTR_OFFSETS
	.align		4
.L_2087:
        /*0148*/ 	.byte	0x04, 0x1c
        /*014a*/ 	.short	(.L_2089 - .L_2088)


	//   ....[0]....
.L_2088:
        /*014c*/ 	.word	0x00000720


	//   ....[1]....
        /*0150*/ 	.word	0x00000780


	//   ....[2]....
        /*0154*/ 	.word	0x00000c70


	//----- nvinfo : EIATTR_CRS_STACK_SIZE
	.align		4
.L_2089:
        /*0158*/ 	.byte	0x04, 0x1e
        /*015a*/ 	.short	(.L_2091 - .L_2090)
.L_2090:
        /*015c*/ 	.word	0x00000000


	//----- nvinfo : EIATTR_CBANK_PARAM_SIZE
	.align		4
.L_2091:
        /*0160*/ 	.byte	0x03, 0x19
        /*0162*/ 	.short	0x0080


	//----- nvinfo : EIATTR_PARAM_CBANK
	.align		4
        /*0164*/ 	.byte	0x04, 0x0a
        /*0166*/ 	.short	(.L_2093 - .L_2092)
	.align		4
.L_2092:
        /*0168*/ 	.word	index@(.nv.constant0._ZN4vllm38concat_and_cache_mla_rope_fused_kernelIN3c104HalfELb1EfhLNS_18Fp8KVCacheDataTypeE1EEEvPKlPT_S7_PKS6_S9_illlliPT2_S5_iiiiPKf)
        /*016c*/ 	.short	0x0210
        /*016e*/ 	.short	0x0080


	//----- nvinfo : EIATTR_SW_WAR
	.align		4
.L_2093:
        /*0170*/ 	.byte	0x04, 0x36
        /*0172*/ 	.short	(.L_2095 - .L_2094)
.L_2094:
        /*0174*/ 	.word	0x00000008
.L_2095:


//--------------------- .nv.info._ZN4vllm38concat_and_cache_mla_rope_fused_kernelIfLb0EfhLNS_18Fp8KVCacheDataTypeE1EEEvPKlPT_S5_PKS4_S7_illlliPT2_S3_iiiiPKf --------------------------
	.section	.nv.info._ZN4vllm38concat_and_cache_mla_rope_fused_kernelIfLb0EfhLNS_18Fp8KVCacheDataTypeE1EEEvPKlPT_S5_PKS4_S7_illlliPT2_S3_iiiiPKf,"",@"SHT_CUDA_INFO"
	.sectionflags	@""
	.align	4


	//----- nvinfo : EIATTR_CUDA_API_VERSION
	.align		4
        /*0000*/ 	.byte	0x04, 0x37
        /*0002*/ 	.short	(.L_2097 - .L_2096)
.L_2096:
        /*0004*/ 	.word	0x00000082


	//----- nvinfo : EIATTR_KPARAM_INFO
	.align		4
.L_2097:
        /*0008*/ 	.byte	0x04, 0x17
        /*000a*/ 	.short	(.L_2099 - .L_2098)
.L_2098:
        /*000c*/ 	.word	0x00000000
        /*0010*/ 	.short	0x0011
        /*0012*/ 	.short	0x0078
        /*0014*/ 	.byte	0x00, 0xf0, 0x21, 0x00


	//----- nvinfo : EIATTR_KPARAM_INFO
	.align		4
.L_2099:
        /*0018*/ 	.byte	0x04, 0x17
        /*001a*/ 	.short	(.L_2101 - .L_2100)
.L_2100:
        /*001c*/ 	.word	0x00000000
        /*0020*/ 	.short	0x0010
        /*0022*/ 	.short	0x0074
        /*0024*/ 	.byte	0x00, 0xf0, 0x11, 0x00


	//----- nvinfo : EIATTR_KPARAM_INFO
	.align		4
.L_2101:
        /*0028*/ 	.byte	0x04, 0x17
        /*002a*/ 	.short	(.L_2103 - .L_2102)
.L_2102:
        /*002c*/ 	.word	0x00000000
        /*0030*/ 	.short	0x000f
        /*0032*/ 	.short	0x0070
        /*0034*/ 	.byte	0x00, 0xf0, 0x11, 0x00


	//----- nvinfo : EIATTR_KPARAM_INFO
	.align		4
.L_2103:
        /*0038*/ 	.byte	0x04, 0x17
        /*003a*/ 	.short	(.L_2105 - .L_2104)
.L_2104:
        /*003c*/ 	.word	0x00000000
        /*0040*/ 	.short	0x000e
        /*0042*/ 	.short	0x006c
        /*0044*/ 	.byte	0x00, 0xf0, 0x11, 0x00


	//----- nvinfo : EIATTR_KPARAM_INFO
	.align		4
.L_2105:
        /*0048*/ 	.byte	0x04, 0x17
        /*004a*/ 	.short	(.L_2107 - .L_2106)
.L_2106:
        /*004c*/ 	.word	0x00000000
        /*0050*/ 	.short	0x000d
        /*0052*/ 	.short	0x0068
        /*0054*/ 	.byte	0x00, 0xf0, 0x11, 0x00


	//----- nvinfo : EIATTR_KPARAM_INFO
	.align		4
.L_2107:
        /*0058*/ 	.byte	0x04, 0x17
        /*005a*/ 	.short	(.L_2109 - .L_2108)
.L_2108:
        /*005c*/ 	.word	0x00000000
        /*0060*/ 	.short	0x000c
        /*0062*/ 	.short	0x0060
        /*0064*/ 	.byte	0x00, 0xf0, 0x21, 0x00


	//----- nvinfo : EIATTR_KPARAM_INFO
	.align		4
.L_2109:
        /*0068*/ 	.byte	0x04, 0x17
        /*006a*/ 	.short	(.L_2111 - .L_2110)
.L_2110:
        /*006c*/ 	.word	0x00000000
        /*0070*/ 	.short	0x000b
        /*0072*/ 	.short	0x0058
        /*0074*/ 	.byte	0x00, 0xf0, 0x21, 0x00


	//----- nvinfo : EIATTR_KPARAM_INFO
	.align		4
.L_2111:
        /*0078*/ 	.byte	0x04, 0x17
        /*007a*/ 	.short	(.L_2113 - .L_2112)
.L_2112:
        /*007c*/ 	.word	0x00000000
        /*0080*/ 	.short	0x000a
        /*0082*/ 	.short	0x0050
        /*0084*/ 	.byte	0x00, 0xf0, 0x11, 0x00


	//----- nvinfo : EIATTR_KPARAM_INFO
	.align		4
.L_2113:
        /*0088*/ 	.byte	0x04, 0x17
        /*008a*/ 	.short	(.L_2115 - .L_2114)
.L_2114:
        /*008c*/ 	.word	0x00000000
        /*0090*/ 	.short	0x0009
        /*0092*/ 	.short	0x0048
        /*0094*/ 	.byte	0x00, 0xf0, 0x21, 0x00


	//----- nvinfo : EIATTR_KPARAM_INFO
	.align		4
.L_2115:
        /*0098*/ 	.byte	0x04, 0x17
        /*009a*/ 	.short	(.L_2117 - .L_2116)
.L_2116:
        /*009c*/ 	.word	0x00000000
        /*00a0*/ 	.short	0x0008
        /*00a2*/ 	.short	0x0040
        /*00a4*/ 	.byte	0x00, 0xf0, 0x21, 0x00


	//----- nvinfo : EIATTR_KPARAM_INFO
	.align		4
.L_2117:
        /*00a8*/ 	.byte	0x04, 0x17
        /*00aa*/ 	.short	(.L_2119 - .L_2118)
.L_2118:
        /*00ac*/ 	.word	0x00000000
        /*00b0*/ 	.short	0x0007
        /*00b2*/ 	.short	0x0038
        /*00b4*/ 	.byte	0x00, 0xf0, 0x21, 0x00


	//----- nvinfo : EIATTR_KPARAM_INFO
	.align		4
.L_2119:
        /*00b8*/ 	.byte	0x04, 0x17
        /*00ba*/ 	.short	(.L_2121 - .L_2120)
.L_2120:
        /*00bc*/ 	.word	0x00000000
        /*00c0*/ 	.short	0x0006
        /*00c2*/ 	.short	0x0030
        /*00c4*/ 	.byte	0x00, 0xf0, 0x21, 0x00


	//----- nvinfo : EIATTR_KPARAM_INFO
	.align		4
.L_2121:
        /*00c8*/ 	.byte	0x04, 0x17
        /*00ca*/ 	.short	(.L_2123 - .L_2122)
.L_2122:
        /*00cc*/ 	.word	0x00000000
        /*00d0*/ 	.short	0x0005
        /*00d2*/ 	.short	0x0028
        /*00d4*/ 	.byte	0x00, 0xf0, 0x11, 0x00


	//----- nvinfo : EIATTR_KPARAM_INFO
	.align		4
.L_2123:
        /*00d8*/ 	.byte	0x04, 0x17
        /*00da*/ 	.short	(.L_2125 - .L_2124)
.L_2124:
        /*00dc*/ 	.word	0x00000000
        /*00e0*/ 	.short	0x0004
        /*00e2*/ 	.short	0x0020
        /*00e4*/ 	.byte	0x00, 0xf0, 0x21, 0x00


	//----- nvinfo : EIATTR_KPARAM_INFO
	.align		4
.L_2125:
        /*00e8*/ 	.byte	0x04, 0x17
        /*00ea*/ 	.short	(.L_2127 - .L_2126)
.L_2126:
        /*00ec*/ 	.word	0x00000000
        /*00f0*/ 	.short	0x0003
        /*00f2*/ 	.short	0x0018
        /*00f4*/ 	.byte	0x00, 0xf0, 0x21, 0x00


	//----- nvinfo : EIATTR_KPARAM_INFO
	.align		4
.L_2127:
        /*00f8*/ 	.byte	0x04, 0x17
        /*00fa*/ 	.short	(.L_2129 - .L_2128)
.L_2128:
        /*00fc*/ 	.word	0x00000000
        /*0100*/ 	.short	0x0002
        /*0102*/ 	.short	0x0010
        /*0104*/ 	.byte	0x00, 0xf0, 0x21, 0x00


	//----- nvinfo : EIATTR_KPARAM_INFO
	.align		4
.L_2129:
        /*0108*/ 	.byte	0x04, 0x17
        /*010a*/ 	.short	(.L_2131 - .L_2130)
.L_2130:
        /*010c*/ 	.word	0x00000000
        /*0110*/ 	.short	0x0001
        /*0112*/ 	.short	0x0008
        /*0114*/ 	.byte	0x00, 0xf0, 0x21, 0x00


	//----- nvinfo : EIATTR_KPARAM_INFO
	.align		4
.L_2131:
        /*0118*/ 	.byte	0x04, 0x17
        /*011a*/ 	.short	(.L_2133 - .L_2132)
.L_2132:
        /*011c*/ 	.word	0x00000000
        /*0120*/ 	.short	0x0000
        /*0122*/ 	.short	0x0000
        /*0124*/ 	.byte	0x00, 0xf0, 0x21, 0x00


	//----- nvinfo : EIATTR_SPARSE_MMA_MASK
	.align		4
.L_2133:
        /*0128*/ 	.byte	0x03, 0x50
        /*012a*/ 	.short	0x0000


	//----- nvinfo : EIATTR_MAXREG_COUNT
	.align		4
        /*012c*/ 	.byte	0x03, 0x1b
        /*012e*/ 	.short	0x00ff


	//----- nvinfo : EIATTR_EXTERNS
	.align		4
        /*0130*/ 	.byte	0x04, 0x0f
        /*0132*/ 	.short	(.L_2135 - .L_2134)


	//   ....[0]....
	.align		4
.L_2134:
        /*0134*/ 	.word	index@(__assertfail)


	//----- nvinfo : EIATTR_MERCURY_ISA_VERSION
	.align		4
.L_2135:
        /*0138*/ 	.byte	0x03, 0x5f
        /*013a*/ 	.short	0x0101


	//----- nvinfo : EIATTR_SYSCALL_OFFSETS
	.align		4
        /*013c*/ 	.byte	0x04, 0x46
        /*013e*/ 	.short	(.L_2137 - .L_2136)


	//   ....[0]....
.L_2136:
        /*0140*/ 	.word	0x000008e0


	//   ....[1]....
        /*0144*/ 	.word	0x000009f0


	//----- nvinfo : EIATTR_EXIT_INSTR_OFFSETS
	.align		4
.L_2137:
        /*0148*/ 	.byte	0x04, 0x1c
        /*014a*/ 	.short	(.L_2139 - .L_2138)


	//   ....[0]....
.L_2138:
        /*014c*/ 	.word	0x000005f0


	//   ....[1]....
        /*0150*/ 	.word	0x00000650


	//   ....[2]....
        /*0154*/ 	.word	0x00000a00


	//----- nvinfo : EIATTR_CRS_STACK_SIZE
	.align		4
.L_2139:
        /*0158*/ 	.byte	0x04, 0x1e
        /*015a*/ 	.short	(.L_2141 - .L_2140)
.L_2140:
        /*015c*/ 	.word	0x00000000


	//----- nvinfo : EIATTR_CBANK_PARAM_SIZE
	.align		4
.L_2141:
        /*0160*/ 	.byte	0x03, 0x19
        /*0162*/ 	.short	0x0080


	//----- nvinfo : EIATTR_PARAM_CBANK
	.align		4
        /*0164*/ 	.byte	0x04, 0x0a
        /*0166*/ 	.short	(.L_2143 - .L_2142)
	.align		4
.L_2142:
        /*0168*/ 	.word	index@(.nv.constant0._ZN4vllm38concat_and_cache_mla_rope_fused_kernelIfLb0EfhLNS_18Fp8KVCacheDataTypeE1EEEvPKlPT_S5_PKS4_S7_illlliPT2_S3_iiiiPKf)
        /*016c*/ 	.short	0x0210
        /*016e*/ 	.short	0x0080


	//----- nvinfo : EIATTR_SW_WAR
	.align		4
.L_2143:
        /*0170*/ 	.byte	0x04, 0x36
        /*0172*/ 	.short	(.L_2145 - .L_2144)
.L_2144:
        /*0174*/ 	.word	0x00000008
.L_2145:


//--------------------- .nv.info._ZN4vllm38concat_and_cache_mla_rope_fused_kernelIfLb1EfhLNS_18Fp8KVCacheDataTypeE1EEEvPKlPT_S5_PKS4_S7_illlliPT2_S3_iiiiPKf --------------------------
	.section	.nv.info._ZN4vllm38concat_and_cache_mla_rope_fused_kernelIfLb1EfhLNS_18Fp8KVCacheDataTypeE1EEEvPKlPT_S5_PKS4_S7_illlliPT2_S3_iiiiPKf,"",@"SHT_CUDA_INFO"
	.sectionflags	@""
	.align	4


	//----- nvinfo : EIATTR_CUDA_API_VERSION
	.align		4
        /*0000*/ 	.byte	0x04, 0x37
        /*0002*/ 	.short	(.L_2147 - .L_2146)
.L_2146:
        /*0004*/ 	.word	0x00000082


	//----- nvinfo : EIATTR_KPARAM_INFO
	.align		4
.L_2147:
        /*0008*/ 	.byte	0x04, 0x17
        /*000a*/ 	.short	(.L_2149 - .L_2148)
.L_2148:
        /*000c*/ 	.word	0x00000000
        /*0010*/ 	.short	0x0011
        /*0012*/ 	.short	0x0078
        /*0014*/ 	.byte	0x00, 0xf0, 0x21, 0x00


	//----- nvinfo : EIATTR_KPARAM_INFO
	.align		4
.L_2149:
        /*0018*/ 	.byte	0x04, 0x17
        /*001a*/ 	.short	(.L_2151 - .L_2150)
.L_2150:
        /*001c*/ 	.word	0x00000000
        /*0020*/ 	.short	0x0010
        /*0022*/ 	.short	0x0074
        /*0024*/ 	.byte	0x00, 0xf0, 0x11, 0x00


	//----- nvinfo : EIATTR_KPARAM_INFO
	.align		4
.L_2151:
        /*0028*/ 	.byte	0x04, 0x17
        /*002a*/ 	.short	(.L_2153 - .L_2152)
.L_2152:
        /*002c*/ 	.word	0x00000000
        /*0030*/ 	.short	0x000f
        /*0032*/ 	.short	0x0070
        /*0034*/ 	.byte	0x00, 0xf0, 0x11, 0x00


	//----- nvinfo : EIATTR_KPARAM_INFO
	.align		4
.L_2153:
        /*0038*/ 	.byte	0x04, 0x17
        /*003a*/ 	.short	(.L_2155 - .L_2154)
.L_2154:
        /*003c*/ 	.word	0x00000000
        /*0040*/ 	.short	0x000e
        /*0042*/ 	.short	0x006c
        /*0044*/ 	.byte	0x00, 0xf0, 0x11, 0x00


	//----- nvinfo : EIATTR_KPARAM_INFO
	.align		4
.L_2155:
        /*0048*/ 	.byte	0x04, 0x17
        /*004a*/ 	.short	(.L_2157 - .L_2156)
.L_2156:
        /*004c*/ 	.word	0x00000000
        /*0050*/ 	.short	0x000d
        /*0052*/ 	.short	0x0068
        /*0054*/ 	.byte	0x00, 0xf0, 0x11, 0x00


	//----- nvinfo : EIATTR_KPARAM_INFO
	.align		4
.L_2157:
        /*0058*/ 	.byte	0x04, 0x17
        /*005a*/ 	.short	(.L_2159 - .L_2158)
.L_2158:
        /*005c*/ 	.word	0x00000000
        /*0060*/ 	.short	0x000c
        /*0062*/ 	.short	0x0060
        /*0064*/ 	.byte	0x00, 0xf0, 0x21, 0x00


	//----- nvinfo : EIATTR_KPARAM_INFO
	.align		4
.L_2159:
        /*0068*/ 	.byte	0x04, 0x17
        /*006a*/ 	.short	(.L_2161 - .L_2160)
.L_2160:
        /*006c*/ 	.word	0x00000000
        /*0070*/ 	.short	0x000b
        /*0072*/ 	.short	0x0058
        /*0074*/ 	.byte	0x00, 0xf0, 0x21, 0x00


	//----- nvinfo : EIATTR_KPARAM_INFO
	.align		4
.L_2161:
        /*0078*/ 	.byte	0x04, 0x17
        /*007a*/ 	.short	(.L_2163 - .L_2162)
.L_2162:
        /*007c*/ 	.word	0x00000000
        /*0080*/ 	.short	0x000a
        /*0082*/ 	.short	0x0050
        /*0084*/ 	.byte	0x00, 0xf0, 0x11, 0x00


	//----- nvinfo : EIATTR_KPARAM_INFO
	.align		4
.L_2163:
        /*0088*/ 	.byte	0x04, 0x17
        /*008a*/ 	.short	(.L_2165 - .L_2164)
.L_2164:
        /*008c*/ 	.word	0x00000000
        /*0090*/ 	.short	0x0009
        /*0092*/ 	.short	0x0048
        /*0094*/ 	.byte	0x00, 0xf0, 0x21, 0x00


	//----- nvinfo : EIATTR_KPARAM_INFO
	.align		4
.L_2165:
        /*0098*/ 	.byte	0x04, 0x17
        /*009a*/ 	.short	(.L_2167 - .L_2166)
.L_2166:
        /*009c*/ 	.word	0x00000000
        /*00a0*/ 	.short	0x0008
        /*00a2*/ 	.short	0x0040
        /*00a4*/ 	.byte	0x00, 0xf0, 0x21, 0x00


	//----- nvinfo : EIATTR_KPARAM_INFO
	.align		4
.L_2167:
        /*00a8*/ 	.byte	0x04, 0x17
        /*00aa*/ 	.short	(.L_2169 - .L_2168)
.L_2168:
        /*00ac*/ 	.word	0x00000000
        /*00b0*/ 	.short	0x0007
        /*00b2*/ 	.short	0x0038
        /*00b4*/ 	.byte	0x00, 0xf0, 0x21, 0x00


	//----- nvinfo : EIATTR_KPARAM_INFO
	.align		4
.L_2169:
        /*00b8*/ 	.byte	0x04, 0x17
        /*00ba*/ 	.short	(.L_2171 - .L_2170)
.L_2170:
        /*00bc*/ 	.word	0x00000000
        /*00c0*/ 	.short	0x0006
        /*00c2*/ 	.short	0x0030
        /*00c4*/ 	.byte	0x00, 0xf0, 0x21, 0x00


	//----- nvinfo : EIATTR_KPARAM_INFO
	.align		4
.L_2171:
        /*00c8*/ 	.byte	0x04, 0x17
        /*00ca*/ 	.short	(.L_2173 - .L_2172)
.L_2172:
        /*00cc*/ 	.word	0x00000000
        /*00d0*/ 	.short	0x0005
        /*00d2*/ 	.short	0x0028
        /*00d4*/ 	.byte	0x00, 0xf0, 0x11, 0x00


	//----- nvinfo : EIATTR_KPARAM_INFO
	.align		4
.L_2173:
        /*00d8*/ 	.byte	0x04, 0x17
        /*00da*/ 	.short	(.L_2175 - .L_2174)
.L_2174:
        /*00dc*/ 	.word	0x00000000
        /*00e0*/ 	.short	0x0004
        /*00e2*/ 	.short	0x0020
        /*00e4*/ 	.byte	0x00, 0xf0, 0x21, 0x00


	//----- nvinfo : EIATTR_KPARAM_INFO
	.align		4
.L_2175:
        /*00e8*/ 	.byte	0x04, 0x17
        /*00ea*/ 	.short	(.L_2177 - .L_2176)
.L_2176:
        /*00ec*/ 	.word	0x00000000
        /*00f0*/ 	.short	0x0003
        /*00f2*/ 	.short	0x0018
        /*00f4*/ 	.byte	0x00, 0xf0, 0x21, 0x00


	//----- nvinfo : EIATTR_KPARAM_INFO
	.align		4
.L_2177:
        /*00f8*/ 	.byte	0x04, 0x17
        /*00fa*/ 	.short	(.L_2179 - .L_2178)
.L_2178:
        /*00fc*/ 	.word	0x00000000
        /*0100*/ 	.short	0x0002
        /*0102*/ 	.short	0x0010
        /*0104*/ 	.byte	0x00, 0xf0, 0x21, 0x00


	//----- nvinfo : EIATTR_KPARAM_INFO
	.align		4
.L_2179:
        /*0108*/ 	.byte	0x04, 0x17
        /*010a*/ 	.short	(.L_2181 - .L_2180)
.L_2180:
        /*010c*/ 	.word	0x00000000
        /*0110*/ 	.short	0x0001
        /*0112*/ 	.short	0x0008
        /*0114*/ 	.byte	0x00, 0xf0, 0x21, 0x00


	//----- nvinfo : EIATTR_KPARAM_INFO
	.align		4
.L_2181:
        /*0118*/ 	.byte	0x04, 0x17
        /*011a*/ 	.short	(.L_2183 - .L_2182)
.L_2182:
        /*011c*/ 	.word	0x00000000
        /*0120*/ 	.short	0x0000
        /*0122*/ 	.short	0x0000
        /*0124*/ 	.byte	0x00, 0xf0, 0x21, 0x00


	//----- nvinfo : EIATTR_SPARSE_MMA_MASK
	.align		4
.L_2183:
        /*0128*/ 	.byte	0x03, 0x50
        /*012a*/ 	.short	0x0000


	//----- nvinfo : EIATTR_MAXREG_COUNT
	.align		4
        /*012c*/ 	.byte	0x03, 0x1b
        /*012e*/ 	.short	0x00ff


	//----- nvinfo : EIATTR_EXTERNS
	.align		4
        /*0130*/ 	.byte	0x04, 0x0f
        /*0132*/ 	.short	(.L_2185 - .L_2184)


	//   ....[0]....
	.align		4
.L_2184:
        /*0134*/ 	.word	index@(__assertfail)


	//----- nvinfo : EIATTR_MERCURY_ISA_VERSION
	.align		4
.L_2185:
        /*0138*/ 	.byte	0x03, 0x5f
        /*013a*/ 	.short	0x0101


	//----- nvinfo : EIATTR_SYSCALL_OFFSETS
	.align		4
        /*013c*/ 	.byte	0x04, 0x46
        /*013e*/ 	.short	(.L_2187 - .L_2186)


	//   ....[0]....
.L_2186:
        /*0140*/ 	.word	0x00000990


	//   ....[1]....
        /*0144*/ 	.word	0x00000aa0


	//----- nvinfo : EIATTR_EXIT_INSTR_OFFSETS
	.align		4
.L_2187:
        /*0148*/ 	.byte	0x04, 0x1c
        /*014a*/ 	.short	(.L_2189 - .L_2188)


	//   ....[0]....
.L_2188:
        /*014c*/ 	.word	0x00000640


	//   ....[1]....
        /*0150*/ 	.word	0x000006a0


	//   ....[2]....
        /*0154*/ 	.word	0x00000ab0


	//----- nvinfo : EIATTR_CRS_STACK_SIZE
	.align		4
.L_2189:
        /*0158*/ 	.byte	0x04, 0x1e
        /*015a*/ 	.short	(.L_2191 - .L_2190)
.L_2190:
        /*015c*/ 	.word	0x00000000


	//----- nvinfo : EIATTR_CBANK_PARAM_SIZE
	.align		4
.L_2191:
        /*0160*/ 	.byte	0x03, 0x19
        /*0162*/ 	.short	0x0080


	//----- nvinfo : EIATTR_PARAM_CBANK
	.align		4
        /*0164*/ 	.byte	0x04, 0x0a
        /*0166*/ 	.short	(.L_2193 - .L_2192)
	.align		4
.L_2192:
        /*0168*/ 	.word	index@(.nv.constant0._ZN4vllm38concat_and_cache_mla_rope_fused_kernelIfLb1EfhLNS_18Fp8KVCacheDataTypeE1EEEvPKlPT_S5_PKS4_S7_illlliPT2_S3_iiiiPKf)
        /*016c*/ 	.short	0x0210
        /*016e*/ 	.short	0x0080


	//----- nvinfo : EIATTR_SW_WAR
	.align		4
.L_2193:
        /*0170*/ 	.byte	0x04, 0x36
        /*0172*/ 	.short	(.L_2195 - .L_2194)
.L_2194:
        /*0174*/ 	.word	0x00000008
.L_2195:


//--------------------- .nv.info._ZN4vllm38concat_and_cache_mla_rope_fused_kernelIN3c108BFloat16ELb0E13__nv_bfloat16S3_LNS_18Fp8KVCacheDataTypeE0EEEvPKlPT_S8_PKS7_SA_illlliPT2_S6_iiiiPKf --------------------------
	.section	.nv.info._ZN4vllm38concat_and_cache_mla_rope_fused_kernelIN3c108BFloat16ELb0E13__nv_bfloat16S3_LNS_18Fp8KVCacheDataTypeE0EEEvPKlPT_S8_PKS7_SA_illlliPT2_S6_iiiiPKf,"",@"SHT_CUDA_INFO"
	.sectionflags	@""
	.align	4


	//----- nvinfo : EIATTR_CUDA_API_VERSION
	.align		4
        /*0000*/ 	.byte	0x04, 0x37
        /*0002*/ 	.short	(.L_2197 - .L_2196)
.L_2196:
        /*0004*/ 	.word	0x00000082


	//----- nvinfo : EIATTR_KPARAM_INFO
	.align		4
.L_2197:
        /*0008*/ 	.byte	0x04, 0x17
        /*000a*/ 	.short	(.L_2199 - .L_2198)
.L_2198:
        /*000c*/ 	.word	0x00000000
        /*0010*/ 	.short	0x0011
        /*0012*/ 	.short	0x0078
        /*0014*/ 	.byte	0x00, 0xf0, 0x21, 0x00


	//----- nvinfo : EIATTR_KPARAM_INFO
	.align		4
.L_2199:
        /*0018*/ 	.byte	0x04, 0x17
        /*001a*/ 	.short	(.L_2201 - .L_2200)
.L_2200:
        /*001c*/ 	.word	0x00000000
        /*0020*/ 	.short	0x0010
        /*0022*/ 	.short	0x0074
        /*0024*/ 	.byte	0x00, 0xf0, 0x11, 0x00


	//----- nvinfo : EIATTR_KPARAM_INFO
	.align		4
.L_2201:
        /*0028*/ 	.byte	0x04, 0x17
        /*002a*/ 	.short	(.L_2203 - .L_2202)
.L_2202:
        /*002c*/ 	.word	0x00000000
        /*0030*/ 	.short	0x000f
        /*0032*/ 	.short	0x0070
        /*0034*/ 	.byte	0x00, 0xf0, 0x11, 0x00


	//----- nvinfo : EIATTR_KPARAM_INFO
	.align		4
.L_2203:
        /*0038*/ 	.byte	0x04, 0x17
        /*003a*/ 	.short	(.L_2205 - .L_2204)
.L_2204:
        /*003c*/ 	.word	0x00000000
        /*0040*/ 	.short	0x000e
        /*0042*/ 	.short	0x006c
        /*0044*/ 	.byte	0x00, 0xf0, 0x11, 0x00


	//----- nvinfo : EIATTR_KPARAM_INFO
	.align		4
.L_2205:
        /*0048*/ 	.byte	0x04, 0x17
        /*004a*/ 	.short	(.L_2207 - .L_2206)
.L_2206:
        /*004c*/ 	.word	0x00000000
        /*0050*/ 	.short	0x000d
        /*0052*/ 	.short	0x0068
        /*0054*/ 	.byte	0x00, 0xf0, 0x11, 0x00


	//----- nvinfo : EIATTR_KPARAM_INFO
	.align		4
.L_2207:
        /*0058*/ 	.byte	0x04, 0x17
        /*005a*/ 	.short	(.L_2209 - .L_2208)
.L_2208:
        /*005c*/ 	.word	0x00000000
        /*0060*/ 	.short	0x000c
        /*0062*/ 	.short	0x0060
        /*0064*/ 	.byte	0x00, 0xf0, 0x21, 0x00


	//----- nvinfo : EIATTR_KPARAM_INFO
	.align		4
.L_2209:
        /*0068*/ 	.byte	0x04, 0x17
        /*006a*/ 	.short	(.L_2211 - .L_2210)
.L_2210:
        /*006c*/ 	.word	0x00000000
        /*0070*/ 	.short	0x000b
        /*0072*/ 	.short	0x0058
        /*0074*/ 	.byte	0x00, 0xf0, 0x21, 0x00


	//----- nvinfo : EIATTR_KPARAM_INFO
	.align		4
.L_2211:
        /*0078*/ 	.byte	0x04, 0x17
        /*007a*/ 	.short	(.L_2213 - .L_2212)
.L_2212:
        /*007c*/ 	.word	0x00000000
        /*0080*/ 	.short	0x000a
        /*0082*/ 	.short	0x0050
        /*0084*/ 	.byte	0x00, 0xf0, 0x11, 0x00


	//----- nvinfo : EIATTR_KPARAM_INFO
	.align		4
.L_2213:
        /*0088*/ 	.byte	0x04, 0x17
        /*008a*/ 	.short	(.L_2215 - .L_2214)
.L_2214:
        /*008c*/ 	.word	0x00000000
        /*0090*/ 	.short	0x0009
        /*0092*/ 	.short	0x0048
        /*0094*/ 	.byte	0x00, 0xf0, 0x21, 0x00


	//----- nvinfo : EIATTR_KPARAM_INFO
	.align		4
.L_2215:
        /*0098*/ 	.byte	0x04, 0x17
        /*009a*/ 	.short	(.L_2217 - .L_2216)
.L_2216:
        /*009c*/ 	.word	0x00000000
        /*00a0*/ 	.short	0x0008
        /*00a2*/ 	.short	0x0040
        /*00a4*/ 	.byte	0x00, 0xf0, 0x21, 0x00


	//----- nvinfo : EIATTR_KPARAM_INFO
	.align		4
.L_2217:
        /*00a8*/ 	.byte	0x04, 0x17
        /*00aa*/ 	.short	(.L_2219 - .L_2218)
.L_2218:
        /*00ac*/ 	.word	0x00000000
        /*00b0*/ 	.short	0x0007
        /*00b2*/ 	.short	0x0038
        /*00b4*/ 	.byte	0x00, 0xf0, 0x21, 0x00


	//----- nvinfo : EIATTR_KPARAM_INFO
	.align		4
.L_2219:
        /*00b8*/ 	.byte	0x04, 0x17
        /*00ba*/ 	.short	(.L_2221 - .L_2220)
.L_2220:
        /*00bc*/ 	.word	0x00000000
        /*00c0*/ 	.short	0x0006
        /*00c2*/ 	.short	0x0030
        /*00c4*/ 	.byte	0x00, 0xf0, 0x21, 0x00


	//----- nvinfo : EIATTR_KPARAM_INFO
	.align		4
.L_2221:
        /*00c8*/ 	.byte	0x04, 0x17
        /*00ca*/ 	.short	(.L_2223 - .L_2222)
.L_2222:
        /*00cc*/ 	.word	0x00000000
        /*00d0*/ 	.short	0x0005
        /*00d2*/ 	.short	0x0028
        /*00d4*/ 	.byte	0x00, 0xf0, 0x11, 0x00


	//----- nvinfo : EIATTR_KPARAM_INFO
	.align		4
.L_2223:
        /*00d8*/ 	.byte	0x04, 0x17
        /*00da*/ 	.short	(.L_2225 - .L_2224)
.L_2224:
        /*00dc*/ 	.word	0x00000000
        /*00e0*/ 	.short	0x0004
        /*00e2*/ 	.short	0x0020
        /*00e4*/ 	.byte	0x00, 0xf0, 0x21, 0x00


	//----- nvinfo : EIATTR_KPARAM_INFO
	.align		4
.L_2225:
        /*00e8*/ 	.byte	0x04, 0x17
        /*00ea*/ 	.short	(.L_2227 - .L_2226)
.L_2226:
        /*00ec*/ 	.word	0x00000000
        /*00f0*/ 	.short	0x0003
        /*00f2*/ 	.short	0x0018
        /*00f4*/ 	.byte	0x00, 0xf0, 0x21, 0x00


	//----- nvinfo : EIATTR_KPARAM_INFO
	.align		4
.L_2227:
        /*00f8*/ 	.byte	0x04, 0x17
        /*00fa*/ 	.short	(.L_2229 - .L_2228)
.L_2228:
        /*00fc*/ 	.word	0x00000000
        /*0100*/ 	.short	0x0002
        /*0102*/ 	.short	0x0010
        /*0104*/ 	.byte	0x00, 0xf0, 0x21, 0x00


	//----- nvinfo : EIATTR_KPARAM_INFO
	.align		4
.L_2229:
        /*0108*/ 	.byte	0x04, 0x17
        /*010a*/ 	.short	(.L_2231 - .L_2230)
.L_2230:
        /*010c*/ 	.word	0x00000000
        /*0110*/ 	.short	0x0001
        /*0112*/ 	.short	0x0008
        /*0114*/ 	.byte	0x00, 0xf0, 0x21, 0x00


	//----- nvinfo : EIATTR_KPARAM_INFO
	.align		4
.L_2231:
        /*0118*/ 	.byte	0x04, 0x17
        /*011a*/ 	.short	(.L_2233 - .L_2232)
.L_2232:
        /*011c*/ 	.word	0x00000000
        /*0120*/ 	.short	0x0000
        /*0122*/ 	.short	0x0000
        /*0124*/ 	.byte	0x00, 0xf0, 0x21, 0x00


	//----- nvinfo : EIATTR_SPARSE_MMA_MASK
	.align		4
.L_2233:
        /*0128*/ 	.byte	0x03, 0x50
        /*012a*/ 	.short	0x0000


	//----- nvinfo : EIATTR_MAXREG_COUNT
	.align		4
        /*012c*/ 	.byte	0x03, 0x1b
        /*012e*/ 	.short	0x00ff


	//----- nvinfo : EIATTR_MERCURY_ISA_VERSION
	.align		4
        /*0130*/ 	.byte	0x03, 0x5f
        /*0132*/ 	.short	0x0101


	//----- nvinfo : EIATTR_EXIT_INSTR_OFFSETS
	.align		4
        /*0134*/ 	.byte	0x04, 0x1c
        /*0136*/ 	.short	(.L_2235 - .L_2234)


	//   ....[0]....
.L_2234:
        /*0138*/ 	.word	0x00000940


	//   ....[1]....
        /*013c*/ 	.word	0x00000e30


	//   ....[2]....
        /*0140*/ 	.word	0x00001010


	//----- nvinfo : EIATTR_CRS_STACK_SIZE
	.align		4
.L_2235:
        /*0144*/ 	.byte	0x04, 0x1e
        /*0146*/ 	.short	(.L_2237 - .L_2236)
.L_2236:
        /*0148*/ 	.word	0x00000000


	//----- nvinfo : EIATTR_CBANK_PARAM_SIZE
	.align		4
.L_2237:
        /*014c*/ 	.byte	0x03, 0x19
        /*014e*/ 	.short	0x0080


	//----- nvinfo : EIATTR_PARAM_CBANK
	.align		4
        /*0150*/ 	.byte	0x04, 0x0a
        /*0152*/ 	.short	(.L_2239 - .L_2238)
	.align		4
.L_2238:
        /*0154*/ 	.word	index@(.nv.constant0._ZN4vllm38concat_and_cache_mla_rope_fused_kernelIN3c108BFloat16ELb0E13__nv_bfloat16S3_LNS_18Fp8KVCacheDataTypeE0EEEvPKlPT_S8_PKS7_SA_illlliPT2_S6_iiiiPKf)
        /*0158*/ 	.short	0x0210
        /*015a*/ 	.short	0x0080


	//----- nvinfo : EIATTR_SW_WAR
	.align		4
.L_2239:
        /*015c*/ 	.byte	0x04, 0x36
        /*015e*/ 	.short	(.L_2241 - .L_2240)
.L_2240:
        /*0160*/ 	.word	0x00000008
.L_2241:


//--------------------- .nv.info._ZN4vllm38concat_and_cache_mla_rope_fused_kernelIN3c108BFloat16ELb1E13__nv_bfloat16S3_LNS_18Fp8KVCacheDataTypeE0EEEvPKlPT_S8_PKS7_SA_illlliPT2_S6_iiiiPKf --------------------------
	.section	.nv.info._ZN4vllm38concat_and_cache_mla_rope_fused_kernelIN3c108BFloat16ELb1E13__nv_bfloat16S3_LNS_18Fp8KVCacheDataTypeE0EEEvPKlPT_S8_PKS7_SA_illlliPT2_S6_iiiiPKf,"",@"SHT_CUDA_INFO"
	.sectionflags	@""
	.align	4


	//----- nvinfo : EIATTR_CUDA_API_VERSION
	.align		4
        /*0000*/ 	.byte	0x04, 0x37
        /*0002*/ 	.short	(.L_2243 - .L_2242)
.L_2242:
        /*0004*/ 	.word	0x00000082


	//----- nvinfo : EIATTR_KPARAM_INFO
	.align		4
.L_2243:
        /*0008*/ 	.byte	0x04, 0x17
        /*000a*/ 	.short	(.L_2245 - .L_2244)
.L_2244:
        /*000c*/ 	.word	0x00000000
        /*0010*/ 	.short	0x0011
        /*0012*/ 	.short	0x0078
        /*0014*/ 	.byte	0x00, 0xf0, 0x21, 0x00


	//----- nvinfo : EIATTR_KPARAM_INFO
	.align		4
.L_2245:
        /*0018*/ 	.byte	0x04, 0x17
        /*001a*/ 	.short	(.L_2247 - .L_2246)
.L_2246:
        /*001c*/ 	.word	0x00000000
        /*0020*/ 	.short	0x0010
        /*0022*/ 	.short	0x0074
        /*0024*/ 	.byte	0x00, 0xf0, 0x11, 0x00


	//----- nvinfo : EIATTR_KPARAM_INFO
	.align		4
.L_2247:
        /*0028*/ 	.byte	0x04, 0x17
        /*002a*/ 	.short	(.L_2249 - .L_2248)
.L_2248:
        /*002c*/ 	.word	0x00000000
        /*0030*/ 	.short	0x000f
        /*0032*/ 	.short	0x0070
        /*0034*/ 	.byte	0x00, 0xf0, 0x11, 0x00


	//----- nvinfo : EIATTR_KPARAM_INFO
	.align		4
.L_2249:
        /*0038*/ 	.byte	0x04, 0x17
        /*003a*/ 	.short	(.L_2251 - .L_2250)
.L_2250:
        /*003c*/ 	.word	0x00000000
        /*0040*/ 	.short	0x000e
        /*0042*/ 	.short	0x006c
        /*0044*/ 	.byte	0x00, 0xf0, 0x11, 0x00


	//----- nvinfo : EIATTR_KPARAM_INFO
	.align		4
.L_2251:
        /*0048*/ 	.byte	0x04, 0x17
        /*004a*/ 	.short	(.L_2253 - .L_2252)
.L_2252:
        /*004c*/ 	.word	0x00000000
        /*0050*/ 	.short	0x000d
        /*0052*/ 	.short	0x0068
        /*0054*/ 	.byte	0x00, 0xf0, 0x11, 0x00


	//----- nvinfo : EIATTR_KPARAM_INFO
	.align		4
.L_2253:
        /*0058*/ 	.byte	0x04, 0x17
        /*005a*/ 	.short	(.L_2255 - .L_2254)
.L_2254:
        /*005c*/ 	.word	0x00000000
        /*0060*/ 	.short	0x000c
        /*0062*/ 	.short	0x0060
        /*0064*/ 	.byte	0x00, 0xf0, 0x21, 0x00


	//----- nvinfo : EIATTR_KPARAM_INFO
	.align		4
.L_2255:
        /*0068*/ 	.byte	0x04, 0x17
        /*006a*/ 	.short	(.L_2257 - .L_2256)
.L_2256:
        /*006c*/ 	.word	0x00000000
        /*0070*/ 	.short	0x000b
        /*0072*/ 	.short	0x0058
        /*0074*/ 	.byte	0x00, 0xf0, 0x21, 0x00


	//----- nvinfo : EIATTR_KPARAM_INFO
	.align		4
.L_2257:
        /*0078*/ 	.byte	0x04, 0x17
        /*007a*/ 	.short	(.L_2259 - .L_2258)
.L_2258:
        /*007c*/ 	.word	0x00000000
        /*0080*/ 	.short	0x000a
        /*0082*/ 	.short	0x0050
        /*0084*/ 	.byte	0x00, 0xf0, 0x11, 0x00


	//----- nvinfo : EIATTR_KPARAM_INFO
	.align		4
.L_2259:
        /*0088*/ 	.byte	0x04, 0x17
        /*008a*/ 	.short	(.L_2261 - .L_2260)
.L_2260:
        /*008c*/ 	.word	0x00000000
        /*0090*/ 	.short	0x0009
        /*0092*/ 	.short	0x0048
        /*0094*/ 	.byte	0x00, 0xf0, 0x21, 0x00


	//----- nvinfo : EIATTR_KPARAM_INFO
	.align		4
.L_2261:
        /*0098*/ 	.byte	0x04, 0x17
        /*009a*/ 	.short	(.L_2263 - .L_2262)
.L_2262:
        /*009c*/ 	.word	0x00000000
        /*00a0*/ 	.short	0x0008
        /*00a2*/ 	.short	0x0040
        /*00a4*/ 	.byte	0x00, 0xf0, 0x21, 0x00


	//----- nvinfo : EIATTR_KPARAM_INFO
	.align		4
.L_2263:
        /*00a8*/ 	.byte	0x04, 0x17
        /*00aa*/ 	.short	(.L_2265 - .L_2264)
.L_2264:
        /*00ac*/ 	.word	0x00000000
        /*00b0*/ 	.short	0x0007
        /*00b2*/ 	.short	0x0038
        /*00b4*/ 	.byte	0x00, 0xf0, 0x21, 0x00


	//----- nvinfo : EIATTR_KPARAM_INFO
	.align		4
.L_2265:
        /*00b8*/ 	.byte	0x04, 0x17
        /*00ba*/ 	.short	(.L_2267 - .L_2266)
.L_2266:
        /*00bc*/ 	.word	0x00000000
        /*00c0*/ 	.short	0x0006
        /*00c2*/ 	.short	0x0030
        /*00c4*/ 	.byte	0x00, 0xf0, 0x21, 0x00


	//----- nvinfo : EIATTR_KPARAM_INFO
	.align		4
.L_2267:
        /*00c8*/ 	.byte	0x04, 0x17
        /*00ca*/ 	.short	(.L_2269 - .L_2268)
.L_2268:
        /*00cc*/ 	.word	0x00000000
        /*00d0*/ 	.short	0x0005
        /*00d2*/ 	.short	0x0028
        /*00d4*/ 	.byte	0x00, 0xf0, 0x11, 0x00


	//----- nvinfo : EIATTR_KPARAM_INFO
	.align		4
.L_2269:
        /*00d8*/ 	.byte	0x04, 0x17
        /*00da*/ 	.short	(.L_2271 - .L_2270)
.L_2270:
        /*00dc*/ 	.word	0x00000000
        /*00e0*/ 	.short	0x0004
        /*00e2*/ 	.short	0x0020
        /*00e4*/ 	.byte	0x00, 0xf0, 0x21, 0x00


	//----- nvinfo : EIATTR_KPARAM_INFO
	.align		4
.L_2271:
        /*00e8*/ 	.byte	0x04, 0x17
        /*00ea*/ 	.short	(.L_2273 - .L_2272)
.L_2272:
        /*00ec*/ 	.word	0x00000000
        /*00f0*/ 	.short	0x0003
        /*00f2*/ 	.short	0x0018
        /*00f4*/ 	.byte	0x00, 0xf0, 0x21, 0x00


	//----- nvinfo : EIATTR_KPARAM_INFO
	.align		4
.L_2273:
        /*00f8*/ 	.byte	0x04, 0x17
        /*00fa*/ 	.short	(.L_2275 - .L_2274)
.L_2274:
        /*00fc*/ 	.word	0x00000000
        /*0100*/ 	.short	0x0002
        /*0102*/ 	.short	0x0010
        /*0104*/ 	.byte	0x00, 0xf0, 0x21, 0x00


	//----- nvinfo : EIATTR_KPARAM_INFO
	.align		4
.L_2275:
        /*0108*/ 	.byte	0x04, 0x17
        /*010a*/ 	.short	(.L_2277 - .L_2276)
.L_2276:
        /*010c*/ 	.word	0x00000000
        /*0110*/ 	.short	0x0001
        /*0112*/ 	.short	0x0008
        /*0114*/ 	.byte	0x00, 0xf0, 0x21, 0x00


	//----- nvinfo : EIATTR_KPARAM_INFO
	.align		4
.L_2277:
        /*0118*/ 	.byte	0x04, 0x17
        /*011a*/ 	.short	(.L_2279 - .L_2278)
.L_2278:
        /*011c*/ 	.word	0x00000000
        /*0120*/ 	.short	0x0000
        /*0122*/ 	.short	0x0000
        /*0124*/ 	.byte	0x00, 0xf0, 0x21, 0x00


	//----- nvinfo : EIATTR_SPARSE_MMA_MASK
	.align		4
.L_2279:
        /*0128*/ 	.byte	0x03, 0x50
        /*012a*/ 	.short	0x0000


	//----- nvinfo : EIATTR_MAXREG_COUNT
	.align		4
        /*012c*/ 	.byte	0x03, 0x1b
        /*012e*/ 	.short	0x00ff


	//----- nvinfo : EIATTR_MERCURY_ISA_VERSION
	.align		4
        /*0130*/ 	.byte	0x03, 0x5f
        /*0132*/ 	.short	0x0101


	//----- nvinfo : EIATTR_EXIT_INSTR_OFFSETS
	.align		4
        /*0134*/ 	.byte	0x04, 0x1c
        /*0136*/ 	.short	(.L_2281 - .L_2280)


	//   ....[0]....
.L_2280:
        /*0138*/ 	.word	0x00000a30


	//   ....[1]....
        /*013c*/ 	.word	0x00001010


	//   ....[2]....
        /*0140*/ 	.word	0x00001220


	//----- nvinfo : EIATTR_CRS_STACK_SIZE
	.align		4
.L_2281:
        /*0144*/ 	.byte	0x04, 0x1e
        /*0146*/ 	.short	(.L_2283 - .L_2282)
.L_2282:
        /*0148*/ 	.word	0x00000000


	//----- nvinfo : EIATTR_CBANK_PARAM_SIZE
	.align		4
.L_2283:
        /*014c*/ 	.byte	0x03, 0x19
        /*014e*/ 	.short	0x0080


	//----- nvinfo : EIATTR_PARAM_CBANK
	.align		4
        /*0150*/ 	.byte	0x04, 0x0a
        /*0152*/ 	.short	(.L_2285 - .L_2284)
	.align		4
.L_2284:
        /*0154*/ 	.word	index@(.nv.constant0._ZN4vllm38concat_and_cache_mla_rope_fused_kernelIN3c108BFloat16ELb1E13__nv_bfloat16S3_LNS_18Fp8KVCacheDataTypeE0EEEvPKlPT_S8_PKS7_SA_illlliPT2_S6_iiiiPKf)
        /*0158*/ 	.short	0x0210
        /*015a*/ 	.short	0x0080


	//----- nvinfo : EIATTR_SW_WAR
	.align		4
.L_2285:
        /*015c*/ 	.byte	0x04, 0x36
        /*015e*/ 	.short	(.L_2287 - .L_2286)
.L_2286:
        /*0160*/ 	.word	0x00000008
.L_2287:


//--------------------- .nv.info._ZN4vllm38concat_and_cache_mla_rope_fused_kernelIN3c104HalfELb0E13__nv_bfloat16S3_LNS_18Fp8KVCacheDataTypeE0EEEvPKlPT_S8_PKS7_SA_illlliPT2_S6_iiiiPKf --------------------------
	.section	.nv.info._ZN4vllm38concat_and_cache_mla_rope_fused_kernelIN3c104HalfELb0E13__nv_bfloat16S3_LNS_18Fp8KVCacheDataTypeE0EEEvPKlPT_S8_PKS7_SA_illlliPT2_S6_iiiiPKf,"",@"SHT_CUDA_INFO"
	.sectionflags	@""
	.align	4


	//----- nvinfo : EIATTR_CUDA_API_VERSION
	.align		4
        /*0000*/ 	.byte	0x04, 0x37
        /*0002*/ 	.short	(.L_2289 - .L_2288)
.L_2288:
        /*0004*/ 	.word	0x00000082


	//----- nvinfo : EIATTR_KPARAM_INFO
	.align		4
.L_2289:
        /*0008*/ 	.byte	0x04, 0x17
        /*000a*/ 	.short	(.L_2291 - .L_2290)
.L_2290:
        /*000c*/ 	.word	0x00000000
        /*0010*/ 	.short	0x0011
        /*0012*/ 	.short	0x0078
        /*0014*/ 	.byte	0x00, 0xf0, 0x21, 0x00


	//----- nvinfo : EIATTR_KPARAM_INFO
	.align		4
.L_2291:
        /*0018*/ 	.byte	0x04, 0x17
        /*001a*/ 	.short	(.L_2293 - .L_2292)
.L_2292:
        /*001c*/ 	.word	0x00000000
        /*0020*/ 	.short	0x0010
        /*0022*/ 	.short	0x0074
        /*0024*/ 	.byte	0x00, 0xf0, 0x11, 0x00


	//----- nvinfo : EIATTR_KPARAM_INFO
	.align		4
.L_2293:
        /*0028*/ 	.byte	0x04, 0x17
        /*002a*/ 	.short	(.L_2295 - .L_2294)
.L_2294:
        /*002c*/ 	.word	0x00000000
        /*0030*/ 	.short	0x000f
        /*0032*/ 	.short	0x0070
        /*0034*/ 	.byte	0x00, 0xf0, 0x11, 0x00


	//----- nvinfo : EIATTR_KPARAM_INFO
	.align		4
.L_2295:
        /*0038*/ 	.byte	0x04, 0x17
        /*003a*/ 	.short	(.L_2297 - .L_2296)
.L_2296:
        /*003c*/ 	.word	0x00000000
        /*0040*/ 	.short	0x000e
        /*0042*/ 	.short	0x006c
        /*0044*/ 	.byte	0x00, 0xf0, 0x11, 0x00


	//----- nvinfo : EIATTR_KPARAM_INFO
	.align		4
.L_2297:
        /*0048*/ 	.byte	0x04, 0x17
        /*004a*/ 	.short	(.L_2299 - .L_2298)
.L_2298:
        /*004c*/ 	.word	0x00000000
        /*0050*/ 	.short	0x000d
        /*0052*/ 	.short	0x0068
        /*0054*/ 	.byte	0x00, 0xf0, 0x11, 0x00


	//----- nvinfo : EIATTR_KPARAM_INFO
	.align		4
.L_2299:
        /*0058*/ 	.byte	0x04, 0x17
        /*005a*/ 	.short	(.L_2301 - .L_2300)
.L_2300:
        /*005c*/ 	.word	0x00000000
        /*0060*/ 	.short	0x000c
        /*0062*/ 	.short	0x0060
        /*0064*/ 	.byte	0x00, 0xf0, 0x21, 0x00


	//----- nvinfo : EIATTR_KPARAM_INFO
	.align		4
.L_2301:
        /*0068*/ 	.byte	0x04, 0x17
        /*006a*/ 	.short	(.L_2303 - .L_2302)
.L_2302:
        /*006c*/ 	.word	0x00000000
        /*0070*/ 	.short	0x000b
        /*0072*/ 	.short	0x0058
        /*0074*/ 	.byte	0x00, 0xf0, 0x21, 0x00


	//----- nvinfo : EIATTR_KPARAM_INFO
	.align		4
.L_2303:
        /*0078*/ 	.byte	0x04, 0x17
        /*007a*/ 	.short	(.L_2305 - .L_2304)
.L_2304:
        /*007c*/ 	.word	0x00000000
        /*0080*/ 	.short	0x000a
        /*0082*/ 	.short	0x0050
        /*0084*/ 	.byte	0x00, 0xf0, 0x11, 0x00


	//----- nvinfo : EIATTR_KPARAM_INFO
	.align		4
.L_2305:
        /*0088*/ 	.byte	0x04, 0x17
        /*008a*/ 	.short	(.L_2307 - .L_2306)
.L_2306:
        /*008c*/ 	.word	0x00000000
        /*0090*/ 	.short	0x0009
        /*0092*/ 	.short	0x0048
        /*0094*/ 	.byte	0x00, 0xf0, 0x21, 0x00


	//----- nvinfo : EIATTR_KPARAM_INFO
	.align		4
.L_2307:
        /*0098*/ 	.byte	0x04, 0x17
        /*009a*/ 	.short	(.L_2309 - .L_2308)
.L_2308:
        /*009c*/ 	.word	0x00000000
        /*00a0*/ 	.short	0x0008
        /*00a2*/ 	.short	0x0040
        /*00a4*/ 	.byte	0x00, 0xf0, 0x21, 0x00


	//----- nvinfo : EIATTR_KPARAM_INFO
	.align		4
.L_2309:
        /*00a8*/ 	.byte	0x04, 0x17
        /*00aa*/ 	.short	(.L_2311 - .L_2310)
.L_2310:
        /*00ac*/ 	.word	0x00000000
        /*00b0*/ 	.short	0x0007
        /*00b2*/ 	.short	0x0038
        /*00b4*/ 	.byte	0x00, 0xf0, 0x21, 0x00


	//----- nvinfo : EIATTR_KPARAM_INFO
	.align		4
.L_2311:
        /*00b8*/ 	.byte	0x04, 0x17
        /*00ba*/ 	.short	(.L_2313 - .L_2312)
.L_2312:
        /*00bc*/ 	.word	0x00000000
        /*00c0*/ 	.short	0x0006
        /*00c2*/ 	.short	0x0030
        /*00c4*/ 	.byte	0x00, 0xf0, 0x21, 0x00


	//----- nvinfo : EIATTR_KPARAM_INFO
	.align		4
.L_2313:
        /*00c8*/ 	.byte	0x04, 0x17
        /*00ca*/ 	.short	(.L_2315 - .L_2314)
.L_2314:
        /*00cc*/ 	.word	0x00000000
        /*00d0*/ 	.short	0x0005
        /*00d2*/ 	.short	0x0028
        /*00d4*/ 	.byte	0x00, 0xf0, 0x11, 0x00


	//----- nvinfo : EIATTR_KPARAM_INFO
	.align		4
.L_2315:
        /*00d8*/ 	.byte	0x04, 0x17
        /*00da*/ 	.short	(.L_2317 - .L_2316)
.L_2316:
        /*00dc*/ 	.word	0x00000000
        /*00e0*/ 	.short	0x0004
        /*00e2*/ 	.short	0x0020
        /*00e4*/ 	.byte	0x00, 0xf0, 0x21, 0x00


	//----- nvinfo : EIATTR_KPARAM_INFO
	.align		4
.L_2317:
        /*00e8*/ 	.byte	0x04, 0x17
        /*00ea*/ 	.short	(.L_2319 - .L_2318)
.L_2318:
        /*00ec*/ 	.word	0x00000000
        /*00f0*/ 	.short	0x0003
        /*00f2*/ 	.short	0x0018
        /*00f4*/ 	.byte	0x00, 0xf0, 0x21, 0x00


	//----- nvinfo : EIATTR_KPARAM_INFO
	.align		4
.L_2319:
        /*00f8*/ 	.byte	0x04, 0x17
        /*00fa*/ 	.short	(.L_2321 - .L_2320)
.L_2320:
        /*00fc*/ 	.word	0x00000000
        /*0100*/ 	.short	0x0002
        /*0102*/ 	.short	0x0010
        /*0104*/ 	.byte	0x00, 0xf0, 0x21, 0x00


	//----- nvinfo : EIATTR_KPARAM_INFO
	.align		4
.L_2321:
        /*0108*/ 	.byte	0x04, 0x17
        /*010a*/ 	.short	(.L_2323 - .L_2322)
.L_2322:
        /*010c*/ 	.word	0x00000000
        /*0110*/ 	.short	0x0001
        /*0112*/ 	.short	0x0008
        /*0114*/ 	.byte	0x00, 0xf0, 0x21, 0x00


	//----- nvinfo : EIATTR_KPARAM_INFO
	.align		4
.L_2323:
        /*0118*/ 	.byte	0x04, 0x17
        /*011a*/ 	.short	(.L_2325 - .L_2324)
.L_2324:
        /*011c*/ 	.word	0x00000000
        /*0120*/ 	.short	0x0000
        /*0122*/ 	.short	0x0000
        /*0124*/ 	.byte	0x00, 0xf0, 0x21, 0x00


	//----- nvinfo : EIATTR_SPARSE_MMA_MASK
	.align		4
.L_2325:
        /*0128*/ 	.byte	0x03, 0x50
        /*012a*/ 	.short	0x0000


	//----- nvinfo : EIATTR_MAXREG_COUNT
	.align		4
        /*012c*/ 	.byte	0x03, 0x1b
        /*012e*/ 	.short	0x00ff


	//----- nvinfo : EIATTR_MERCURY_ISA_VERSION
	.align		4
        /*0130*/ 	.byte	0x03, 0x5f
        /*0132*/ 	.short	0x0101


	//----- nvinfo : EIATTR_EXIT_INSTR_OFFSETS
	.align		4
        /*0134*/ 	.byte	0x04, 0x1c
        /*0136*/ 	.short	(.L_2327 - .L_2326)


	//   ....[0]....
.L_2326:
        /*0138*/ 	.word	0x00000920


	//   ....[1]....
        /*013c*/ 	.word	0x00000df0


	//   ....[2]....
        /*0140*/ 	.word	0x00000fd0


	//----- nvinfo : EIATTR_CRS_STACK_SIZE
	.align		4
.L_2327:
        /*0144*/ 	.byte	0x04, 0x1e
        /*0146*/ 	.short	(.L_2329 - .L_2328)
.L_2328:
        /*0148*/ 	.word	0x00000000


	//----- nvinfo : EIATTR_CBANK_PARAM_SIZE
	.align		4
.L_2329:
        /*014c*/ 	.byte	0x03, 0x19
        /*014e*/ 	.short	0x0080


	//----- nvinfo : EIATTR_PARAM_CBANK
	.align		4
        /*0150*/ 	.byte	0x04, 0x0a
        /*0152*/ 	.short	(.L_2331 - .L_2330)
	.align		4
.L_2330:
        /*0154*/ 	.word	index@(.nv.constant0._ZN4vllm38concat_and_cache_mla_rope_fused_kernelIN3c104HalfELb0E13__nv_bfloat16S3_LNS_18Fp8KVCacheDataTypeE0EEEvPKlPT_S8_PKS7_SA_illlliPT2_S6_iiiiPKf)
        /*0158*/ 	.short	0x0210
        /*015a*/ 	.short	0x0080


	//----- nvinfo : EIATTR_SW_WAR
	.align		4
.L_2331:
        /*015c*/ 	.byte	0x04, 0x36
        /*015e*/ 	.short	(.L_2333 - .L_2332)
.L_2332:
        /*0160*/ 	.word	0x00000008
.L_2333:


//--------------------- .nv.info._ZN4vllm38concat_and_cache_mla_rope_fused_kernelIN3c104HalfELb1E13__nv_bfloat16S3_LNS_18Fp8KVCacheDataTypeE0EEEvPKlPT_S8_PKS7_SA_illlliPT2_S6_iiiiPKf --------------------------
	.section	.nv.info._ZN4vllm38concat_and_cache_mla_rope_fused_kernelIN3c104HalfELb1E13__nv_bfloat16S3_LNS_18Fp8KVCacheDataTypeE0EEEvPKlPT_S8_PKS7_SA_illlliPT2_S6_iiiiPKf,"",@"SHT_CUDA_INFO"
	.sectionflags	@""
	.align	4


	//----- nvinfo : EIATTR_CUDA_API_VERSION
	.align		4
        /*0000*/ 	.byte	0x04, 0x37
        /*0002*/ 	.short	(.L_2335 - .L_2334)
.L_2334:
        /*0004*/ 	.word	0x00000082


	//----- nvinfo : EIATTR_KPARAM_INFO
	.align		4
.L_2335:
        /*0008*/ 	.byte	0x04, 0x17
        /*000a*/ 	.short	(.L_2337 - .L_2336)
.L_2336:
        /*000c*/ 	.word	0x00000000
        /*0010*/ 	.short	0x0011
        /*0012*/ 	.short	0x0078
        /*0014*/ 	.byte	0x00, 0xf0, 0x21, 0x00


	//----- nvinfo : EIATTR_KPARAM_INFO
	.align		4
.L_2337:
        /*0018*/ 	.byte	0x04, 0x17
        /*001a*/ 	.short	(.L_2339 - .L_2338)
.L_2338:
        /*001c*/ 	.word	0x00000000
        /*0020*/ 	.short	0x0010
        /*0022*/ 	.short	0x0074
        /*0024*/ 	.byte	0x00, 0xf0, 0x11, 0x00


	//----- nvinfo : EIATTR_KPARAM_INFO
	.align		4
.L_2339:
        /*0028*/ 	.byte	0x04, 0x17
        /*002a*/ 	.short	(.L_2341 - .L_2340)
.L_2340:
        /*002c*/ 	.word	0x00000000
        /*0030*/ 	.short	0x000f
        /*0032*/ 	.short	0x0070
        /*0034*/ 	.byte	0x00, 0xf0, 0x11, 0x00


	//----- nvinfo : EIATTR_KPARAM_INFO
	.align		4
.L_2341:
        /*0038*/ 	.byte	0x04, 0x17
        /*003a*/ 	.short	(.L_2343 - .L_2342)
.L_2342:
        /*003c*/ 	.word	0x00000000
        /*0040*/ 	.short	0x000e
        /*0042*/ 	.short	0x006c
        /*0044*/ 	.byte	0x00, 0xf0, 0x11, 0x00


	//----- nvinfo : EIATTR_KPARAM_INFO
	.align		4
.L_2343:
        /*0048*/ 	.byte	0x04, 0x17
        /*004a*/ 	.short	(.L_2345 - .L_2344)
.L_2344:
        /*004c*/ 	.word	0x00000000
        /*0050*/ 	.short	0x000d
        /*0052*/ 	.short	0x0068
        /*0054*/ 	.byte	0x00, 0xf0, 0x11, 0x00


	//----- nvinfo : EIATTR_KPARAM_INFO
	.align		4
.L_2345:
        /*0058*/ 	.byte	0x04, 0x17
        /*005a*/ 	.short	(.L_2347 - .L_2346)
.L_2346:
        /*005c*/ 	.word	0x00000000
        /*0060*/ 	.short	0x000c
        /*0062*/ 	.short	0x0060
        /*0064*/ 	.byte	0x00, 0xf0, 0x21, 0x00


	//----- nvinfo : EIATTR_KPARAM_INFO
	.align		4
.L_2347:
        /*0068*/ 	.byte	0x04, 0x17
        /*006a*/ 	.short	(.L_2349 - .L_2348)
.L_2348:
        /*006c*/ 	.word	0x00000000
        /*0070*/ 	.short	0x000b
        /*0072*/ 	.short	0x0058
        /*0074*/ 	.byte	0x00, 0xf0, 0x21, 0x00


	//----- nvinfo : EIATTR_KPARAM_INFO
	.align		4
.L_2349:
        /*0078*/ 	.byte	0x04, 0x17
        /*007a*/ 	.short	(.L_2351 - .L_2350)
.L_2350:
        /*007c*/ 	.word	0x00000000
        /*0080*/ 	.short	0x000a
        /*0082*/ 	.short	0x0050
        /*0084*/ 	.byte	0x00, 0xf0, 0x11, 0x00


	//----- nvinfo : EIATTR_KPARAM_INFO
	.align		4
.L_2351:
        /*0088*/ 	.byte	0x04, 0x17
        /*008a*/ 	.short	(.L_2353 - .L_2352)
.L_2352:
        /*008c*/ 	.word	0x00000000
        /*0090*/ 	.short	0x0009
        /*0092*/ 	.short	0x0048
        /*0094*/ 	.byte	0x00, 0xf0, 0x21, 0x00


	//----- nvinfo : EIATTR_KPARAM_INFO
	.align		4
.L_2353:
        /*0098*/ 	.byte	0x04, 0x17
        /*009a*/ 	.short	(.L_2355 - .L_2354)
.L_2354:
        /*009c*/ 	.word	0x00000000
        /*00a0*/ 	.short	0x0008
        /*00a2*/ 	.short	0x0040
        /*00a4*/ 	.byte	0x00, 0xf0, 0x21, 0x00


	//----- nvinfo : EIATTR_KPARAM_INFO
	.align		4
.L_2355:
        /*00a8*/ 	.byte	0x04, 0x17
        /*00aa*/ 	.short	(.L_2357 - .L_2356)
.L_2356:
        /*00ac*/ 	.word	0x00000000
        /*00b0*/ 	.short	0x0007
        /*00b2*/ 	.short	0x0038
        /*00b4*/ 	.byte	0x00, 0xf0, 0x21, 0x00


	//----- nvinfo : EIATTR_KPARAM_INFO
	.align		4
.L_2357:
        /*00b8*/ 	.byte	0x04, 0x17
        /*00ba*/ 	.short	(.L_2359 - .L_2358)
.L_2358:
        /*00bc*/ 	.word	0x00000000
        /*00c0*/ 	.short	0x0006
        /*00c2*/ 	.short	0x0030
        /*00c4*/ 	.byte	0x00, 0xf0, 0x21, 0x00


	//----- nvinfo : EIATTR_KPARAM_INFO
	.align		4
.L_2359:
        /*00c8*/ 	.byte	0x04, 0x17
        /*00ca*/ 	.short	(.L_2361 - .L_2360)
.L_2360:
        /*00cc*/ 	.word	0x00000000
        /*00d0*/ 	.short	0x0005
        /*00d2*/ 	.short	0x0028
        /*00d4*/ 	.byte	0x00, 0xf0, 0x11, 0x00


	//----- nvinfo : EIATTR_KPARAM_INFO
	.align		4
.L_2361:
        /*00d8*/ 	.byte	0x04, 0x17
        /*00da*/ 	.short	(.L_2363 - .L_2362)
.L_2362:
        /*00dc*/ 	.word	0x00000000
        /*00e0*/ 	.short	0x0004
        /*00e2*/ 	.short	0x0020
        /*00e4*/ 	.byte	0x00, 0xf0, 0x21, 0x00


	//----- nvinfo : EIATTR_KPARAM_INFO
	.align		4
.L_2363:
        /*00e8*/ 	.byte	0x04, 0x17
        /*00ea*/ 	.short	(.L_2365 - .L_2364)
.L_2364:
        /*00ec*/ 	.word	0x00000000
        /*00f0*/ 	.short	0x0003
        /*00f2*/ 	.short	0x0018
        /*00f4*/ 	.byte	0x00, 0xf0, 0x21, 0x00


	//----- nvinfo : EIATTR_KPARAM_INFO
	.align		4
.L_2365:
        /*00f8*/ 	.byte	0x04, 0x17
        /*00fa*/ 	.short	(.L_2367 - .L_2366)
.L_2366:
        /*00fc*/ 	.word	0x00000000
        /*0100*/ 	.short	0x0002
        /*0102*/ 	.short	0x0010
        /*0104*/ 	.byte	0x00, 0xf0, 0x21, 0x00


	//----- nvinfo : EIATTR_KPARAM_INFO
	.align		4
.L_2367:
        /*0108*/ 	.byte	0x04, 0x17
        /*010a*/ 	.short	(.L_2369 - .L_2368)
.L_2368:
        /*010c*/ 	.word	0x00000000
        /*0110*/ 	.short	0x0001
        /*0112*/ 	.short	0x0008
        /*0114*/ 	.byte	0x00, 0xf0, 0x21, 0x00


	//----- nvinfo : EIATTR_KPARAM_INFO
	.align		4
.L_2369:
        /*0118*/ 	.byte	0x04, 0x17
        /*011a*/ 	.short	(.L_2371 - .L_2370)
.L_2370:
        /*011c*/ 	.word	0x00000000
        /*0120*/ 	.short	0x0000
        /*0122*/ 	.short	0x0000
        /*0124*/ 	.byte	0x00, 0xf0, 0x21, 0x00


	//----- nvinfo : EIATTR_SPARSE_MMA_MASK
	.align		4
.L_2371:
        /*0128*/ 	.byte	0x03, 0x50
        /*012a*/ 	.short	0x0000


	//----- nvinfo : EIATTR_MAXREG_COUNT
	.align		4
        /*012c*/ 	.byte	0x03, 0x1b
        /*012e*/ 	.short	0x00ff


	//----- nvinfo : EIATTR_MERCURY_ISA_VERSION
	.align		4
        /*0130*/ 	.byte	0x03, 0x5f
        /*0132*/ 	.short	0x0101


	//----- nvinfo : EIATTR_EXIT_INSTR_OFFSETS
	.align		4
        /*0134*/ 	.byte	0x04, 0x1c
        /*0136*/ 	.short	(.L_2373 - .L_2372)


	//   ....[0]....
.L_2372:
        /*0138*/ 	.word	0x00000a10


	//   ....[1]....
        /*013c*/ 	.word	0x00000fd0


	//   ....[2]....
        /*0140*/ 	.word	0x000011d0


	//----- nvinfo : EIATTR_CRS_STACK_SIZE
	.align		4
.L_2373:
        /*0144*/ 	.byte	0x04, 0x1e
        /*0146*/ 	.short	(.L_2375 - .L_2374)
.L_2374:
        /*0148*/ 	.word	0x00000000


	//----- nvinfo : EIATTR_CBANK_PARAM_SIZE
	.align		4
.L_2375:
        /*014c*/ 	.byte	0x03, 0x19
        /*014e*/ 	.short	0x0080


	//----- nvinfo : EIATTR_PARAM_CBANK
	.align		4
        /*0150*/ 	.byte	0x04, 0x0a
        /*0152*/ 	.short	(.L_2377 - .L_2376)
	.align		4
.L_2376:
        /*0154*/ 	.word	index@(.nv.constant0._ZN4vllm38concat_and_cache_mla_rope_fused_kernelIN3c104HalfELb1E13__nv_bfloat16S3_LNS_18Fp8KVCacheDataTypeE0EEEvPKlPT_S8_PKS7_SA_illlliPT2_S6_iiiiPKf)
        /*0158*/ 	.short	0x0210
        /*015a*/ 	.short	0x0080


	//----- nvinfo : EIATTR_SW_WAR
	.align		4
.L_2377:
        /*015c*/ 	.byte	0x04, 0x36
        /*015e*/ 	.short	(.L_2379 - .L_2378)
.L_2378:
        /*0160*/ 	.word	0x00000008
.L_2379:


//--------------------- .nv.info._ZN4vllm38concat_and_cache_mla_rope_fused_kernelIfLb0E13__nv_bfloat16S1_LNS_18Fp8KVCacheDataTypeE0EEEvPKlPT_S6_PKS5_S8_illlliPT2_S4_iiiiPKf --------------------------
	.section	.nv.info._ZN4vllm38concat_and_cache_mla_rope_fused_kernelIfLb0E13__nv_bfloat16S1_LNS_18Fp8KVCacheDataTypeE0EEEvPKlPT_S6_PKS5_S8_illlliPT2_S4_iiiiPKf,"",@"SHT_CUDA_INFO"
	.sectionflags	@""
	.align	4


	//----- nvinfo : EIATTR_CUDA_API_VERSION
	.align		4
        /*0000*/ 	.byte	0x04, 0x37
        /*0002*/ 	.short	(.L_2381 - .L_2380)
.L_2380:
        /*0004*/ 	.word	0x00000082


	//----- nvinfo : EIATTR_KPARAM_INFO
	.align		4
.L_2381:
        /*0008*/ 	.byte	0x04, 0x17
        /*000a*/ 	.short	(.L_2383 - .L_2382)
.L_2382:
        /*000c*/ 	.word	0x00000000
        /*0010*/ 	.short	0x0011
        /*0012*/ 	.short	0x0078
        /*0014*/ 	.byte	0x00, 0xf0, 0x21, 0x00


	//----- nvinfo : EIATTR_KPARAM_INFO
	.align		4
.L_2383:
        /*0018*/ 	.byte	0x04, 0x17
        /*001a*/ 	.short	(.L_2385 - .L_2384)
.L_2384:
        /*001c*/ 	.word	0x00000000
        /*0020*/ 	.short	0x0010
        /*0022*/ 	.short	0x0074
        /*0024*/ 	.byte	0x00, 0xf0, 0x11, 0x00


	//----- nvinfo : EIATTR_KPARAM_INFO
	.align		4
.L_2385:
        /*0028*/ 	.byte	0x04, 0x17
        /*002a*/ 	.short	(.L_2387 - .L_2386)
.L_2386:
        /*002c*/ 	.word	0x00000000
        /*0030*/ 	.short	0x000f
        /*0032*/ 	.short	0x0070
        /*0034*/ 	.byte	0x00, 0xf0, 0x11, 0x00


	//----- nvinfo : EIATTR_KPARAM_INFO
	.align		4
.L_2387:
        /*0038*/ 	.byte	0x04, 0x17
        /*003a*/ 	.short	(.L_2389 - .L_2388)
.L_2388:
        /*003c*/ 	.word	0x00000000
        /*0040*/ 	.short	0x000e
        /*0042*/ 	.short	0x006c
        /*0044*/ 	.byte	0x00, 0xf0, 0x11, 0x00


	//----- nvinfo : EIATTR_KPARAM_INFO
	.align		4
.L_2389:
        /*0048*/ 	.byte	0x04, 0x17
        /*004a*/ 	.short	(.L_2391 - .L_2390)
.L_2390:
        /*004c*/ 	.word	0x00000000
        /*0050*/ 	.short	0x000d
        /*0052*/ 	.short	0x0068
        /*0054*/ 	.byte	0x00, 0xf0, 0x11, 0x00


	//----- nvinfo : EIATTR_KPARAM_INFO
	.align		4
.L_2391:
        /*0058*/ 	.byte	0x04, 0x17
        /*005a*/ 	.short	(.L_2393 - .L_2392)
.L_2392:
        /*005c*/ 	.word	0x00000000
        /*0060*/ 	.short	0x000c
        /*0062*/ 	.short	0x0060
        /*0064*/ 	.byte	0x00, 0xf0, 0x21, 0x00


	//----- nvinfo : EIATTR_KPARAM_INFO
	.align		4
.L_2393:
        /*0068*/ 	.byte	0x04, 0x17
        /*006a*/ 	.short	(.L_2395 - .L_2394)
.L_2394:
        /*006c*/ 	.word	0x00000000
        /*0070*/ 	.short	0x000b
        /*0072*/ 	.short	0x0058
        /*0074*/ 	.byte	0x00, 0xf0, 0x21, 0x00


	//----- nvinfo : EIATTR_KPARAM_INFO
	.align		4
.L_2395:
        /*0078*/ 	.byte	0x04, 0x17
        /*007a*/ 	.short	(.L_2397 - .L_2396)
.L_2396:
        /*007c*/ 	.word	0x00000000
        /*0080*/ 	.short	0x000a
        /*0082*/ 	.short	0x0050
        /*0084*/ 	.byte	0x00, 0xf0, 0x11, 0x00


	//----- nvinfo : EIATTR_KPARAM_INFO
	.align		4
.L_2397:
        /*0088*/ 	.byte	0x04, 0x17
        /*008a*/ 	.short	(.L_2399 - .L_2398)
.L_2398:
        /*008c*/ 	.word	0x00000000
        /*0090*/ 	.short	0x0009
        /*0092*/ 	.short	0x0048
        /*0094*/ 	.byte	0x00, 0xf0, 0x21, 0x00


	//----- nvinfo : EIATTR_KPARAM_INFO
	.align		4
.L_2399:
        /*0098*/ 	.byte	0x04, 0x17
        /*009a*/ 	.short	(.L_2401 - .L_2400)
.L_2400:
        /*009c*/ 	.word	0x00000000
        /*00a0*/ 	.short	0x0008
        /*00a2*/ 	.short	0x0040
        /*00a4*/ 	.byte	0x00, 0xf0, 0x21, 0x00


	//----- nvinfo : EIATTR_KPARAM_INFO
	.align		4
.L_2401:
        /*00a8*/ 	.byte	0x04, 0x17
        /*00aa*/ 	.short	(.L_2403 - .L_2402)
.L_2402:
        /*00ac*/ 	.word	0x00000000
        /*00b0*/ 	.short	0x0007
        /*00b2*/ 	.short	0x0038
        /*00b4*/ 	.byte	0x00, 0xf0, 0x21, 0x00


	//----- nvinfo : EIATTR_KPARAM_INFO
	.align		4
.L_2403:
        /*00b8*/ 	.byte	0x04, 0x17
        /*00ba*/ 	.short	(.L_2405 - .L_2404)
.L_2404:
        /*00bc*/ 	.word	0x00000000
        /*00c0*/ 	.short	0x0006
        /*00c2*/ 	.short	0x0030
        /*00c4*/ 	.byte	0x00, 0xf0, 0x21, 0x00


	//----- nvinfo : EIATTR_KPARAM_INFO
	.align		4
.L_2405:
        /*00c8*/ 	.byte	0x04, 0x17
        /*00ca*/ 	.short	(.L_2407 - .L_2406)
.L_2406:
        /*00cc*/ 	.word	0x00000000
        /*00d0*/ 	.short	0x0005
        /*00d2*/ 	.short	0x0028
        /*00d4*/ 	.byte	0x00, 0xf0, 0x11, 0x00


	//----- nvinfo : EIATTR_KPARAM_INFO
	.align		4
.L_2407:
        /*00d8*/ 	.byte	0x04, 0x17
        /*00da*/ 	.short	(.L_2409 - .L_2408)
.L_2408:
        /*00dc*/ 	.word	0x00000000
        /*00e0*/ 	.short	0x0004
        /*00e2*/ 	.short	0x0020
        /*00e4*/ 	.byte	0x00, 0xf0, 0x21, 0x00


	//----- nvinfo : EIATTR_KPARAM_INFO
	.align		4
.L_2409:
        /*00e8*/ 	.byte	0x04, 0x17
        /*00ea*/ 	.short	(.L_2411 - .L_2410)
.L_2410:
        /*00ec*/ 	.word	0x00000000
        /*00f0*/ 	.short	0x0003
        /*00f2*/ 	.short	0x0018
        /*00f4*/ 	.byte	0x00, 0xf0, 0x21, 0x00


	//----- nvinfo : EIATTR_KPARAM_INFO
	.align		4
.L_2411:
        /*00f8*/ 	.byte	0x04, 0x17
        /*00fa*/ 	.short	(.L_2413 - .L_2412)
.L_2412:
        /*00fc*/ 	.word	0x00000000
        /*0100*/ 	.short	0x0002
        /*0102*/ 	.short	0x0010
        /*0104*/ 	.byte	0x00, 0xf0, 0x21, 0x00


	//----- nvinfo : EIATTR_KPARAM_INFO
	.align		4
.L_2413:
        /*0108*/ 	.byte	0x04, 0x17
        /*010a*/ 	.short	(.L_2415 - .L_2414)
.L_2414:
        /*010c*/ 	.word	0x00000000
        /*0110*/ 	.short	0x0001
        /*0112*/ 	.short	0x0008
        /*0114*/ 	.byte	0x00, 0xf0, 0x21, 0x00


	//----- nvinfo : EIATTR_KPARAM_INFO
	.align		4
.L_2415:
        /*0118*/ 	.byte	0x04, 0x17
        /*011a*/ 	.short	(.L_2417 - .L_2416)
.L_2416:
        /*011c*/ 	.word	0x00000000
        /*0120*/ 	.short	0x0000
        /*0122*/ 	.short	0x0000
        /*0124*/ 	.byte	0x00, 0xf0, 0x21, 0x00


	//----- nvinfo : EIATTR_SPARSE_MMA_MASK
	.align		4
.L_2417:
        /*0128*/ 	.byte	0x03, 0x50
        /*012a*/ 	.short	0x0000


	//----- nvinfo : EIATTR_MAXREG_COUNT
	.align		4
        /*012c*/ 	.byte	0x03, 0x1b
        /*012e*/ 	.short	0x00ff


	//----- nvinfo : EIATTR_MERCURY_ISA_VERSION
	.align		4
        /*0130*/ 	.byte	0x03, 0x5f
        /*0132*/ 	.short	0x0101


	//----- nvinfo : EIATTR_EXIT_INSTR_OFFSETS
	.align		4
        /*0134*/ 	.byte	0x04, 0x1c
        /*0136*/ 	.short	(.L_2419 - .L_2418)


	//   ....[0]....
.L_2418:
        /*0138*/ 	.word	0x00000840


	//   ....[1]....
        /*013c*/ 	.word	0x00000c10


	//   ....[2]....
        /*0140*/ 	.word	0x00000df0


	//----- nvinfo : EIATTR_CRS_STACK_SIZE
	.align		4
.L_2419:
        /*0144*/ 	.byte	0x04, 0x1e
        /*0146*/ 	.short	(.L_2421 - .L_2420)
.L_2420:
        /*0148*/ 	.word	0x00000000


	//----- nvinfo : EIATTR_CBANK_PARAM_SIZE
	.align		4
.L_2421:
        /*014c*/ 	.byte	0x03, 0x19
        /*014e*/ 	.short	0x0080


	//----- nvinfo : EIATTR_PARAM_CBANK
	.align		4
        /*0150*/ 	.byte	0x04, 0x0a
        /*0152*/ 	.short	(.L_2423 - .L_2422)
	.align		4
.L_2422:
        /*0154*/ 	.word	index@(.nv.constant0._ZN4vllm38concat_and_cache_mla_rope_fused_kernelIfLb0E13__nv_bfloat16S1_LNS_18Fp8KVCacheDataTypeE0EEEvPKlPT_S6_PKS5_S8_illlliPT2_S4_iiiiPKf)
        /*0158*/ 	.short	0x0210
        /*015a*/ 	.short	0x0080


	//----- nvinfo : EIATTR_SW_WAR
	.align		4
.L_2423:
        /*015c*/ 	.byte	0x04, 0x36
        /*015e*/ 	.short	(.L_2425 - .L_2424)
.L_2424:
        /*0160*/ 	.word	0x00000008
.L_2425:


//--------------------- .nv.info._ZN4vllm38concat_and_cache_mla_rope_fused_kernelIfLb1E13__nv_bfloat16S1_LNS_18Fp8KVCacheDataTypeE0EEEvPKlPT_S6_PKS5_S8_illlliPT2_S4_iiiiPKf --------------------------
	.section	.nv.info._ZN4vllm38concat_and_cache_mla_rope_fused_kernelIfLb1E13__nv_bfloat16S1_LNS_18Fp8KVCacheDataTypeE0EEEvPKlPT_S6_PKS5_S8_illlliPT2_S4_iiiiPKf,"",@"SHT_CUDA_INFO"
	.sectionflags	@""
	.align	4


	//----- nvinfo : EIATTR_CUDA_API_VERSION
	.align		4
        /*0000*/ 	.byte	0x04, 0x37
        /*0002*/ 	.short	(.L_2427 - .L_2426)
.L_2426:
        /*0004*/ 	.word	0x00000082


	//----- nvinfo : EIATTR_KPARAM_INFO
	.align		4
.L_2427:
        /*0008*/ 	.byte	0x04, 0x17
        /*000a*/ 	.short	(.L_2429 - .L_2428)
.L_2428:
        /*000c*/ 	.word	0x00000000
        /*0010*/ 	.short	0x0011
        /*0012*/ 	.short	0x0078
        /*0014*/ 	.byte	0x00, 0xf0, 0x21, 0x00


	//----- nvinfo : EIATTR_KPARAM_INFO
	.align		4
.L_2429:
        /*0018*/ 	.byte	0x04, 0x17
        /*001a*/ 	.short	(.L_2431 - .L_2430)
.L_2430:
        /*001c*/ 	.word	0x00000000
        /*0020*/ 	.short	0x0010
        /*0022*/ 	.short	0x0074
        /*0024*/ 	.byte	0x00, 0xf0, 0x11, 0x00


	//----- nvinfo : EIATTR_KPARAM_INFO
	.align		4
.L_2431:
        /*0028*/ 	.byte	0x04, 0x17
        /*002a*/ 	.short	(.L_2433 - .L_2432)
.L_2432:
        /*002c*/ 	.word	0x00000000
        /*0030*/ 	.short	0x000f
        /*0032*/ 	.short	0x0070
        /*0034*/ 	.byte	0x00, 0xf0, 0x11, 0x00


	//----- nvinfo : EIATTR_KPARAM_INFO
	.align		4
.L_2433:
        /*0038*/ 	.byte	0x04, 0x17
        /*003a*/ 	.short	(.L_2435 - .L_2434)
.L_2434:
        /*003c*/ 	.word	0x00000000
        /*0040*/ 	.short	0x000e
        /*0042*/ 	.short	0x006c
        /*0044*/ 	.byte	0x00, 0xf0, 0x11, 0x00


	//----- nvinfo : EIATTR_KPARAM_INFO
	.align		4
.L_2435:
        /*0048*/ 	.byte	0x04, 0x17
        /*004a*/ 	.short	(.L_2437 - .L_2436)
.L_2436:
        /*004c*/ 	.word	0x00000000
        /*0050*/ 	.short	0x000d
        /*0052*/ 	.short	0x0068
        /*0054*/ 	.byte	0x00, 0xf0, 0x11, 0x00


	//----- nvinfo : EIATTR_KPARAM_INFO
	.align		4
.L_2437:
        /*0058*/ 	.byte	0x04, 0x17
        /*005a*/ 	.short	(.L_2439 - .L_2438)
.L_2438:
        /*005c*/ 	.word	0x00000000
        /*0060*/ 	.short	0x000c
        /*0062*/ 	.short	0x0060
        /*0064*/ 	.byte	0x00, 0xf0, 0x21, 0x00


	//----- nvinfo : EIATTR_KPARAM_INFO
	.align		4
.L_2439:
        /*0068*/ 	.byte	0x04, 0x17
        /*006a*/ 	.short	(.L_2441 - .L_2440)
.L_2440:
        /*006c*/ 	.word	0x00000000
        /*0070*/ 	.short	0x000b
        /*0072*/ 	.short	0x0058
        /*0074*/ 	.byte	0x00, 0xf0, 0x21, 0x00


	//----- nvinfo : EIATTR_KPARAM_INFO
	.align		4
.L_2441:
        /*0078*/ 	.byte	0x04, 0x17
        /*007a*/ 	.short	(.L_2443 - .L_2442)
.L_2442:
        /*007c*/ 	.word	0x00000000
        /*0080*/ 	.short	0x000a
        /*0082*/ 	.short	0x0050
        /*0084*/ 	.byte	0x00, 0xf0, 0x11, 0x00


	//----- nvinfo : EIATTR_KPARAM_INFO
	.align		4
.L_2443:
        /*0088*/ 	.byte	0x04, 0x17
        /*008a*/ 	.short	(.L_2445 - .L_2444)
.L_2444:
        /*008c*/ 	.word	0x00000000
        /*0090*/ 	.short	0x0009
        /*0092*/ 	.short	0x0048
        /*0094*/ 	.byte	0x00, 0xf0, 0x21, 0x00


	//----- nvinfo : EIATTR_KPARAM_INFO
	.align		4
.L_2445:
        /*0098*/ 	.byte	0x04, 0x17
        /*009a*/ 	.short	(.L_2447 - .L_2446)
.L_2446:
        /*009c*/ 	.word	0x00000000
        /*00a0*/ 	.short	0x0008
        /*00a2*/ 	.short	0x0040
        /*00a4*/ 	.byte	0x00, 0xf0, 0x21, 0x00


	//----- nvinfo : EIATTR_KPARAM_INFO
	.align		4
.L_2447:
        /*00a8*/ 	.byte	0x04, 0x17
        /*00aa*/ 	.short	(.L_2449 - .L_2448)
.L_2448:
        /*00ac*/ 	.word	0x00000000
        /*00b0*/ 	.short	0x0007
        /*00b2*/ 	.short	0x0038
        /*00b4*/ 	.byte	0x00, 0xf0, 0x21, 0x00


	//----- nvinfo : EIATTR_KPARAM_INFO
	.align		4
.L_2449:
        /*00b8*/ 	.byte	0x04, 0x17
        /*00ba*/ 	.short	(.L_2451 - .L_2450)
.L_2450:
        /*00bc*/ 	.word	0x00000000
        /*00c0*/ 	.short	0x0006
        /*00c2*/ 	.short	0x0030
        /*00c4*/ 	.byte	0x00, 0xf0, 0x21, 0x00


	//----- nvinfo : EIATTR_KPARAM_INFO
	.align		4
.L_2451:
        /*00c8*/ 	.byte	0x04, 0x17
        /*00ca*/ 	.short	(.L_2453 - .L_2452)
.L_2452:
        /*00cc*/ 	.word	0x00000000
        /*00d0*/ 	.short	0x0005
        /*00d2*/ 	.short	0x0028
        /*00d4*/ 	.byte	0x00, 0xf0, 0x11, 0x00


	//----- nvinfo : EIATTR_KPARAM_INFO
	.align		4
.L_2453:
        /*00d8*/ 	.byte	0x04, 0x17
        /*00da*/ 	.short	(.L_2455 - .L_2454)
.L_2454:
        /*00dc*/ 	.word	0x00000000
        /*00e0*/ 	.short	0x0004
        /*00e2*/ 	.short	0x0020
        /*00e4*/ 	.byte	0x00, 0xf0, 0x21, 0x00


	//----- nvinfo : EIATTR_KPARAM_INFO
	.align		4
.L_2455:
        /*00e8*/ 	.byte	0x04, 0x17
        /*00ea*/ 	.short	(.L_2457 - .L_2456)
.L_2456:
        /*00ec*/ 	.word	0x00000000
        /*00f0*/ 	.short	0x0003
        /*00f2*/ 	.short	0x0018
        /*00f4*/ 	.byte	0x00, 0xf0, 0x21, 0x00


	//----- nvinfo : EIATTR_KPARAM_INFO
	.align		4
.L_2457:
        /*00f8*/ 	.byte	0x04, 0x17
        /*00fa*/ 	.short	(.L_2459 - .L_2458)
.L_2458:
        /*00fc*/ 	.word	0x00000000
        /*0100*/ 	.short	0x0002
        /*0102*/ 	.short	0x0010
        /*0104*/ 	.byte	0x00, 0xf0, 0x21, 0x00


	//----- nvinfo : EIATTR_KPARAM_INFO
	.align		4
.L_2459:
        /*0108*/ 	.byte	0x04, 0x17
        /*010a*/ 	.short	(.L_2461 - .L_2460)
.L_2460:
        /*010c*/ 	.word	0x00000000
        /*0110*/ 	.short	0x0001
        /*0112*/ 	.short	0x0008
        /*0114*/ 	.byte	0x00, 0xf0, 0x21, 0x00


	//----- nvinfo : EIATTR_KPARAM_INFO
	.align		4
.L_2461:
        /*0118*/ 	.byte	0x04, 0x17
        /*011a*/ 	.short	(.L_2463 - .L_2462)
.L_2462:
        /*011c*/ 	.word	0x00000000
        /*0120*/ 	.short	0x0000
        /*0122*/ 	.short	0x0000
        /*0124*/ 	.byte	0x00, 0xf0, 0x21, 0x00


	//----- nvinfo : EIATTR_SPARSE_MMA_MASK
	.align		4
.L_2463:
        /*0128*/ 	.byte	0x03, 0x50
        /*012a*/ 	.short	0x0000


	//----- nvinfo : EIATTR_MAXREG_COUNT
	.align		4
        /*012c*/ 	.byte	0x03, 0x1b
        /*012e*/ 	.short	0x00ff


	//----- nvinfo : EIATTR_MERCURY_ISA_VERSION
	.align		4
        /*0130*/ 	.byte	0x03, 0x5f
        /*0132*/ 	.short	0x0101


	//----- nvinfo : EIATTR_EXIT_INSTR_OFFSETS
	.align		4
        /*0134*/ 	.byte	0x04, 0x1c
        /*0136*/ 	.short	(.L_2465 - .L_2464)


	//   ....[0]....
.L_2464:
        /*0138*/ 	.word	0x00000930


	//   ....[1]....
        /*013c*/ 	.word	0x00000df0


	//   ....[2]....
        /*0140*/ 	.word	0x00001000


	//----- nvinfo : EIATTR_CRS_STACK_SIZE
	.align		4
.L_2465:
        /*0144*/ 	.byte	0x04, 0x1e
        /*0146*/ 	.short	(.L_2467 - .L_2466)
.L_2466:
        /*0148*/ 	.word	0x00000000


	//----- nvinfo : EIATTR_CBANK_PARAM_SIZE
	.align		4
.L_2467:
        /*014c*/ 	.byte	0x03, 0x19
        /*014e*/ 	.short	0x0080


	//----- nvinfo : EIATTR_PARAM_CBANK
	.align		4
        /*0150*/ 	.byte	0x04, 0x0a
        /*0152*/ 	.short	(.L_2469 - .L_2468)
	.align		4
.L_2468:
        /*0154*/ 	.word	index@(.nv.constant0._ZN4vllm38concat_and_cache_mla_rope_fused_kernelIfLb1E13__nv_bfloat16S1_LNS_18Fp8KVCacheDataTypeE0EEEvPKlPT_S6_PKS5_S8_illlliPT2_S4_iiiiPKf)
        /*0158*/ 	.short	0x0210
        /*015a*/ 	.short	0x0080


	//----- nvinfo : EIATTR_SW_WAR
	.align		4
.L_2469:
        /*015c*/ 	.byte	0x04, 0x36
        /*015e*/ 	.short	(.L_2471 - .L_2470)
.L_2470:
        /*0160*/ 	.word	0x00000008
.L_2471:


//--------------------- .nv.info._ZN4vllm38concat_and_cache_mla_rope_fused_kernelIN3c108BFloat16ELb0EttLNS_18Fp8KVCacheDataTypeE0EEEvPKlPT_S7_PKS6_S9_illlliPT2_S5_iiiiPKf --------------------------
	.section	.nv.info._ZN4vllm38concat_and_cache_mla_rope_fused_kernelIN3c108BFloat16ELb0EttLNS_18Fp8KVCacheDataTypeE0EEEvPKlPT_S7_PKS6_S9_illlliPT2_S5_iiiiPKf,"",@"SHT_CUDA_INFO"
	.sectionflags	@""
	.align	4


	//----- nvinfo : EIATTR_CUDA_API_VERSION
	.align		4
        /*0000*/ 	.byte	0x04, 0x37
        /*0002*/ 	.short	(.L_2473 - .L_2472)
.L_2472:
        /*0004*/ 	.word	0x00000082


	//----- nvinfo : EIATTR_KPARAM_INFO
	.align		4
.L_2473:
        /*0008*/ 	.byte	0x04, 0x17
        /*000a*/ 	.short	(.L_2475 - .L_2474)
.L_2474:
        /*000c*/ 	.word	0x00000000
        /*0010*/ 	.short	0x0011
        /*0012*/ 	.short	0x0078
        /*0014*/ 	.byte	0x00, 0xf0, 0x21, 0x00


	//----- nvinfo : EIATTR_KPARAM_INFO
	.align		4
.L_2475:
        /*0018*/ 	.byte	0x04, 0x17
        /*001a*/ 	.short	(.L_2477 - .L_2476)
.L_2476:
        /*001c*/ 	.word	0x00000000
        /*0020*/ 	.short	0x0010
        /*0022*/ 	.short	0x0074
        /*0024*/ 	.byte	0x00, 0xf0, 0x11, 0x00


	//----- nvinfo : EIATTR_KPARAM_INFO
	.align		4
.L_2477:
        /*0028*/ 	.byte	0x04, 0x17
        /*002a*/ 	.short	(.L_2479 - .L_2478)
.L_2478:
        /*002c*/ 	.word	0x00000000
        /*0030*/ 	.short	0x000f
        /*0032*/ 	.short	0x0070
        /*0034*/ 	.byte	0x00, 0xf0, 0x11, 0x00


	//----- nvinfo : EIATTR_KPARAM_INFO
	.align		4
.L_2479:
        /*0038*/ 	.byte	0x04, 0x17
        /*003a*/ 	.short	(.L_2481 - .L_2480)
.L_2480:
        /*003c*/ 	.word	0x00000000
        /*0040*/ 	.short	0x000e
        /*0042*/ 	.short	0x006c
        /*0044*/ 	.byte	0x00, 0xf0, 0x11, 0x00


	//----- nvinfo : EIATTR_KPARAM_INFO
	.align		4
.L_2481:
        /*0048*/ 	.byte	0x04, 0x17
        /*004a*/ 	.short	(.L_2483 - .L_2482)
.L_2482:
        /*004c*/ 	.word	0x00000000
        /*0050*/ 	.short	0x000d
        /*0052*/ 	.short	0x0068
        /*0054*/ 	.byte	0x00, 0xf0, 0x11, 0x00


	//----- nvinfo : EIATTR_KPARAM_INFO
	.align		4
.L_2483:
        /*0058*/ 	.byte	0x04, 0x17
        /*005a*/ 	.short	(.L_2485 - .L_2484)
.L_2484:
        /*005c*/ 	.word	0x00000000
        /*0060*/ 	.short	0x000c
        /*0062*/ 	.short	0x0060
        /*0064*/ 	.byte	0x00, 0xf0, 0x21, 0x00


	//----- nvinfo : EIATTR_KPARAM_INFO
	.align		4
.L_2485:
        /*0068*/ 	.byte	0x04, 0x17
        /*006a*/ 	.short	(.L_2487 - .L_2486)
.L_2486:
        /*006c*/ 	.word	0x00000000
        /*0070*/ 	.short	0x000b
        /*0072*/ 	.short	0x0058
        /*0074*/ 	.byte	0x00, 0xf0, 0x21, 0x00


	//----- nvinfo : EIATTR_KPARAM_INFO
	.align		4
.L_2487:
        /*0078*/ 	.byte	0x04, 0x17
        /*007a*/ 	.short	(.L_2489 - .L_2488)
.L_2488:
        /*007c*/ 	.word	0x00000000
        /*0080*/ 	.short	0x000a
        /*0082*/ 	.short	0x0050
        /*0084*/ 	.byte	0x00, 0xf0, 0x11, 0x00


	//----- nvinfo : EIATTR_KPARAM_INFO
	.align		4
.L_2489:
        /*0088*/ 	.byte	0x04, 0x17
        /*008a*/ 	.short	(.L_2491 - .L_2490)
.L_2490:
        /*008c*/ 	.word	0x00000000
        /*0090*/ 	.short	0x0009
        /*0092*/ 	.short	0x0048
        /*0094*/ 	.byte	0x00, 0xf0, 0x21, 0x00


	//----- nvinfo : EIATTR_KPARAM_INFO
	.align		4
.L_2491:
        /*0098*/ 	.byte	0x04, 0x17
        /*009a*/ 	.short	(.L_2493 - .L_2492)
.L_2492:
        /*009c*/ 	.word	0x00000000
        /*00a0*/ 	.short	0x0008
        /*00a2*/ 	.short	0x0040
        /*00a4*/ 	.byte	0x00, 0xf0, 0x21, 0x00


	//----- nvinfo : EIATTR_KPARAM_INFO
	.align		4
.L_2493:
        /*00a8*/ 	.byte	0x04, 0x17
        /*00aa*/ 	.short	(.L_2495 - .L_2494)
.L_2494:
        /*00ac*/ 	.word	0x00000000
        /*00b0*/ 	.short	0x0007
        /*00b2*/ 	.short	0x0038
        /*00b4*/ 	.byte	0x00, 0xf0, 0x21, 0x00


	//----- nvinfo : EIATTR_KPARAM_INFO
	.align		4
.L_2495:
        /*00b8*/ 	.byte	0x04, 0x17
        /*00ba*/ 	.short	(.L_2497 - .L_2496)
.L_2496:
        /*00bc*/ 	.word	0x00000000
        /*00c0*/ 	.short	0x0006
        /*00c2*/ 	.short	0x0030
        /*00c4*/ 	.byte	0x00, 0xf0, 0x21, 0x00


	//----- nvinfo : EIATTR_KPARAM_INFO
	.align		4
.L_2497:
        /*00c8*/ 	.byte	0x04, 0x17
        /*00ca*/ 	.short	(.L_2499 - .L_2498)
.L_2498:
        /*00cc*/ 	.word	0x00000000
        /*00d0*/ 	.short	0x0005
        /*00d2*/ 	.short	0x0028
        /*00d4*/ 	.byte	0x00, 0xf0, 0x11, 0x00


	//----- nvinfo : EIATTR_KPARAM_INFO
	.align		4
.L_2499:
        /*00d8*/ 	.byte	0x04, 0x17
        /*00da*/ 	.short	(.L_2501 - .L_2500)
.L_2500:
        /*00dc*/ 	.word	0x00000000
        /*00e0*/ 	.short	0x0004
        /*00e2*/ 	.short	0x0020
        /*00e4*/ 	.byte	0x00, 0xf0, 0x21, 0x00


	//----- nvinfo : EIATTR_KPARAM_INFO
	.align		4
.L_2501:
        /*00e8*/ 	.byte	0x04, 0x17
        /*00ea*/ 	.short	(.L_2503 - .L_2502)
.L_2502:
        /*00ec*/ 	.word	0x00000000
        /*00f0*/ 	.short	0x0003
        /*00f2*/ 	.short	0x0018
        /*00f4*/ 	.byte	0x00, 0xf0, 0x21, 0x00


	//----- nvinfo : EIATTR_KPARAM_INFO
	.align		4
.L_2503:
        /*00f8*/ 	.byte	0x04, 0x17
        /*00fa*/ 	.short	(.L_2505 - .L_2504)
.L_2504:
        /*00fc*/ 	.word	0x00000000
        /*0100*/ 	.short	0x0002
        /*0102*/ 	.short	0x0010
        /*0104*/ 	.byte	0x00, 0xf0, 0x21, 0x00


	//----- nvinfo : EIATTR_KPARAM_INFO
	.align		4
.L_2505:
        /*0108*/ 	.byte	0x04, 0x17
        /*010a*/ 	.short	(.L_2507 - .L_2506)
.L_2506:
        /*010c*/ 	.word	0x00000000
        /*0110*/ 	.short	0x0001
        /*0112*/ 	.short	0x0008
        /*0114*/ 	.byte	0x00, 0xf0, 0x21, 0x00


	//----- nvinfo : EIATTR_KPARAM_INFO
	.align		4
.L_2507:
        /*0118*/ 	.byte	0x04, 0x17
        /*011a*/ 	.short	(.L_2509 - .L_2508)
.L_2508:
        /*011c*/ 	.word	0x00000000
        /*0120*/ 	.short	0x0000
        /*0122*/ 	.short	0x0000
        /*0124*/ 	.byte	0x00, 0xf0, 0x21, 0x00


	//----- nvinfo : EIATTR_SPARSE_MMA_MASK
	.align		4
.L_2509:
        /*0128*/ 	.byte	0x03, 0x50
        /*012a*/ 	.short	0x0000


	//----- nvinfo : EIATTR_MAXREG_COUNT
	.align		4
        /*012c*/ 	.byte	0x03, 0x1b
        /*012e*/ 	.short	0x00ff


	//----- nvinfo : EIATTR_MERCURY_ISA_VERSION
	.align		4
        /*0130*/ 	.byte	0x03, 0x5f
        /*0132*/ 	.short	0x0101


	//----- nvinfo : EIATTR_EXIT_INSTR_OFFSETS
	.align		4
        /*0134*/ 	.byte	0x04, 0x1c
        /*0136*/ 	.short	(.L_2511 - .L_2510)


	//   ....[0]....
.L_2510:
        /*0138*/ 	.word	0x00000940


	//   ....[1]....
        /*013c*/ 	.word	0x00000e30


	//   ....[2]....
        /*0140*/ 	.word	0x00001010


	//----- nvinfo : EIATTR_CRS_STACK_SIZE
	.align		4
.L_2511:
        /*0144*/ 	.byte	0x04, 0x1e
        /*0146*/ 	.short	(.L_2513 - .L_2512)
.L_2512:
        /*0148*/ 	.word	0x00000000


	//----- nvinfo : EIATTR_CBANK_PARAM_SIZE
	.align		4
.L_2513:
        /*014c*/ 	.byte	0x03, 0x19
        /*014e*/ 	.short	0x0080


	//----- nvinfo : EIATTR_PARAM_CBANK
	.align		4
        /*0150*/ 	.byte	0x04, 0x0a
        /*0152*/ 	.short	(.L_2515 - .L_2514)
	.align		4
.L_2514:
        /*0154*/ 	.word	index@(.nv.constant0._ZN4vllm38concat_and_cache_mla_rope_fused_kernelIN3c108BFloat16ELb0EttLNS_18Fp8KVCacheDataTypeE0EEEvPKlPT_S7_PKS6_S9_illlliPT2_S5_iiiiPKf)
        /*0158*/ 	.short	0x0210
        /*015a*/ 	.short	0x0080


	//----- nvinfo : EIATTR_SW_WAR
	.align		4
.L_2515:
        /*015c*/ 	.byte	0x04, 0x36
        /*015e*/ 	.short	(.L_2517 - .L_2516)
.L_2516:
        /*0160*/ 	.word	0x00000008
.L_2517:


//--------------------- .nv.info._ZN4vllm38concat_and_cache_mla_rope_fused_kernelIN3c108BFloat16ELb1EttLNS_18Fp8KVCacheDataTypeE0EEEvPKlPT_S7_PKS6_S9_illlliPT2_S5_iiiiPKf --------------------------
	.section	.nv.info._ZN4vllm38concat_and_cache_mla_rope_fused_kernelIN3c108BFloat16ELb1EttLNS_18Fp8KVCacheDataTypeE0EEEvPKlPT_S7_PKS6_S9_illlliPT2_S5_iiiiPKf,"",@"SHT_CUDA_INFO"
	.sectionflags	@""
	.align	4


	//----- nvinfo : EIATTR_CUDA_API_VERSION
	.align		4
        /*0000*/ 	.byte	0x04, 0x37
        /*0002*/ 	.short	(.L_2519 - .L_2518)
.L_2518:
        /*0004*/ 	.word	0x00000082


	//----- nvinfo : EIATTR_KPARAM_INFO
	.align		4
.L_2519:
        /*0008*/ 	.byte	0x04, 0x17
        /*000a*/ 	.short	(.L_2521 - .L_2520)
.L_2520:
        /*000c*/ 	.word	0x00000000
        /*0010*/ 	.short	0x0011
        /*0012*/ 	.short	0x0078
        /*0014*/ 	.byte	0x00, 0xf0, 0x21, 0x00


	//----- nvinfo : EIATTR_KPARAM_INFO
	.align		4
.L_2521:
        /*0018*/ 	.byte	0x04, 0x17
        /*001a*/ 	.short	(.L_2523 - .L_2522)
.L_2522:
        /*001c*/ 	.word	0x00000000
        /*0020*/ 	.short	0x0010
        /*0022*/ 	.short	0x0074
        /*0024*/ 	.byte	0x00, 0xf0, 0x11, 0x00


	//----- nvinfo : EIATTR_KPARAM_INFO
	.align		4
.L_2523:
        /*0028*/ 	.byte	0x04, 0x17
        /*002a*/ 	.short	(.L_2525 - .L_2524)
.L_2524:
        /*002c*/ 	.word	0x00000000
        /*0030*/ 	.short	0x000f
        /*0032*/ 	.short	0x0070
        /*0034*/ 	.byte	0x00, 0xf0, 0x11, 0x00


	//----- nvinfo : EIATTR_KPARAM_INFO
	.align		4
.L_2525:
        /*0038*/ 	.byte	0x04, 0x17
        /*003a*/ 	.short	(.L_2527 - .L_2526)
.L_2526:
        /*003c*/ 	.word	0x00000000
        /*0040*/ 	.short	0x000e
        /*0042*/ 	.short	0x006c
        /*0044*/ 	.byte	0x00, 0xf0, 0x11, 0x00


	//----- nvinfo : EIATTR_KPARAM_INFO
	.align		4
.L_2527:
        /*0048*/ 	.byte	0x04, 0x17
        /*004a*/ 	.short	(.L_2529 - .L_2528)
.L_2528:
        /*004c*/ 	.word	0x00000000
        /*0050*/ 	.short	0x000d
        /*0052*/ 	.short	0x0068
        /*0054*/ 	.byte	0x00, 0xf0, 0x11, 0x00


	//----- nvinfo : EIATTR_KPARAM_INFO
	.align		4
.L_2529:
        /*0058*/ 	.byte	0x04, 0x17
        /*005a*/ 	.short	(.L_2531 - .L_2530)
.L_2530:
        /*005c*/ 	.word	0x00000000
        /*0060*/ 	.short	0x000c
        /*0062*/ 	.short	0x0060
        /*0064*/ 	.byte	0x00, 0xf0, 0x21, 0x00


	//----- nvinfo : EIATTR_KPARAM_INFO
	.align		4
.L_2531:
        /*0068*/ 	.byte	0x04, 0x17
        /*006a*/ 	.short	(.L_2533 - .L_2532)
.L_2532:
        /*006c*/ 	.word	0x00000000
        /*0070*/ 	.short	0x000b
        /*0072*/ 	.short	0x0058
        /*0074*/ 	.byte	0x00, 0xf0, 0x21, 0x00


	//----- nvinfo : EIATTR_KPARAM_INFO
	.align		4
.L_2533:
        /*0078*/ 	.byte	0x04, 0x17
        /*007a*/ 	.short	(.L_2535 - .L_2534)
.L_2534:
        /*007c*/ 	.word	0x00000000
        /*0080*/ 	.short	0x000a
        /*0082*/ 	.short	0x0050
        /*0084*/ 	.byte	0x00, 0xf0, 0x11, 0x00


	//----- nvinfo : EIATTR_KPARAM_INFO
	.align		4
.L_2535:
        /*0088*/ 	.byte	0x04, 0x17
        /*008a*/ 	.short	(.L_2537 - .L_2536)
.L_2536:
        /*008c*/ 	.word	0x00000000
        /*0090*/ 	.short	0x0009
        /*0092*/ 	.short	0x0048
        /*0094*/ 	.byte	0x00, 0xf0, 0x21, 0x00


	//----- nvinfo : EIATTR_KPARAM_INFO
	.align		4
.L_2537:
        /*0098*/ 	.byte	0x04, 0x17
        /*009a*/ 	.short	(.L_2539 - .L_2538)
.L_2538:
        /*009c*/ 	.word	0x00000000
        /*00a0*/ 	.short	0x0008
        /*00a2*/ 	.short	0x0040
        /*00a4*/ 	.byte	0x00, 0xf0, 0x21, 0x00


	//----- nvinfo : EIATTR_KPARAM_INFO
	.align		4
.L_2539:
        /*00a8*/ 	.byte	0x04, 0x17
        /*00aa*/ 	.short	(.L_2541 - .L_2540)
.L_2540:
        /*00ac*/ 	.word	0x00000000
        /*00b0*/ 	.short	0x0007
        /*00b2*/ 	.short	0x0038
        /*00b4*/ 	.byte	0x00, 0xf0, 0x21, 0x00


	//----- nvinfo : EIATTR_KPARAM_INFO
	.align		4
.L_2541:
        /*00b8*/ 	.byte	0x04, 0x17
        /*00ba*/ 	.short	(.L_2543 - .L_2542)
.L_2542:
        /*00bc*/ 	.word	0x00000000
        /*00c0*/ 	.short	0x0006
        /*00c2*/ 	.short	0x0030
        /*00c4*/ 	.byte	0x00, 0xf0, 0x21, 0x00


	//----- nvinfo : EIATTR_KPARAM_INFO
	.align		4
.L_2543:
        /*00c8*/ 	.byte	0x04, 0x17
        /*00ca*/ 	.short	(.L_2545 - .L_2544)
.L_2544:
        /*00cc*/ 	.word	0x00000000
        /*00d0*/ 	.short	0x0005
        /*00d2*/ 	.short	0x0028
        /*00d4*/ 	.byte	0x00, 0xf0, 0x11, 0x00


	//----- nvinfo : EIATTR_KPARAM_INFO
	.align		4
.L_2545:
        /*00d8*/ 	.byte	0x04, 0x17
        /*00da*/ 	.short	(.L_2547 - .L_2546)
.L_2546:
        /*00dc*/ 	.word	0x00000000
        /*00e0*/ 	.short	0x0004
        /*00e2*/ 	.short	0x0020
        /*00e4*/ 	.byte	0x00, 0xf0, 0x21, 0x00


	//----- nvinfo : EIATTR_KPARAM_INFO
	.align		4
.L_2547:
        /*00e8*/ 	.byte	0x04, 0x17
        /*00ea*/ 	.short	(.L_2549 - .L_2548)
.L_2548:
        /*00ec*/ 	.word	0x00000000
        /*00f0*/ 	.short	0x0003
        /*00f2*/ 	.short	0x0018
        /*00f4*/ 	.byte	0x00, 0xf0, 0x21, 0x00


	//----- nvinfo : EIATTR_KPARAM_INFO
	.align		4
.L_2549:
        /*00f8*/ 	.byte	0x04, 0x17
        /*00fa*/ 	.short	(.L_2551 - .L_2550)
.L_2550:
        /*00fc*/ 	.word	0x00000000
        /*0100*/ 	.short	0x0002
        /*0102*/ 	.short	0x0010
        /*0104*/ 	.byte	0x00, 0xf0, 0x21, 0x00


	//----- nvinfo : EIATTR_KPARAM_INFO
	.align		4
.L_2551:
        /*0108*/ 	.byte	0x04, 0x17
        /*010a*/ 	.short	(.L_2553 - .L_2552)
.L_2552:
        /*010c*/ 	.word	0x00000000
        /*0110*/ 	.short	0x0001
        /*0112*/ 	.short	0x0008
        /*0114*/ 	.byte	0x00, 0xf0, 0x21, 0x00


	//----- nvinfo : EIATTR_KPARAM_INFO
	.align		4
.L_2553:
        /*0118*/ 	.byte	0x04, 0x17
        /*011a*/ 	.short	(.L_2555 - .L_2554)
.L_2554:
        /*011c*/ 	.word	0x00000000
        /*0120*/ 	.short	0x0000
        /*0122*/ 	.short	0x0000
        /*0124*/ 	.byte	0x00, 0xf0, 0x21, 0x00


	//----- nvinfo : EIATTR_SPARSE_MMA_MASK
	.align		4
.L_2555:
        /*0128*/ 	.byte	0x03, 0x50
        /*012a*/ 	.short	0x0000


	//----- nvinfo : EIATTR_MAXREG_COUNT
	.align		4
        /*012c*/ 	.byte	0x03, 0x1b
        /*012e*/ 	.short	0x00ff


	//----- nvinfo : EIATTR_MERCURY_ISA_VERSION
	.align		4
        /*0130*/ 	.byte	0x03, 0x5f
        /*0132*/ 	.short	0x0101


	//----- nvinfo : EIATTR_EXIT_INSTR_OFFSETS
	.align		4
        /*0134*/ 	.byte	0x04, 0x1c
        /*0136*/ 	.short	(.L_2557 - .L_2556)


	//   ....[0]....
.L_2556:
        /*0138*/ 	.word	0x00000a30


	//   ....[1]....
        /*013c*/ 	.word	0x00001010


	//   ....[2]....
        /*0140*/ 	.word	0x00001220


	//----- nvinfo : EIATTR_CRS_STACK_SIZE
	.align		4
.L_2557:
        /*0144*/ 	.byte	0x04, 0x1e
        /*0146*/ 	.short	(.L_2559 - .L_2558)
.L_2558:
        /*0148*/ 	.word	0x00000000


	//----- nvinfo : EIATTR_CBANK_PARAM_SIZE
	.align		4
.L_2559:
        /*014c*/ 	.byte	0x03, 0x19
        /*014e*/ 	.short	0x0080


	//----- nvinfo : EIATTR_PARAM_CBANK
	.align		4
        /*0150*/ 	.byte	0x04, 0x0a
        /*0152*/ 	.short	(.L_2561 - .L_2560)
	.align		4
.L_2560:
        /*0154*/ 	.word	index@(.nv.constant0._ZN4vllm38concat_and_cache_mla_rope_fused_kernelIN3c108BFloat16ELb1EttLNS_18Fp8KVCacheDataTypeE0EEEvPKlPT_S7_PKS6_S9_illlliPT2_S5_iiiiPKf)
        /*0158*/ 	.short	0x0210
        /*015a*/ 	.short	0x0080


	//----- nvinfo : EIATTR_SW_WAR
	.align		4
.L_2561:
        /*015c*/ 	.byte	0x04, 0x36
        /*015e*/ 	.short	(.L_2563 - .L_2562)
.L_2562:
        /*0160*/ 	.word	0x00000008
.L_2563:


//--------------------- .nv.info._ZN4vllm38concat_and_cache_mla_rope_fused_kernelIN3c104HalfELb0EttLNS_18Fp8KVCacheDataTypeE0EEEvPKlPT_S7_PKS6_S9_illlliPT2_S5_iiiiPKf --------------------------
	.section	.nv.info._ZN4vllm38concat_and_cache_mla_rope_fused_kernelIN3c104HalfELb0EttLNS_18Fp8KVCacheDataTypeE0EEEvPKlPT_S7_PKS6_S9_illlliPT2_S5_iiiiPKf,"",@"SHT_CUDA_INFO"
	.sectionflags	@""
	.align	4


	//----- nvinfo : EIATTR_CUDA_API_VERSION
	.align		4
        /*0000*/ 	.byte	0x04, 0x37
        /*0002*/ 	.short	(.L_2565 - .L_2564)
.L_2564:
        /*0004*/ 	.word	0x00000082


	//----- nvinfo : EIATTR_KPARAM_INFO
	.align		4
.L_2565:
        /*0008*/ 	.byte	0x04, 0x17
        /*000a*/ 	.short	(.L_2567 - .L_2566)
.L_2566:
        /*000c*/ 	.word	0x00000000
        /*0010*/ 	.short	0x0011
        /*0012*/ 	.short	0x0078
        /*0014*/ 	.byte	0x00, 0xf0, 0x21, 0x00


	//----- nvinfo : EIATTR_KPARAM_INFO
	.align		4
.L_2567:
        /*0018*/ 	.byte	0x04, 0x17
        /*001a*/ 	.short	(.L_2569 - .L_2568)
.L_2568:
        /*001c*/ 	.word	0x00000000
        /*0020*/ 	.short	0x0010
        /*0022*/ 	.short	0x0074
        /*0024*/ 	.byte	0x00, 0xf0, 0x11, 0x00


	//----- nvinfo : EIATTR_KPARAM_INFO
	.align		4
.L_2569:
        /*0028*/ 	.byte	0x04, 0x17
        /*002a*/ 	.short	(.L_2571 - .L_2570)
.L_2570:
        /*002c*/ 	.word	0x00000000
        /*0030*/ 	.short	0x000f
        /*0032*/ 	.short	0x0070
        /*0034*/ 	.byte	0x00, 0xf0, 0x11, 0x00


	//----- nvinfo : EIATTR_KPARAM_INFO
	.align		4
.L_2571:
        /*0038*/ 	.byte	0x04, 0x17
        /*003a*/ 	.short	(.L_2573 - .L_2572)
.L_2572:
        /*003c*/ 	.word	0x00000000
        /*0040*/ 	.short	0x000e
        /*0042*/ 	.short	0x006c
        /*0044*/ 	.byte	0x00, 0xf0, 0x11, 0x00


	//----- nvinfo : EIATTR_KPARAM_INFO
	.align		4
.L_2573:
        /*0048*/ 	.byte	0x04, 0x17
        /*004a*/ 	.short	(.L_2575 - .L_2574)
.L_2574:
        /*004c*/ 	.word	0x00000000
        /*0050*/ 	.short	0x000d
        /*0052*/ 	.short	0x0068
        /*0054*/ 	.byte	0x00, 0xf0, 0x11, 0x00


	//----- nvinfo : EIATTR_KPARAM_INFO
	.align		4
.L_2575:
        /*0058*/ 	.byte	0x04, 0x17
        /*005a*/ 	.short	(.L_2577 - .L_2576)
.L_2576:
        /*005c*/ 	.word	0x00000000
        /*0060*/ 	.short	0x000c
        /*0062*/ 	.short	0x0060
        /*0064*/ 	.byte	0x00, 0xf0, 0x21, 0x00


	//----- nvinfo : EIATTR_KPARAM_INFO
	.align		4
.L_2577:
        /*0068*/ 	.byte	0x04, 0x17
        /*006a*/ 	.short	(.L_2579 - .L_2578)
.L_2578:
        /*006c*/ 	.word	0x00000000
        /*0070*/ 	.short	0x000b
        /*0072*/ 	.short	0x0058
        /*0074*/ 	.byte	0x00, 0xf0, 0x21, 0x00


	//----- nvinfo : EIATTR_KPARAM_INFO
	.align		4
.L_2579:
        /*0078*/ 	.byte	0x04, 0x17
        /*007a*/ 	.short	(.L_2581 - .L_2580)
.L_2580:
        /*007c*/ 	.word	0x00000000
        /*0080*/ 	.short	0x000a
        /*0082*/ 	.short	0x0050
        /*0084*/ 	.byte	0x00, 0xf0, 0x11, 0x00


	//----- nvinfo : EIATTR_KPARAM_INFO
	.align		4
.L_2581:
        /*0088*/ 	.byte	0x04, 0x17
        /*008a*/ 	.short	(.L_2583 - .L_2582)
.L_2582:
        /*008c*/ 	.word	0x00000000
        /*0090*/ 	.short	0x0009
        /*0092*/ 	.short	0x0048
        /*0094*/ 	.byte	0x00, 0xf0, 0x21, 0x00


	//----- nvinfo : EIATTR_KPARAM_INFO
	.align		4
.L_2583:
        /*0098*/ 	.byte	0x04, 0x17
        /*009a*/ 	.short	(.L_2585 - .L_2584)
.L_2584:
        /*009c*/ 	.word	0x00000000
        /*00a0*/ 	.short	0x0008
        /*00a2*/ 	.short	0x0040
        /*00a4*/ 	.byte	0x00, 0xf0, 0x21, 0x00


	//----- nvinfo : EIATTR_KPARAM_INFO
	.align		4
.L_2585:
        /*00a8*/ 	.byte	0x04, 0x17
        /*00aa*/ 	.short	(.L_2587 - .L_2586)
.L_2586:
        /*00ac*/ 	.word	0x00000000
        /*00b0*/ 	.short	0x0007
        /*00b2*/ 	.short	0x0038
        /*00b4*/ 	.byte	0x00, 0xf0, 0x21, 0x00


	//----- nvinfo : EIATTR_KPARAM_INFO
	.align		4
.L_2587:
        /*00b8*/ 	.byte	0x04, 0x17
        /*00ba*/ 	.short	(.L_2589 - .L_2588)
.L_2588:
        /*00bc*/ 	.word	0x00000000
        /*00c0*/ 	.short	0x0006
        /*00c2*/ 	.short	0x0030
        /*00c4*/ 	.byte	0x00, 0xf0, 0x21, 0x00


	//----- nvinfo : EIATTR_KPARAM_INFO
	.align		4
.L_2589:
        /*00c8*/ 	.byte	0x04, 0x17
        /*00ca*/ 	.short	(.L_2591 - .L_2590)
.L_2590:
        /*00cc*/ 	.word	0x00000000
        /*00d0*/ 	.short	0x0005
        /*00d2*/ 	.short	0x0028
        /*00d4*/ 	.byte	0x00, 0xf0, 0x11, 0x00


	//----- nvinfo : EIATTR_KPARAM_INFO
	.align		4
.L_2591:
        /*00d8*/ 	.byte	0x04, 0x17
        /*00da*/ 	.short	(.L_2593 - .L_2592)
.L_2592:
        /*00dc*/ 	.word	0x00000000
        /*00e0*/ 	.short	0x0004
        /*00e2*/ 	.short	0x0020
        /*00e4*/ 	.byte	0x00, 0xf0, 0x21, 0x00


	//----- nvinfo : EIATTR_KPARAM_INFO
	.align		4
.L_2593:
        /*00e8*/ 	.byte	0x04, 0x17
        /*00ea*/ 	.short	(.L_2595 - .L_2594)
.L_2594:
        /*00ec*/ 	.word	0x00000000
        /*00f0*/ 	.short	0x0003
        /*00f2*/ 	.short	0x0018
        /*00f4*/ 	.byte	0x00, 0xf0, 0x21, 0x00


	//----- nvinfo : EIATTR_KPARAM_INFO
	.align		4
.L_2595:
        /*00f8*/ 	.byte	0x04, 0x17
        /*00fa*/ 	.short	(.L_2597 - .L_2596)
.L_2596:
        /*00fc*/ 	.word	0x00000000
        /*0100*/ 	.short	0x0002
        /*0102*/ 	.short	0x0010
        /*0104*/ 	.byte	0x00, 0xf0, 0x21, 0x00


	//----- nvinfo : EIATTR_KPARAM_INFO
	.align		4
.L_2597:
        /*0108*/ 	.byte	0x04, 0x17
        /*010a*/ 	.short	(.L_2599 - .L_2598)
.L_2598:
        /*010c*/ 	.word	0x00000000
        /*0110*/ 	.short	0x0001
        /*0112*/ 	.short	0x0008
        /*0114*/ 	.byte	0x00, 0xf0, 0x21, 0x00


	//----- nvinfo : EIATTR_KPARAM_INFO
	.align		4
.L_2599:
        /*0118*/ 	.byte	0x04, 0x17
        /*011a*/ 	.short	(.L_2601 - .L_2600)
.L_2600:
        /*011c*/ 	.word	0x00000000
        /*0120*/ 	.short	0x0000
        /*0122*/ 	.short	0x0000
        /*0124*/ 	.byte	0x00, 0xf0, 0x21, 0x00


	//----- nvinfo : EIATTR_SPARSE_MMA_MASK
	.align		4
.L_2601:
        /*0128*/ 	.byte	0x03, 0x50
        /*012a*/ 	.short	0x0000


	//----- nvinfo : EIATTR_MAXREG_COUNT
	.align		4
        /*012c*/ 	.byte	0x03, 0x1b
        /*012e*/ 	.short	0x00ff


	//----- nvinfo : EIATTR_MERCURY_ISA_VERSION
	.align		4
        /*0130*/ 	.byte	0x03, 0x5f
        /*0132*/ 	.short	0x0101


	//----- nvinfo : EIATTR_EXIT_INSTR_OFFSETS
	.align		4
        /*0134*/ 	.byte	0x04, 0x1c
        /*0136*/ 	.short	(.L_2603 - .L_2602)


	//   ....[0]....
.L_2602:
        /*0138*/ 	.word	0x00000920


	//   ....[1]....
        /*013c*/ 	.word	0x00000df0


	//   ....[2]....
        /*0140*/ 	.word	0x00000fd0


	//----- nvinfo : EIATTR_CRS_STACK_SIZE
	.align		4
.L_2603:
        /*0144*/ 	.byte	0x04, 0x1e
        /*0146*/ 	.short	(.L_2605 - .L_2604)
.L_2604:
        /*0148*/ 	.word	0x00000000


	//----- nvinfo : EIATTR_CBANK_PARAM_SIZE
	.align		4
.L_2605:
        /*014c*/ 	.byte	0x03, 0x19
        /*014e*/ 	.short	0x0080


	//----- nvinfo : EIATTR_PARAM_CBANK
	.align		4
        /*0150*/ 	.byte	0x04, 0x0a
        /*0152*/ 	.short	(.L_2607 - .L_2606)
	.align		4
.L_2606:
        /*0154*/ 	.word	index@(.nv.constant0._ZN4vllm38concat_and_cache_mla_rope_fused_kernelIN3c104HalfELb0EttLNS_18Fp8KVCacheDataTypeE0EEEvPKlPT_S7_PKS6_S9_illlliPT2_S5_iiiiPKf)
        /*0158*/ 	.short	0x0210
        /*015a*/ 	.short	0x0080


	//----- nvinfo : EIATTR_SW_WAR
	.align		4
.L_2607:
        /*015c*/ 	.byte	0x04, 0x36
        /*015e*/ 	.short	(.L_2609 - .L_2608)
.L_2608:
        /*0160*/ 	.word	0x00000008
.L_2609:


//--------------------- .nv.info._ZN4vllm38concat_and_cache_mla_rope_fused_kernelIN3c104HalfELb1EttLNS_18Fp8KVCacheDataTypeE0EEEvPKlPT_S7_PKS6_S9_illlliPT2_S5_iiiiPKf --------------------------
	.section	.nv.info._ZN4vllm38concat_and_cache_mla_rope_fused_kernelIN3c104HalfELb1EttLNS_18Fp8KVCacheDataTypeE0EEEvPKlPT_S7_PKS6_S9_illlliPT2_S5_iiiiPKf,"",@"SHT_CUDA_INFO"
	.sectionflags	@""
	.align	4


	//----- nvinfo : EIATTR_CUDA_API_VERSION
	.align		4
        /*0000*/ 	.byte	0x04, 0x37
        /*0002*/ 	.short	(.L_2611 - .L_2610)
.L_2610:
        /*0004*/ 	.word	0x00000082


	//----- nvinfo : EIATTR_KPARAM_INFO
	.align		4
.L_2611:
        /*0008*/ 	.byte	0x04, 0x17
        /*000a*/ 	.short	(.L_2613 - .L_2612)
.L_2612:
        /*000c*/ 	.word	0x00000000
        /*0010*/ 	.short	0x0011
        /*0012*/ 	.short	0x0078
        /*0014*/ 	.byte	0x00, 0xf0, 0x21, 0x00


	//----- nvinfo : EIATTR_KPARAM_INFO
	.align		4
.L_2613:
        /*0018*/ 	.byte	0x04, 0x17
        /*001a*/ 	.short	(.L_2615 - .L_2614)
.L_2614:
        /*001c*/ 	.word	0x00000000
        /*0020*/ 	.short	0x0010
        /*0022*/ 	.short	0x0074
        /*0024*/ 	.byte	0x00, 0xf0, 0x11, 0x00


	//----- nvinfo : EIATTR_KPARAM_INFO
	.align		4
.L_2615:
        /*0028*/ 	.byte	0x04, 0x17
        /*002a*/ 	.short	(.L_2617 - .L_2616)
.L_2616:
        /*002c*/ 	.word	0x00000000
        /*0030*/ 	.short	0x000f
        /*0032*/ 	.short	0x0070
        /*0034*/ 	.byte	0x00, 0xf0, 0x11, 0x00


	//----- nvinfo : EIATTR_KPARAM_INFO
	.align		4
.L_2617:
        /*0038*/ 	.byte	0x04, 0x17
        /*003a*/ 	.short	(.L_2619 - .L_2618)
.L_2618:
        /*003c*/ 	.word	0x00000000
        /*0040*/ 	.short	0x000e
        /*0042*/ 	.short	0x006c
        /*0044*/ 	.byte	0x00, 0xf0, 0x11, 0x00


	//----- nvinfo : EIATTR_KPARAM_INFO
	.align		4
.L_2619:
        /*0048*/ 	.byte	0x04, 0x17
        /*004a*/ 	.short	(.L_2621 - .L_2620)
.L_2620:
        /*004c*/ 	.word	0x00000000
        /*0050*/ 	.short	0x000d
        /*0052*/ 	.short	0x0068
        /*0054*/ 	.byte	0x00, 0xf0, 0x11, 0x00


	//----- nvinfo : EIATTR_KPARAM_INFO
	.align		4
.L_2621:
        /*0058*/ 	.byte	0x04, 0x17
        /*005a*/ 	.short	(.L_2623 - .L_2622)
.L_2622:
        /*005c*/ 	.word	0x00000000
        /*0060*/ 	.short	0x000c
        /*0062*/ 	.short	0x0060
        /*0064*/ 	.byte	0x00, 0xf0, 0x21, 0x00


	//----- nvinfo : EIATTR_KPARAM_INFO
	.align		4
.L_2623:
        /*0068*/ 	.byte	0x04, 0x17
        /*006a*/ 	.short	(.L_2625 - .L_2624)
.L_2624:
        /*006c*/ 	.word	0x00000000
        /*0070*/ 	.short	0x000b
        /*0072*/ 	.short	0x0058
        /*0074*/ 	.byte	0x00, 0xf0, 0x21, 0x00


	//----- nvinfo : EIATTR_KPARAM_INFO
	.align		4
.L_2625:
        /*0078*/ 	.byte	0x04, 0x17
        /*007a*/ 	.short	(.L_2627 - .L_2626)
.L_2626:
        /*007c*/ 	.word	0x00000000
        /*0080*/ 	.short	0x000a
        /*0082*/ 	.short	0x0050
        /*0084*/ 	.byte	0x00, 0xf0, 0x11, 0x00


	//----- nvinfo : EIATTR_KPARAM_INFO
	.align		4
.L_2627:
        /*0088*/ 	.byte	0x04, 0x17
        /*008a*/ 	.short	(.L_2629 - .L_2628)
.L_2628:
        /*008c*/ 	.word	0x00000000
        /*0090*/ 	.short	0x0009
        /*0092*/ 	.short	0x0048
        /*0094*/ 	.byte	0x00, 0xf0, 0x21, 0x00


	//----- nvinfo : EIATTR_KPARAM_INFO
	.align		4
.L_2629:
        /*0098*/ 	.byte	0x04, 0x17
        /*009a*/ 	.short	(.L_2631 - .L_2630)
.L_2630:
        /*009c*/ 	.word	0x00000000
        /*00a0*/ 	.short	0x0008
        /*00a2*/ 	.short	0x0040
        /*00a4*/ 	.byte	0x00, 0xf0, 0x21, 0x00


	//----- nvinfo : EIATTR_KPARAM_INFO
	.align		4
.L_2631:
        /*00a8*/ 	.byte	0x04, 0x17
        /*00aa*/ 	.short	(.L_2633 - .L_2632)
.L_2632:
        /*00ac*/ 	.word	0x00000000
        /*00b0*/ 	.short	0x0007
        /*00b2*/ 	.short	0x0038
        /*00b4*/ 	.byte	0x00, 0xf0, 0x21, 0x00


	//----- nvinfo : EIATTR_KPARAM_INFO
	.align		4
.L_2633:
        /*00b8*/ 	.byte	0x04, 0x17
        /*00ba*/ 	.short	(.L_2635 - .L_2634)
.L_2634:
        /*00bc*/ 	.word	0x00000000
        /*00c0*/ 	.short	0x0006
        /*00c2*/ 	.short	0x0030
        /*00c4*/ 	.byte	0x00, 0xf0, 0x21, 0x00


	//----- nvinfo : EIATTR_KPARAM_INFO
	.align		4
.L_2635:
        /*00c8*/ 	.byte	0x04, 0x17
        /*00ca*/ 	.short	(.L_2637 - .L_2636)
.L_2636:
        /*00cc*/ 	.word	0x00000000
        /*00d0*/ 	.short	0x0005
        /*00d2*/ 	.short	0x0028
        /*00d4*/ 	.byte	0x00, 0xf0, 0x11, 0x00


	//----- nvinfo : EIATTR_KPARAM_INFO
	.align		4
.L_2637:
        /*00d8*/ 	.byte	0x04, 0x17
        /*00da*/ 	.short	(.L_2639 - .L_2638)
.L_2638:
        /*00dc*/ 	.word	0x00000000
        /*00e0*/ 	.short	0x0004
        /*00e2*/ 	.short	0x0020
        /*00e4*/ 	.byte	0x00, 0xf0, 0x21, 0x00


	//----- nvinfo : EIATTR_KPARAM_INFO
	.align		4
.L_2639:
        /*00e8*/ 	.byte	0x04, 0x17
        /*00ea*/ 	.short	(.L_2641 - .L_2640)
.L_2640:
        /*00ec*/ 	.word	0x00000000
        /*00f0*/ 	.short	0x0003
        /*00f2*/ 	.short	0x0018
        /*00f4*/ 	.byte	0x00, 0xf0, 0x21, 0x00


	//----- nvinfo : EIATTR_KPARAM_INFO
	.align		4
.L_2641:
        /*00f8*/ 	.byte	0x04, 0x17
        /*00fa*/ 	.short	(.L_2643 - .L_2642)
.L_2642:
        /*00fc*/ 	.word	0x00000000
        /*0100*/ 	.short	0x0002
        /*0102*/ 	.short	0x0010
        /*0104*/ 	.byte	0x00, 0xf0, 0x21, 0x00


	//----- nvinfo : EIATTR_KPARAM_INFO
	.align		4
.L_2643:
        /*0108*/ 	.byte	0x04, 0x17
        /*010a*/ 	.short	(.L_2645 - .L_2644)
.L_2644:
        /*010c*/ 	.word	0x00000000
        /*0110*/ 	.short	0x0001
        /*0112*/ 	.short	0x0008
        /*0114*/ 	.byte	0x00, 0xf0, 0x21, 0x00


	//----- nvinfo : EIATTR_KPARAM_INFO
	.align		4
.L_2645:
        /*0118*/ 	.byte	0x04, 0x17
        /*011a*/ 	.short	(.L_2647 - .L_2646)
.L_2646:
        /*011c*/ 	.word	0x00000000
        /*0120*/ 	.short	0x0000
        /*0122*/ 	.short	0x0000
        /*0124*/ 	.byte	0x00, 0xf0, 0x21, 0x00


	//----- nvinfo : EIATTR_SPARSE_MMA_MASK
	.align		4
.L_2647:
        /*0128*/ 	.byte	0x03, 0x50
        /*012a*/ 	.short	0x0000


	//----- nvinfo : EIATTR_MAXREG_COUNT
	.align		4
        /*012c*/ 	.byte	0x03, 0x1b
        /*012e*/ 	.short	0x00ff


	//----- nvinfo : EIATTR_MERCURY_ISA_VERSION
	.align		4
        /*0130*/ 	.byte	0x03, 0x5f
        /*0132*/ 	.short	0x0101


	//----- nvinfo : EIATTR_EXIT_INSTR_OFFSETS
	.align		4
        /*0134*/ 	.byte	0x04, 0x1c
        /*0136*/ 	.short	(.L_2649 - .L_2648)


	//   ....[0]....
.L_2648:
        /*0138*/ 	.word	0x00000a10


	//   ....[1]....
        /*013c*/ 	.word	0x00000fd0


	//   ....[2]....
        /*0140*/ 	.word	0x000011d0


	//----- nvinfo : EIATTR_CRS_STACK_SIZE
	.align		4
.L_2649:
        /*0144*/ 	.byte	0x04, 0x1e
        /*0146*/ 	.short	(.L_2651 - .L_2650)
.L_2650:
        /*0148*/ 	.word	0x00000000


	//----- nvinfo : EIATTR_CBANK_PARAM_SIZE
	.align		4
.L_2651:
        /*014c*/ 	.byte	0x03, 0x19
        /*014e*/ 	.short	0x0080


	//----- nvinfo : EIATTR_PARAM_CBANK
	.align		4
        /*0150*/ 	.byte	0x04, 0x0a
        /*0152*/ 	.short	(.L_2653 - .L_2652)
	.align		4
.L_2652:
        /*0154*/ 	.word	index@(.nv.constant0._ZN4vllm38concat_and_cache_mla_rope_fused_kernelIN3c104HalfELb1EttLNS_18Fp8KVCacheDataTypeE0EEEvPKlPT_S7_PKS6_S9_illlliPT2_S5_iiiiPKf)
        /*0158*/ 	.short	0x0210
        /*015a*/ 	.short	0x0080


	//----- nvinfo : EIATTR_SW_WAR
	.align		4
.L_2653:
        /*015c*/ 	.byte	0x04, 0x36
        /*015e*/ 	.short	(.L_2655 - .L_2654)
.L_2654:
        /*0160*/ 	.word	0x00000008
.L_2655:


//--------------------- .nv.info._ZN4vllm38concat_and_cache_mla_rope_fused_kernelIfLb0EttLNS_18Fp8KVCacheDataTypeE0EEEvPKlPT_S5_PKS4_S7_illlliPT2_S3_iiiiPKf --------------------------
	.section	.nv.info._ZN4vllm38concat_and_cache_mla_rope_fused_kernelIfLb0EttLNS_18Fp8KVCacheDataTypeE0EEEvPKlPT_S5_PKS4_S7_illlliPT2_S3_iiiiPKf,"",@"SHT_CUDA_INFO"
	.sectionflags	@""
	.align	4


	//----- nvinfo : EIATTR_CUDA_API_VERSION
	.align		4
        /*0000*/ 	.byte	0x04, 0x37
        /*0002*/ 	.short	(.L_2657 - .L_2656)
.L_2656:
        /*0004*/ 	.word	0x00000082


	//----- nvinfo : EIATTR_KPARAM_INFO
	.align		4
.L_2657:
        /*0008*/ 	.byte	0x04, 0x17
        /*000a*/ 	.short	(.L_2659 - .L_2658)
.L_2658:
        /*000c*/ 	.word	0x00000000
        /*0010*/ 	.short	0x0011
        /*0012*/ 	.short	0x0078
        /*0014*/ 	.byte	0x00, 0xf0, 0x21, 0x00


	//----- nvinfo : EIATTR_KPARAM_INFO
	.align		4
.L_2659:
        /*0018*/ 	.byte	0x04, 0x17
        /*001a*/ 	.short	(.L_2661 - .L_2660)
.L_2660:
        /*001c*/ 	.word	0x00000000
        /*0020*/ 	.short	0x0010
        /*0022*/ 	.short	0x0074
        /*0024*/ 	.byte	0x00, 0xf0, 0x11, 0x00


	//----- nvinfo : EIATTR_KPARAM_INFO
	.align		4
.L_2661:
        /*0028*/ 	.byte	0x04, 0x17
        /*002a*/ 	.short	(.L_2663 - .L_2662)
.L_2662:
        /*002c*/ 	.word	0x00000000
        /*0030*/ 	.short	0x000f
        /*0032*/ 	.short	0x0070
        /*0034*/ 	.byte	0x00, 0xf0, 0x11, 0x00


	//----- nvinfo : EIATTR_KPARAM_INFO
	.align		4
.L_2663:
        /*0038*/ 	.byte	0x04, 0x17
        /*003a*/ 	.short	(.L_2665 - .L_2664)
.L_2664:
        /*003c*/ 	.word	0x00000000
        /*0040*/ 	.short	0x000e
        /*0042*/ 	.short	0x006c
        /*0044*/ 	.byte	0x00, 0xf0, 0x11, 0x00


	//----- nvinfo : EIATTR_KPARAM_INFO
	.align		4
.L_2665:
        /*0048*/ 	.byte	0x04, 0x17
        /*004a*/ 	.short	(.L_2667 - .L_2666)
.L_2666:
        /*004c*/ 	.word	0x00000000
        /*0050*/ 	.short	0x000d
        /*0052*/ 	.short	0x0068
        /*0054*/ 	.byte	0x00, 0xf0, 0x11, 0x00


	//----- nvinfo : EIATTR_KPARAM_INFO
	.align		4
.L_2667:
        /*0058*/ 	.byte	0x04, 0x17
        /*005a*/ 	.short	(.L_2669 - .L_2668)
.L_2668:
        /*005c*/ 	.word	0x00000000
        /*0060*/ 	.short	0x000c
        /*0062*/ 	.short	0x0060
        /*0064*/ 	.byte	0x00, 0xf0, 0x21, 0x00


	//----- nvinfo : EIATTR_KPARAM_INFO
	.align		4
.L_2669:
        /*0068*/ 	.byte	0x04, 0x17
        /*006a*/ 	.short	(.L_2671 - .L_2670)
.L_2670:
        /*006c*/ 	.word	0x00000000
        /*0070*/ 	.short	0x000b
        /*0072*/ 	.short	0x0058
        /*0074*/ 	.byte	0x00, 0xf0, 0x21, 0x00


	//----- nvinfo : EIATTR_KPARAM_INFO
	.align		4
.L_2671:
        /*0078*/ 	.byte	0x04, 0x17
        /*007a*/ 	.short	(.L_2673 - .L_2672)
.L_2672:
        /*007c*/ 	.word	0x00000000
        /*0080*/ 	.short	0x000a
        /*0082*/ 	.short	0x0050
        /*0084*/ 	.byte	0x00, 0xf0, 0x11, 0x00


	//----- nvinfo : EIATTR_KPARAM_INFO
	.align		4
.L_2673:
        /*0088*/ 	.byte	0x04, 0x17
        /*008a*/ 	.short	(.L_2675 - .L_2674)
.L_2674:
        /*008c*/ 	.word	0x00000000
        /*0090*/ 	.short	0x0009
        /*0092*/ 	.short	0x0048
        /*0094*/ 	.byte	0x00, 0xf0, 0x21, 0x00


	//----- nvinfo : EIATTR_KPARAM_INFO
	.align		4
.L_2675:
        /*0098*/ 	.byte	0x04, 0x17
        /*009a*/ 	.short	(.L_2677 - .L_2676)
.L_2676:
        /*009c*/ 	.word	0x00000000
        /*00a0*/ 	.short	0x0008
        /*00a2*/ 	.short	0x0040
        /*00a4*/ 	.byte	0x00, 0xf0, 0x21, 0x00


	//----- nvinfo : EIATTR_KPARAM_INFO
	.align		4
.L_2677:
        /*00a8*/ 	.byte	0x04, 0x17
        /*00aa*/ 	.short	(.L_2679 - .L_2678)
.L_2678:
        /*00ac*/ 	.word	0x00000000
        /*00b0*/ 	.short	0x0007
        /*00b2*/ 	.short	0x0038
        /*00b4*/ 	.byte	0x00, 0xf0, 0x21, 0x00


	//----- nvinfo : EIATTR_KPARAM_INFO
	.align		4
.L_2679:
        /*00b8*/ 	.byte	0x04, 0x17
        /*00ba*/ 	.short	(.L_2681 - .L_2680)
.L_2680:
        /*00bc*/ 	.word	0x00000000
        /*00c0*/ 	.short	0x0006
        /*00c2*/ 	.short	0x0030
        /*00c4*/ 	.byte	0x00, 0xf0, 0x21, 0x00


	//----- nvinfo : EIATTR_KPARAM_INFO
	.align		4
.L_2681:
        /*00c8*/ 	.byte	0x04, 0x17
        /*00ca*/ 	.short	(.L_2683 - .L_2682)
.L_2682:
        /*00cc*/ 	.word	0x00000000
        /*00d0*/ 	.short	0x0005
        /*00d2*/ 	.short	0x0028
        /*00d4*/ 	.byte	0x00, 0xf0, 0x11, 0x00


	//----- nvinfo : EIATTR_KPARAM_INFO
	.align		4
.L_2683:
        /*00d8*/ 	.byte	0x04, 0x17
        /*00da*/ 	.short	(.L_2685 - .L_2684)
.L_2684:
        /*00dc*/ 	.word	0x00000000
        /*00e0*/ 	.short	0x0004
        /*00e2*/ 	.short	0x0020
        /*00e4*/ 	.byte	0x00, 0xf0, 0x21, 0x00


	//----- nvinfo : EIATTR_KPARAM_INFO
	.align		4
.L_2685:
        /*00e8*/ 	.byte	0x04, 0x17
        /*00ea*/ 	.short	(.L_2687 - .L_2686)
.L_2686:
        /*00ec*/ 	.word	0x00000000
        /*00f0*/ 	.short	0x0003
        /*00f2*/ 	.short	0x0018
        /*00f4*/ 	.byte	0x00, 0xf0, 0x21, 0x00


	//----- nvinfo : EIATTR_KPARAM_INFO
	.align		4
.L_2687:
        /*00f8*/ 	.byte	0x04, 0x17
        /*00fa*/ 	.short	(.L_2689 - .L_2688)
.L_2688:
        /*00fc*/ 	.word	0x00000000
        /*0100*/ 	.short	0x0002
        /*0102*/ 	.short	0x0010
        /*0104*/ 	.byte	0x00, 0xf0, 0x21, 0x00


	//----- nvinfo : EIATTR_KPARAM_INFO
	.align		4
.L_2689:
        /*0108*/ 	.byte	0x04, 0x17
        /*010a*/ 	.short	(.L_2691 - .L_2690)
.L_2690:
        /*010c*/ 	.word	0x00000000
        /*0110*/ 	.short	0x0001
        /*0112*/ 	.short	0x0008
        /*0114*/ 	.byte	0x00, 0xf0, 0x21, 0x00


	//----- nvinfo : EIATTR_KPARAM_INFO
	.align		4
.L_2691:
        /*0118*/ 	.byte	0x04, 0x17
        /*011a*/ 	.short	(.L_2693 - .L_2692)
.L_2692:
        /*011c*/ 	.word	0x00000000
        /*0120*/ 	.short	0x0000
        /*0122*/ 	.short	0x0000
        /*0124*/ 	.byte	0x00, 0xf0, 0x21, 0x00


	//----- nvinfo : EIATTR_SPARSE_MMA_MASK
	.align		4
.L_2693:
        /*0128*/ 	.byte	0x03, 0x50
        /*012a*/ 	.short	0x0000


	//----- nvinfo : EIATTR_MAXREG_COUNT
	.align		4
        /*012c*/ 	.byte	0x03, 0x1b
        /*012e*/ 	.short	0x00ff


	//----- nvinfo : EIATTR_MERCURY_ISA_VERSION
	.align		4
        /*0130*/ 	.byte	0x03, 0x5f
        /*0132*/ 	.short	0x0101


	//----- nvinfo : EIATTR_EXIT_INSTR_OFFSETS
	.align		4
        /*0134*/ 	.byte	0x04, 0x1c
        /*0136*/ 	.short	(.L_2695 - .L_2694)


	//   ....[0]....
.L_2694:
        /*0138*/ 	.word	0x00000840


	//   ....[1]....
        /*013c*/ 	.word	0x00000c10


	//   ....[2]....
        /*0140*/ 	.word	0x00000df0


	//----- nvinfo : EIATTR_CRS_STACK_SIZE
	.align		4
.L_2695:
        /*0144*/ 	.byte	0x04, 0x1e
        /*0146*/ 	.short	(.L_2697 - .L_2696)
.L_2696:
        /*0148*/ 	.word	0x00000000


	//----- nvinfo : EIATTR_CBANK_PARAM_SIZE
	.align		4
.L_2697:
        /*014c*/ 	.byte	0x03, 0x19
        /*014e*/ 	.short	0x0080


	//----- nvinfo : EIATTR_PARAM_CBANK
	.align		4
        /*0150*/ 	.byte	0x04, 0x0a
        /*0152*/ 	.short	(.L_2699 - .L_2698)
	.align		4
.L_2698:
        /*0154*/ 	.word	index@(.nv.constant0._ZN4vllm38concat_and_cache_mla_rope_fused_kernelIfLb0EttLNS_18Fp8KVCacheDataTypeE0EEEvPKlPT_S5_PKS4_S7_illlliPT2_S3_iiiiPKf)
        /*0158*/ 	.short	0x0210
        /*015a*/ 	.short	0x0080


	//----- nvinfo : EIATTR_SW_WAR
	.align		4
.L_2699:
        /*015c*/ 	.byte	0x04, 0x36
        /*015e*/ 	.short	(.L_2701 - .L_2700)
.L_2700:
        /*0160*/ 	.word	0x00000008
.L_2701:


//--------------------- .nv.info._ZN4vllm38concat_and_cache_mla_rope_fused_kernelIfLb1EttLNS_18Fp8KVCacheDataTypeE0EEEvPKlPT_S5_PKS4_S7_illlliPT2_S3_iiiiPKf --------------------------
	.section	.nv.info._ZN4vllm38concat_and_cache_mla_rope_fused_kernelIfLb1EttLNS_18Fp8KVCacheDataTypeE0EEEvPKlPT_S5_PKS4_S7_illlliPT2_S3_iiiiPKf,"",@"SHT_CUDA_INFO"
	.sectionflags	@""
	.align	4


	//----- nvinfo : EIATTR_CUDA_API_VERSION
	.align		4
        /*0000*/ 	.byte	0x04, 0x37
        /*0002*/ 	.short	(.L_2703 - .L_2702)
.L_2702:
        /*0004*/ 	.word	0x00000082


	//----- nvinfo : EIATTR_KPARAM_INFO
	.align		4
.L_2703:
        /*0008*/ 	.byte	0x04, 0x17
        /*000a*/ 	.short	(.L_2705 - .L_2704)
.L_2704:
        /*000c*/ 	.word	0x00000000
        /*0010*/ 	.short	0x0011
        /*0012*/ 	.short	0x0078
        /*0014*/ 	.byte	0x00, 0xf0, 0x21, 0x00


	//----- nvinfo : EIATTR_KPARAM_INFO
	.align		4
.L_2705:
        /*0018*/ 	.byte	0x04, 0x17
        /*001a*/ 	.short	(.L_2707 - .L_2706)
.L_2706:
        /*001c*/ 	.word	0x00000000
        /*0020*/ 	.short	0x0010
        /*0022*/ 	.short	0x0074
        /*0024*/ 	.byte	0x00, 0xf0, 0x11, 0x00


	//----- nvinfo : EIATTR_KPARAM_INFO
	.align		4
.L_2707:
        /*0028*/ 	.byte	0x04, 0x17
        /*002a*/ 	.short	(.L_2709 - .L_2708)
.L_2708:
        /*002c*/ 	.word	0x00000000
        /*0030*/ 	.short	0x000f
        /*0032*/ 	.short	0x0070
        /*0034*/ 	.byte	0x00, 0xf0, 0x11, 0x00


	//----- nvinfo : EIATTR_KPARAM_INFO
	.align		4
.L_2709:
        /*0038*/ 	.byte	0x04, 0x17
        /*003a*/ 	.short	(.L_2711 - .L_2710)
.L_2710:
        /*003c*/ 	.word	0x00000000
        /*0040*/ 	.short	0x000e
        /*0042*/ 	.short	0x006c
        /*0044*/ 	.byte	0x00, 0xf0, 0x11, 0x00


	//----- nvinfo : EIATTR_KPARAM_INFO
	.align		4
.L_2711:
        /*0048*/ 	.byte	0x04, 0x17
        /*004a*/ 	.short	(.L_2713 - .L_2712)
.L_2712:
        /*004c*/ 	.word	0x00000000
        /*0050*/ 	.short	0x000d
        /*0052*/ 	.short	0x0068
        /*0054*/ 	.byte	0x00, 0xf0, 0x11, 0x00


	//----- nvinfo : EIATTR_KPARAM_INFO
	.align		4
.L_2713:
        /*0058*/ 	.byte	0x04, 0x17
        /*005a*/ 	.short	(.L_2715 - .L_2714)
.L_2714:
        /*005c*/ 	.word	0x00000000
        /*0060*/ 	.short	0x000c
        /*0062*/ 	.short	0x0060
        /*0064*/ 	.byte	0x00, 0xf0, 0x21, 0x00


	//----- nvinfo : EIATTR_KPARAM_INFO
	.align		4
.L_2715:
        /*0068*/ 	.byte	0x04, 0x17
        /*006a*/ 	.short	(.L_2717 - .L_2716)
.L_2716:
        /*006c*/ 	.word	0x00000000
        /*0070*/ 	.short	0x000b
        /*0072*/ 	.short	0x0058
        /*0074*/ 	.byte	0x00, 0xf0, 0x21, 0x00


	//----- nvinfo : EIATTR_KPARAM_INFO
	.align		4
.L_2717:
        /*0078*/ 	.byte	0x04, 0x17
        /*007a*/ 	.short	(.L_2719 - .L_2718)
.L_2718:
        /*007c*/ 	.word	0x00000000
        /*0080*/ 	.short	0x000a
        /*0082*/ 	.short	0x0050
        /*0084*/ 	.byte	0x00, 0xf0, 0x11, 0x00


	//----- nvinfo : EIATTR_KPARAM_INFO
	.align		4
.L_2719:
        /*0088*/ 	.byte	0x04, 0x17
        /*008a*/ 	.short	(.L_2721 - .L_2720)
.L_2720:
        /*008c*/ 	.word	0x00000000
        /*0090*/ 	.short	0x0009
        /*0092*/ 	.short	0x0048
        /*0094*/ 	.byte	0x00, 0xf0, 0x21, 0x00


	//----- nvinfo : EIATTR_KPARAM_INFO
	.align		4
.L_2721:
        /*0098*/ 	.byte	0x04, 0x17
        /*009a*/ 	.short	(.L_2723 - .L_2722)
.L_2722:
        /*009c*/ 	.word	0x00000000
        /*00a0*/ 	.short	0x0008
        /*00a2*/ 	.short	0x0040
        /*00a4*/ 	.byte	0x00, 0xf0, 0x21, 0x00


	//----- nvinfo : EIATTR_KPARAM_INFO
	.align		4
.L_2723:
        /*00a8*/ 	.byte	0x04, 0x17
        /*00aa*/ 	.short	(.L_2725 - .L_2724)
.L_2724:
        /*00ac*/ 	.word	0x00000000
        /*00b0*/ 	.short	0x0007
        /*00b2*/ 	.short	0x0038
        /*00b4*/ 	.byte	0x00, 0xf0, 0x21, 0x00


	//----- nvinfo : EIATTR_KPARAM_INFO
	.align		4
.L_2725:
        /*00b8*/ 	.byte	0x04, 0x17
        /*00ba*/ 	.short	(.L_2727 - .L_2726)
.L_2726:
        /*00bc*/ 	.word	0x00000000
        /*00c0*/ 	.short	0x0006
        /*00c2*/ 	.short	0x0030
        /*00c4*/ 	.byte	0x00, 0xf0, 0x21, 0x00


	//----- nvinfo : EIATTR_KPARAM_INFO
	.align		4
.L_2727:
        /*00c8*/ 	.byte	0x04, 0x17
        /*00ca*/ 	.short	(.L_2729 - .L_2728)
.L_2728:
        /*00cc*/ 	.word	0x00000000
        /*00d0*/ 	.short	0x0005
        /*00d2*/ 	.short	0x0028
        /*00d4*/ 	.byte	0x00, 0xf0, 0x11, 0x00


	//----- nvinfo : EIATTR_KPARAM_INFO
	.align		4
.L_2729:
        /*00d8*/ 	.byte	0x04, 0x17
        /*00da*/ 	.short	(.L_2731 - .L_2730)
.L_2730:
        /*00dc*/ 	.word	0x00000000
        /*00e0*/ 	.short	0x0004
        /*00e2*/ 	.short	0x0020
        /*00e4*/ 	.byte	0x00, 0xf0, 0x21, 0x00


	//----- nvinfo : EIATTR_KPARAM_INFO
	.align		4
.L_2731:
        /*00e8*/ 	.byte	0x04, 0x17
        /*00ea*/ 	.short	(.L_2733 - .L_2732)
.L_2732:
        /*00ec*/ 	.word	0x00000000
        /*00f0*/ 	.short	0x0003
        /*00f2*/ 	.short	0x0018
        /*00f4*/ 	.byte	0x00, 0xf0, 0x21, 0x00


	//----- nvinfo : EIATTR_KPARAM_INFO
	.align		4
.L_2733:
        /*00f8*/ 	.byte	0x04, 0x17
        /*00fa*/ 	.short	(.L_2735 - .L_2734)
.L_2734:
        /*00fc*/ 	.word	0x00000000
        /*0100*/ 	.short	0x0002
        /*0102*/ 	.short	0x0010
        /*0104*/ 	.byte	0x00, 0xf0, 0x21, 0x00


	//----- nvinfo : EIATTR_KPARAM_INFO
	.align		4
.L_2735:
        /*0108*/ 	.byte	0x04, 0x17
        /*010a*/ 	.short	(.L_2737 - .L_2736)
.L_2736:
        /*010c*/ 	.word	0x00000000
        /*0110*/ 	.short	0x0001
        /*0112*/ 	.short	0x0008
        /*0114*/ 	.byte	0x00, 0xf0, 0x21, 0x00


	//----- nvinfo : EIATTR_KPARAM_INFO
	.align		4
.L_2737:
        /*0118*/ 	.byte	0x04, 0x17
        /*011a*/ 	.short	(.L_2739 - .L_2738)
.L_2738:
        /*011c*/ 	.word	0x00000000
        /*0120*/ 	.short	0x0000
        /*0122*/ 	.short	0x0000
        /*0124*/ 	.byte	0x00, 0xf0, 0x21, 0x00


	//----- nvinfo : EIATTR_SPARSE_MMA_MASK
	.align		4
.L_2739:
        /*0128*/ 	.byte	0x03, 0x50
        /*012a*/ 	.short	0x0000


	//----- nvinfo : EIATTR_MAXREG_COUNT
	.align		4
        /*012c*/ 	.byte	0x03, 0x1b
        /*012e*/ 	.short	0x00ff


	//----- nvinfo : EIATTR_MERCURY_ISA_VERSION
	.align		4
        /*0130*/ 	.byte	0x03, 0x5f
        /*0132*/ 	.short	0x0101


	//----- nvinfo : EIATTR_EXIT_INSTR_OFFSETS
	.align		4
        /*0134*/ 	.byte	0x04, 0x1c
        /*0136*/ 	.short	(.L_2741 - .L_2740)


	//   ....[0]....
.L_2740:
        /*0138*/ 	.word	0x00000930


	//   ....[1]....
        /*013c*/ 	.word	0x00000df0


	//   ....[2]....
        /*0140*/ 	.word	0x00001000


	//----- nvinfo : EIATTR_CRS_STACK_SIZE
	.align		4
.L_2741:
        /*0144*/ 	.byte	0x04, 0x1e
        /*0146*/ 	.short	(.L_2743 - .L_2742)
.L_2742:
        /*0148*/ 	.word	0x00000000


	//----- nvinfo : EIATTR_CBANK_PARAM_SIZE
	.align		4
.L_2743:
        /*014c*/ 	.byte	0x03, 0x19
        /*014e*/ 	.short	0x0080


	//----- nvinfo : EIATTR_PARAM_CBANK
	.align		4
        /*0150*/ 	.byte	0x04, 0x0a
        /*0152*/ 	.short	(.L_2745 - .L_2744)
	.align		4
.L_2744:
        /*0154*/ 	.word	index@(.nv.constant0._ZN4vllm38concat_and_cache_mla_rope_fused_kernelIfLb1EttLNS_18Fp8KVCacheDataTypeE0EEEvPKlPT_S5_PKS4_S7_illlliPT2_S3_iiiiPKf)
        /*0158*/ 	.short	0x0210
        /*015a*/ 	.short	0x0080


	//----- nvinfo : EIATTR_SW_WAR
	.align		4
.L_2745:
        /*015c*/ 	.byte	0x04, 0x36
        /*015e*/ 	.short	(.L_2747 - .L_2746)
.L_2746:
        /*0160*/ 	.word	0x00000008
.L_2747:


//--------------------- .nv.info._ZN4vllm38concat_and_cache_mla_rope_fused_kernelIN3c108BFloat16ELb0EffLNS_18Fp8KVCacheDataTypeE0EEEvPKlPT_S7_PKS6_S9_illlliPT2_S5_iiiiPKf --------------------------
	.section	.nv.info._ZN4vllm38concat_and_cache_mla_rope_fused_kernelIN3c108BFloat16ELb0EffLNS_18Fp8KVCacheDataTypeE0EEEvPKlPT_S7_PKS6_S9_illlliPT2_S5_iiiiPKf,"",@"SHT_CUDA_INFO"
	.sectionflags	@""
	.align	4


	//----- nvinfo : EIATTR_CUDA_API_VERSION
	.align		4
        /*0000*/ 	.byte	0x04, 0x37
        /*0002*/ 	.short	(.L_2749 - .L_2748)
.L_2748:
        /*0004*/ 	.word	0x00000082


	//----- nvinfo : EIATTR_KPARAM_INFO
	.align		4
.L_2749:
        /*0008*/ 	.byte	0x04, 0x17
        /*000a*/ 	.short	(.L_2751 - .L_2750)
.L_2750:
        /*000c*/ 	.word	0x00000000
        /*0010*/ 	.short	0x0011
        /*0012*/ 	.short	0x0078
        /*0014*/ 	.byte	0x00, 0xf0, 0x21, 0x00


	//----- nvinfo : EIATTR_KPARAM_INFO
	.align		4
.L_2751:
        /*0018*/ 	.byte	0x04, 0x17
        /*001a*/ 	.short	(.L_2753 - .L_2752)
.L_2752:
        /*001c*/ 	.word	0x00000000
        /*0020*/ 	.short	0x0010
        /*0022*/ 	.short	0x0074
        /*0024*/ 	.byte	0x00, 0xf0, 0x11, 0x00


	//----- nvinfo : EIATTR_KPARAM_INFO
	.align		4
.L_2753:
        /*0028*/ 	.byte	0x04, 0x17
        /*002a*/ 	.short	(.L_2755 - .L_2754)
.L_2754:
        /*002c*/ 	.word	0x00000000
        /*0030*/ 	.short	0x000f
        /*0032*/ 	.short	0x0070
        /*0034*/ 	.byte	0x00, 0xf0, 0x11, 0x00


	//----- nvinfo : EIATTR_KPARAM_INFO
	.align		4
.L_2755:
        /*0038*/ 	.byte	0x04, 0x17
        /*003a*/ 	.short	(.L_2757 - .L_2756)
.L_2756:
        /*003c*/ 	.word	0x00000000
        /*0040*/ 	.short	0x000e
        /*0042*/ 	.short	0x006c
        /*0044*/ 	.byte	0x00, 0xf0, 0x11, 0x00


	//----- nvinfo : EIATTR_KPARAM_INFO
	.align		4
.L_2757:
        /*0048*/ 	.byte	0x04, 0x17
        /*004a*/ 	.short	(.L_2759 - .L_2758)
.L_2758:
        /*004c*/ 	.word	0x00000000
        /*0050*/ 	.short	0x000d
        /*0052*/ 	.short	0x0068
        /*0054*/ 	.byte	0x00, 0xf0, 0x11, 0x00


	//----- nvinfo : EIATTR_KPARAM_INFO
	.align		4
.L_2759:
        /*0058*/ 	.byte	0x04, 0x17
        /*005a*/ 	.short	(.L_2761 - .L_2760)
.L_2760:
        /*005c*/ 	.word	0x00000000
        /*0060*/ 	.short	0x000c
        /*0062*/ 	.short	0x0060
        /*0064*/ 	.byte	0x00, 0xf0, 0x21, 0x00


	//----- nvinfo : EIATTR_KPARAM_INFO
	.align		4
.L_2761:
        /*0068*/ 	.byte	0x04, 0x17
        /*006a*/ 	.short	(.L_2763 - .L_2762)
.L_2762:
        /*006c*/ 	.word	0x00000000
        /*0070*/ 	.short	0x000b
        /*0072*/ 	.short	0x0058
        /*0074*/ 	.byte	0x00, 0xf0, 0x21, 0x00


	//----- nvinfo : EIATTR_KPARAM_INFO
	.align		4
.L_2763:
        /*0078*/ 	.byte	0x04, 0x17
        /*007a*/ 	.short	(.L_2765 - .L_2764)
.L_2764:
        /*007c*/ 	.word	0x00000000
        /*0080*/ 	.short	0x000a
        /*0082*/ 	.short	0x0050
        /*0084*/ 	.byte	0x00, 0xf0, 0x11, 0x00


	//----- nvinfo : EIATTR_KPARAM_INFO
	.align		4
.L_2765:
        /*0088*/ 	.byte	0x04, 0x17
        /*008a*/ 	.short	(.L_2767 - .L_2766)
.L_2766:
        /*008c*/ 	.word	0x00000000
        /*0090*/ 	.short	0x0009
        /*0092*/ 	.short	0x0048
        /*0094*/ 	.byte	0x00, 0xf0, 0x21, 0x00


	//----- nvinfo : EIATTR_KPARAM_INFO
	.align		4
.L_2767:
        /*0098*/ 	.byte	0x04, 0x17
        /*009a*/ 	.short	(.L_2769 - .L_2768)
.L_2768:
        /*009c*/ 	.word	0x00000000
        /*00a0*/ 	.short	0x0008
        /*00a2*/ 	.short	0x0040
        /*00a4*/ 	.byte	0x00, 0xf0, 0x21, 0x00


	//----- nvinfo : EIATTR_KPARAM_INFO
	.align		4
.L_2769:
        /*00a8*/ 	.byte	0x04, 0x17
        /*00aa*/ 	.short	(.L_2771 - .L_2770)
.L_2770:
        /*00ac*/ 	.word	0x00000000
        /*00b0*/ 	.short	0x0007
        /*00b2*/ 	.short	0x0038
        /*00b4*/ 	.byte	0x00, 0xf0, 0x21, 0x00


	//----- nvinfo : EIATTR_KPARAM_INFO
	.align		4
.L_2771:
        /*00b8*/ 	.byte	0x04, 0x17
        /*00ba*/ 	.short	(.L_2773 - .L_2772)
.L_2772:
        /*00bc*/ 	.word	0x00000000
        /*00c0*/ 	.short	0x0006
        /*00c2*/ 	.short	0x0030
        /*00c4*/ 	.byte	0x00, 0xf0, 0x21, 0x00


	//----- nvinfo : EIATTR_KPARAM_INFO
	.align		4
.L_2773:
        /*00c8*/ 	.byte	0x04, 0x17
        /*00ca*/ 	.short	(.L_2775 - .L_2774)
.L_2774:
        /*00cc*/ 	.word	0x00000000
        /*00d0*/ 	.short	0x0005
        /*00d2*/ 	.short	0x0028
        /*00d4*/ 	.byte	0x00, 0xf0, 0x11, 0x00


	//----- nvinfo : EIATTR_KPARAM_INFO
	.align		4
.L_2775:
        /*00d8*/ 	.byte	0x04, 0x17
        /*00da*/ 	.short	(.L_2777 - .L_2776)
.L_2776:
        /*00dc*/ 	.word	0x00000000
        /*00e0*/ 	.short	0x0004
        /*00e2*/ 	.short	0x0020
        /*00e4*/ 	.byte	0x00, 0xf0, 0x21, 0x00


	//----- nvinfo : EIATTR_KPARAM_INFO
	.align		4
.L_2777:
        /*00e8*/ 	.byte	0x04, 0x17
        /*00ea*/ 	.short	(.L_2779 - .L_2778)
.L_2778:
        /*00ec*/ 	.word	0x00000000
        /*00f0*/ 	.short	0x0003
        /*00f2*/ 	.short	0x0018
        /*00f4*/ 	.byte	0x00, 0xf0, 0x21, 0x00


	//----- nvinfo : EIATTR_KPARAM_INFO
	.align		4
.L_2779:
        /*00f8*/ 	.byte	0x04, 0x17
        /*00fa*/ 	.short	(.L_2781 - .L_2780)
.L_2780:
        /*00fc*/ 	.word	0x00000000
        /*0100*/ 	.short	0x0002
        /*0102*/ 	.short	0x0010
        /*0104*/ 	.byte	0x00, 0xf0, 0x21, 0x00


	//----- nvinfo : EIATTR_KPARAM_INFO
	.align		4
.L_2781:
        /*0108*/ 	.byte	0x04, 0x17
        /*010a*/ 	.short	(.L_2783 - .L_2782)
.L_2782:
        /*010c*/ 	.word	0x00000000
        /*0110*/ 	.short	0x0001
        /*0112*/ 	.short	0x0008
        /*0114*/ 	.byte	0x00, 0xf0, 0x21, 0x00


	//----- nvinfo : EIATTR_KPARAM_INFO
	.align		4
.L_2783:
        /*0118*/ 	.byte	0x04, 0x17
        /*011a*/ 	.short	(.L_2785 - .L_2784)
.L_2784:
        /*011c*/ 	.word	0x00000000
        /*0120*/ 	.short	0x0000
        /*0122*/ 	.short	0x0000
        /*0124*/ 	.byte	0x00, 0xf0, 0x21, 0x00


	//----- nvinfo : EIATTR_SPARSE_MMA_MASK
	.align		4
.L_2785:
        /*0128*/ 	.byte	0x03, 0x50
        /*012a*/ 	.short	0x0000


	//----- nvinfo : EIATTR_MAXREG_COUNT
	.align		4
        /*012c*/ 	.byte	0x03, 0x1b
        /*012e*/ 	.short	0x00ff


	//----- nvinfo : EIATTR_MERCURY_ISA_VERSION
	.align		4
        /*0130*/ 	.byte	0x03, 0x5f
        /*0132*/ 	.short	0x0101


	//----- nvinfo : EIATTR_EXIT_INSTR_OFFSETS
	.align		4
        /*0134*/ 	.byte	0x04, 0x1c
        /*0136*/ 	.short	(.L_2787 - .L_2786)


	//   ....[0]....
.L_2786:
        /*0138*/ 	.word	0x00000970


	//   ....[1]....
        /*013c*/ 	.word	0x00000e90


	//   ....[2]....
        /*0140*/ 	.word	0x00001070


	//----- nvinfo : EIATTR_CRS_STACK_SIZE
	.align		4
.L_2787:
        /*0144*/ 	.byte	0x04, 0x1e
        /*0146*/ 	.short	(.L_2789 - .L_2788)
.L_2788:
        /*0148*/ 	.word	0x00000000


	//----- nvinfo : EIATTR_CBANK_PARAM_SIZE
	.align		4
.L_2789:
        /*014c*/ 	.byte	0x03, 0x19
        /*014e*/ 	.short	0x0080


	//----- nvinfo : EIATTR_PARAM_CBANK
	.align		4
        /*0150*/ 	.byte	0x04, 0x0a
        /*0152*/ 	.short	(.L_2791 - .L_2790)
	.align		4
.L_2790:
        /*0154*/ 	.word	index@(.nv.constant0._ZN4vllm38concat_and_cache_mla_rope_fused_kernelIN3c108BFloat16ELb0EffLNS_18Fp8KVCacheDataTypeE0EEEvPKlPT_S7_PKS6_S9_illlliPT2_S5_iiiiPKf)
        /*0158*/ 	.short	0x0210
        /*015a*/ 	.short	0x0080


	//----- nvinfo : EIATTR_SW_WAR
	.align		4
.L_2791:
        /*015c*/ 	.byte	0x04, 0x36
        /*015e*/ 	.short	(.L_2793 - .L_2792)
.L_2792:
        /*0160*/ 	.word	0x00000008
.L_2793:


//--------------------- .nv.info._ZN4vllm38concat_and_cache_mla_rope_fused_kernelIN3c108BFloat16ELb1EffLNS_18Fp8KVCacheDataTypeE0EEEvPKlPT_S7_PKS6_S9_illlliPT2_S5_iiiiPKf --------------------------
	.section	.nv.info._ZN4vllm38concat_and_cache_mla_rope_fused_kernelIN3c108BFloat16ELb1EffLNS_18Fp8KVCacheDataTypeE0EEEvPKlPT_S7_PKS6_S9_illlliPT2_S5_iiiiPKf,"",@"SHT_CUDA_INFO"
	.sectionflags	@""
	.align	4


	//----- nvinfo : EIATTR_CUDA_API_VERSION
	.align		4
        /*0000*/ 	.byte	0x04, 0x37
        /*0002*/ 	.short	(.L_2795 - .L_2794)
.L_2794:
        /*0004*/ 	.word	0x00000082


	//----- nvinfo : EIATTR_KPARAM_INFO
	.align		4
.L_2795:
        /*0008*/ 	.byte	0x04, 0x17
        /*000a*/ 	.short	(.L_2797 - .L_2796)
.L_2796:
        /*000c*/ 	.word	0x00000000
        /*0010*/ 	.short	0x0011
        /*0012*/ 	.short	0x0078
        /*0014*/ 	.byte	0x00, 0xf0, 0x21, 0x00


	//----- nvinfo : EIATTR_KPARAM_INFO
	.align		4
.L_2797:
        /*0018*/ 	.byte	0x04, 0x17
        /*001a*/ 	.short	(.L_2799 - .L_2798)
.L_2798:
        /*001c*/ 	.word	0x00000000
        /*0020*/ 	.short	0x0010
        /*0022*/ 	.short	0x0074
        /*0024*/ 	.byte	0x00, 0xf0, 0x11, 0x00


	//----- nvinfo : EIATTR_KPARAM_INFO
	.align		4
.L_2799:
        /*0028*/ 	.byte	0x04, 0x17
        /*002a*/ 	.short	(.L_2801 - .L_2800)
.L_2800:
        /*002c*/ 	.word	0x00000000
        /*0030*/ 	.short	0x000f
        /*0032*/ 	.short	0x0070
        /*0034*/ 	.byte	0x00, 0xf0, 0x11, 0x00


	//----- nvinfo : EIATTR_KPARAM_INFO
	.align		4
.L_2801:
        /*0038*/ 	.byte	0x04, 0x17
        /*003a*/ 	.short	(.L_2803 - .L_2802)
.L_2802:
        /*003c*/ 	.word	0x00000000
        /*0040*/ 	.short	0x000e
        /*0042*/ 	.short	0x006c
        /*0044*/ 	.byte	0x00, 0xf0, 0x11, 0x00


	//----- nvinfo : EIATTR_KPARAM_INFO
	.align		4
.L_2803:
        /*0048*/ 	.byte	0x04, 0x17
        /*004a*/ 	.short	(.L_2805 - .L_2804)
.L_2804:
        /*004c*/ 	.word	0x00000000
        /*0050*/ 	.short	0x000d
        /*0052*/ 	.short	0x0068
        /*0054*/ 	.byte	0x00, 0xf0, 0x11, 0x00


	//----- nvinfo : EIATTR_KPARAM_INFO
	.align		4
.L_2805:
        /*0058*/ 	.byte	0x04, 0x17
        /*005a*/ 	.short	(.L_2807 - .L_2806)
.L_2806:
        /*005c*/ 	.word	0x00000000
        /*0060*/ 	.short	0x000c
        /*0062*/ 	.short	0x0060
        /*0064*/ 	.byte	0x00, 0xf0, 0x21, 0x00


	//----- nvinfo : EIATTR_KPARAM_INFO
	.align		4
.L_2807:
        /*0068*/ 	.byte	0x04, 0x17
        /*006a*/ 	.short	(.L_2809 - .L_2808)
.L_2808:
        /*006c*/ 	.word	0x00000000
        /*0070*/ 	.short	0x000b
        /*0072*/ 	.short	0x0058
        /*0074*/ 	.byte	0x00, 0xf0, 0x21, 0x00


	//----- nvinfo : EIATTR_KPARAM_INFO
	.align		4
.L_2809:
        /*0078*/ 	.byte	0x04, 0x17
        /*007a*/ 	.short	(.L_2811 - .L_2810)
.L_2810:
        /*007c*/ 	.word	0x00000000
        /*0080*/ 	.short	0x000a
        /*0082*/ 	.short	0x0050
        /*0084*/ 	.byte	0x00, 0xf0, 0x11, 0x00


	//----- nvinfo : EIATTR_KPARAM_INFO
	.align		4
.L_2811:
        /*0088*/ 	.byte	0x04, 0x17
        /*008a*/ 	.short	(.L_2813 - .L_2812)
.L_2812:
        /*008c*/ 	.word	0x00000000
        /*0090*/ 	.short	0x0009
        /*0092*/ 	.short	0x0048
        /*0094*/ 	.byte	0x00, 0xf0, 0x21, 0x00


	//----- nvinfo : EIATTR_KPARAM_INFO
	.align		4
.L_2813:
        /*0098*/ 	.byte	0x04, 0x17
        /*009a*/ 	.short	(.L_2815 - .L_2814)
.L_2814:
        /*009c*/ 	.word	0x00000000
        /*00a0*/ 	.short	0x0008
        /*00a2*/ 	.short	0x0040
        /*00a4*/ 	.byte	0x00, 0xf0, 0x21, 0x00


	//----- nvinfo : EIATTR_KPARAM_INFO
	.align		4
.L_2815:
        /*00a8*/ 	.byte	0x04, 0x17
        /*00aa*/ 	.short	(.L_2817 - .L_2816)
.L_2816:
        /*00ac*/ 	.word	0x00000000
        /*00b0*/ 	.short	0x0007
        /*00b2*/ 	.short	0x0038
        /*00b4*/ 	.byte	0x00, 0xf0, 0x21, 0x00


	//----- nvinfo : EIATTR_KPARAM_INFO
	.align		4
.L_2817:
        /*00b8*/ 	.byte	0x04, 0x17
        /*00ba*/ 	.short	(.L_2819 - .L_2818)
.L_2818:
        /*00bc*/ 	.word	0x00000000
        /*00c0*/ 	.short	0x0006
        /*00c2*/ 	.short	0x0030
        /*00c4*/ 	.byte	0x00, 0xf0, 0x21, 0x00


	//----- nvinfo : EIATTR_KPARAM_INFO
	.align		4
.L_2819:
        /*00c8*/ 	.byte	0x04, 0x17
        /*00ca*/ 	.short	(.L_2821 - .L_2820)
.L_2820:
        /*00cc*/ 	.word	0x00000000
        /*00d0*/ 	.short	0x0005
        /*00d2*/ 	.short	0x0028
        /*00d4*/ 	.byte	0x00, 0xf0, 0x11, 0x00


	//----- nvinfo : EIATTR_KPARAM_INFO
	.align		4
.L_2821:
        /*00d8*/ 	.byte	0x04, 0x17
        /*00da*/ 	.short	(.L_2823 - .L_2822)
.L_2822:
        /*00dc*/ 	.word	0x00000000
        /*00e0*/ 	.short	0x0004
        /*00e2*/ 	.short	0x0020
        /*00e4*/ 	.byte	0x00, 0xf0, 0x21, 0x00


	//----- nvinfo : EIATTR_KPARAM_INFO
	.align		4
.L_2823:
        /*00e8*/ 	.byte	0x04, 0x17
        /*00ea*/ 	.short	(.L_2825 - .L_2824)
.L_2824:
        /*00ec*/ 	.word	0x00000000
        /*00f0*/ 	.short	0x0003
        /*00f2*/ 	.short	0x0018
        /*00f4*/ 	.byte	0x00, 0xf0, 0x21, 0x00


	//----- nvinfo : EIATTR_KPARAM_INFO
	.align		4
.L_2825:
        /*00f8*/ 	.byte	0x04, 0x17
        /*00fa*/ 	.short	(.L_2827 - .L_2826)
.L_2826:
        /*00fc*/ 	.word	0x00000000
        /*0100*/ 	.short	0x0002
        /*0102*/ 	.short	0x0010
        /*0104*/ 	.byte	0x00, 0xf0, 0x21, 0x00


	//----- nvinfo : EIATTR_KPARAM_INFO
	.align		4
.L_2827:
        /*0108*/ 	.byte	0x04, 0x17
        /*010a*/ 	.short	(.L_2829 - .L_2828)
.L_2828:
        /*010c*/ 	.word	0x00000000
        /*0110*/ 	.short	0x0001
        /*0112*/ 	.short	0x0008
        /*0114*/ 	.byte	0x00, 0xf0, 0x21, 0x00


	//----- nvinfo : EIATTR_KPARAM_INFO
	.align		4
.L_2829:
        /*0118*/ 	.byte	0x04, 0x17
        /*011a*/ 	.short	(.L_2831 - .L_2830)
.L_2830:
        /*011c*/ 	.word	0x00000000
        /*0120*/ 	.short	0x0000
        /*0122*/ 	.short	0x0000
        /*0124*/ 	.byte	0x00, 0xf0, 0x21, 0x00


	//----- nvinfo : EIATTR_SPARSE_MMA_MASK
	.align		4
.L_2831:
        /*0128*/ 	.byte	0x03, 0x50
        /*012a*/ 	.short	0x0000


	//----- nvinfo : EIATTR_MAXREG_COUNT
	.align		4
        /*012c*/ 	.byte	0x03, 0x1b
        /*012e*/ 	.short	0x00ff


	//----- nvinfo : EIATTR_MERCURY_ISA_VERSION
	.align		4
        /*0130*/ 	.byte	0x03, 0x5f
        /*0132*/ 	.short	0x0101


	//----- nvinfo : EIATTR_EXIT_INSTR_OFFSETS
	.align		4
        /*0134*/ 	.byte	0x04, 0x1c
        /*0136*/ 	.short	(.L_2833 - .L_2832)


	//   ....[0]....
.L_2832:
        /*0138*/ 	.word	0x00000a40


	//   ....[1]....
        /*013c*/ 	.word	0x00001060


	//   ....[2]....
        /*0140*/ 	.word	0x00001270


	//----- nvinfo : EIATTR_CRS_STACK_SIZE
	.align		4
.L_2833:
        /*0144*/ 	.byte	0x04, 0x1e
        /*0146*/ 	.short	(.L_2835 - .L_2834)
.L_2834:
        /*0148*/ 	.word	0x00000000


	//----- nvinfo : EIATTR_CBANK_PARAM_SIZE
	.align		4
.L_2835:
        /*014c*/ 	.byte	0x03, 0x19
        /*014e*/ 	.short	0x0080


	//----- nvinfo : EIATTR_PARAM_CBANK
	.align		4
        /*0150*/ 	.byte	0x04, 0x0a
        /*0152*/ 	.short	(.L_2837 - .L_2836)
	.align		4
.L_2836:
        /*0154*/ 	.word	index@(.nv.constant0._ZN4vllm38concat_and_cache_mla_rope_fused_kernelIN3c108BFloat16ELb1EffLNS_18Fp8KVCacheDataTypeE0EEEvPKlPT_S7_PKS6_S9_illlliPT2_S5_iiiiPKf)
        /*0158*/ 	.short	0x0210
        /*015a*/ 	.short	0x0080


	//----- nvinfo : EIATTR_SW_WAR
	.align		4
.L_2837:
        /*015c*/ 	.byte	0x04, 0x36
        /*015e*/ 	.short	(.L_2839 - .L_2838)
.L_2838:
        /*0160*/ 	.word	0x00000008
.L_2839:


//--------------------- .nv.info._ZN4vllm38concat_and_cache_mla_rope_fused_kernelIN3c104HalfELb0EffLNS_18Fp8KVCacheDataTypeE0EEEvPKlPT_S7_PKS6_S9_illlliPT2_S5_iiiiPKf --------------------------
	.section	.nv.info._ZN4vllm38concat_and_cache_mla_rope_fused_kernelIN3c104HalfELb0EffLNS_18Fp8KVCacheDataTypeE0EEEvPKlPT_S7_PKS6_S9_illlliPT2_S5_iiiiPKf,"",@"SHT_CUDA_INFO"
	.sectionflags	@""
	.align	4


	//----- nvinfo : EIATTR_CUDA_API_VERSION
	.align		4
        /*0000*/ 	.byte	0x04, 0x37
        /*0002*/ 	.short	(.L_2841 - .L_2840)
.L_2840:
        /*0004*/ 	.word	0x00000082


	//----- nvinfo : EIATTR_KPARAM_INFO
	.align		4
.L_2841:
        /*0008*/ 	.byte	0x04, 0x17
        /*000a*/ 	.short	(.L_2843 - .L_2842)
.L_2842:
        /*000c*/ 	.word	0x00000000
        /*0010*/ 	.short	0x0011
        /*0012*/ 	.short	0x0078
        /*0014*/ 	.byte	0x00, 0xf0, 0x21, 0x00


	//----- nvinfo : EIATTR_KPARAM_INFO
	.align		4
.L_2843:
        /*0018*/ 	.byte	0x04, 0x17
        /*001a*/ 	.short	(.L_2845 - .L_2844)
.L_2844:
        /*001c*/ 	.word	0x00000000
        /*0020*/ 	.short	0x0010
        /*0022*/ 	.short	0x0074
        /*0024*/ 	.byte	0x00, 0xf0, 0x11, 0x00


	//----- nvinfo : EIATTR_KPARAM_INFO
	.align		4
.L_2845:
        /*0028*/ 	.byte	0x04, 0x17
        /*002a*/ 	.short	(.L_2847 - .L_2846)
.L_2846:
        /*002c*/ 	.word	0x00000000
        /*0030*/ 	.short	0x000f
        /*0032*/ 	.short	0x0070
        /*0034*/ 	.byte	0x00, 0xf0, 0x11, 0x00


	//----- nvinfo : EIATTR_KPARAM_INFO
	.align		4
.L_2847:
        /*0038*/ 	.byte	0x04, 0x17
        /*003a*/ 	.short	(.L_2849 - .L_2848)
.L_2848:
        /*003c*/ 	.word	0x00000000
        /*0040*/ 	.short	0x000e
        /*0042*/ 	.short	0x006c
        /*0044*/ 	.byte	0x00, 0xf0, 0x11, 0x00


	//----- nvinfo : EIATTR_KPARAM_INFO
	.align		4
.L_2849:
        /*0048*/ 	.byte	0x04, 0x17
        /*004a*/ 	.short	(.L_2851 - .L_2850)
.L_2850:
        /*004c*/ 	.word	0x00000000
        /*0050*/ 	.short	0x000d
        /*0052*/ 	.short	0x0068
        /*0054*/ 	.byte	0x00, 0xf0, 0x11, 0x00


	//----- nvinfo : EIATTR_KPARAM_INFO
	.align		4
.L_2851:
        /*0058*/ 	.byte	0x04, 0x17
        /*005a*/ 	.short	(.L_2853 - .L_2852)
.L_2852:
        /*005c*/ 	.word	0x00000000
        /*0060*/ 	.short	0x000c
        /*0062*/ 	.short	0x0060
        /*0064*/ 	.byte	0x00, 0xf0, 0x21, 0x00


	//----- nvinfo : EIATTR_KPARAM_INFO
	.align		4
.L_2853:
        /*0068*/ 	.byte	0x04, 0x17
        /*006a*/ 	.short	(.L_2855 - .L_2854)
.L_2854:
        /*006c*/ 	.word	0x00000000
        /*0070*/ 	.short	0x000b
        /*0072*/ 	.short	0x0058
        /*0074*/ 	.byte	0x00, 0xf0, 0x21, 0x00


	//----- nvinfo : EIATTR_KPARAM_INFO
	.align		4
.L_2855:
        /*0078*/ 	.byte	0x04, 0x17
        /*007a*/ 	.short	(.L_2857 - .L_2856)
.L_2856:
        /*007c*/ 	.word	0x00000000
        /*0080*/ 	.short	0x000a
        /*0082*/ 	.short	0x0050
        /*0084*/ 	.byte	0x00, 0xf0, 0x11, 0x00


	//----- nvinfo : EIATTR_KPARAM_INFO
	.align		4
.L_2857:
        /*0088*/ 	.byte	0x04, 0x17
        /*008a*/ 	.short	(.L_2859 - .L_2858)
.L_2858:
        /*008c*/ 	.word	0x00000000
        /*0090*/ 	.short	0x0009
        /*0092*/ 	.short	0x0048
        /*0094*/ 	.byte	0x00, 0xf0, 0x21, 0x00


	//----- nvinfo : EIATTR_KPARAM_INFO
	.align		4
.L_2859:
        /*0098*/ 	.byte	0x04, 0x17
        /*009a*/ 	.short	(.L_2861 - .L_2860)
.L_2860:
        /*009c*/ 	.word	0x00000000
        /*00a0*/ 	.short	0x0008
        /*00a2*/ 	.short	0x0040
        /*00a4*/ 	.byte	0x00, 0xf0, 0x21, 0x00


	//----- nvinfo : EIATTR_KPARAM_INFO
	.align		4
.L_2861:
        /*00a8*/ 	.byte	0x04, 0x17
        /*00aa*/ 	.short	(.L_2863 - .L_2862)
.L_2862:
        /*00ac*/ 	.word	0x00000000
        /*00b0*/ 	.short	0x0007
        /*00b2*/ 	.short	0x0038
        /*00b4*/ 	.byte	0x00, 0xf0, 0x21, 0x00


	//----- nvinfo : EIATTR_KPARAM_INFO
	.align		4
.L_2863:
        /*00b8*/ 	.byte	0x04, 0x17
        /*00ba*/ 	.short	(.L_2865 - .L_2864)
.L_2864:
        /*00bc*/ 	.word	0x00000000
        /*00c0*/ 	.short	0x0006
        /*00c2*/ 	.short	0x0030
        /*00c4*/ 	.byte	0x00, 0xf0, 0x21, 0x00


	//----- nvinfo : EIATTR_KPARAM_INFO
	.align		4
.L_2865:
        /*00c8*/ 	.byte	0x04, 0x17
        /*00ca*/ 	.short	(.L_2867 - .L_2866)
.L_2866:
        /*00cc*/ 	.word	0x00000000
        /*00d0*/ 	.short	0x0005
        /*00d2*/ 	.short	0x0028
        /*00d4*/ 	.byte	0x00, 0xf0, 0x11, 0x00


	//----- nvinfo : EIATTR_KPARAM_INFO
	.align		4
.L_2867:
        /*00d8*/ 	.byte	0x04, 0x17
        /*00da*/ 	.short	(.L_2869 - .L_2868)
.L_2868:
        /*00dc*/ 	.word	0x00000000
        /*00e0*/ 	.short	0x0004
        /*00e2*/ 	.short	0x0020
        /*00e4*/ 	.byte	0x00, 0xf0, 0x21, 0x00


	//----- nvinfo : EIATTR_KPARAM_INFO
	.align		4
.L_2869:
        /*00e8*/ 	.byte	0x04, 0x17
        /*00ea*/ 	.short	(.L_2871 - .L_2870)
.L_2870:
        /*00ec*/ 	.word	0x00000000
        /*00f0*/ 	.short	0x0003
        /*00f2*/ 	.short	0x0018
        /*00f4*/ 	.byte	0x00, 0xf0, 0x21, 0x00


	//----- nvinfo : EIATTR_KPARAM_INFO
	.align		4
.L_2871:
        /*00f8*/ 	.byte	0x04, 0x17
        /*00fa*/ 	.short	(.L_2873 - .L_2872)
.L_2872:
        /*00fc*/ 	.word	0x00000000
        /*0100*/ 	.short	0x0002
        /*0102*/ 	.short	0x0010
        /*0104*/ 	.byte	0x00, 0xf0, 0x21, 0x00


	//----- nvinfo : EIATTR_KPARAM_INFO
	.align		4
.L_2873:
        /*0108*/ 	.byte	0x04, 0x17
        /*010a*/ 	.short	(.L_2875 - .L_2874)
.L_2874:
        /*010c*/ 	.word	0x00000000
        /*0110*/ 	.short	0x0001
        /*0112*/ 	.short	0x0008
        /*0114*/ 	.byte	0x00, 0xf0, 0x21, 0x00


	//----- nvinfo : EIATTR_KPARAM_INFO
	.align		4
.L_2875:
        /*0118*/ 	.byte	0x04, 0x17
        /*011a*/ 	.short	(.L_2877 - .L_2876)
.L_2876:
        /*011c*/ 	.word	0x00000000
        /*0120*/ 	.short	0x0000
        /*0122*/ 	.short	0x0000
        /*0124*/ 	.byte	0x00, 0xf0, 0x21, 0x00


	//----- nvinfo : EIATTR_SPARSE_MMA_MASK
	.align		4
.L_2877:
        /*0128*/ 	.byte	0x03, 0x50
        /*012a*/ 	.short	0x0000


	//----- nvinfo : EIATTR_MAXREG_COUNT
	.align		4
        /*012c*/ 	.byte	0x03, 0x1b
        /*012e*/ 	.short	0x00ff


	//----- nvinfo : EIATTR_MERCURY_ISA_VERSION
	.align		4
        /*0130*/ 	.byte	0x03, 0x5f
        /*0132*/ 	.short	0x0101


	//----- nvinfo : EIATTR_EXIT_INSTR_OFFSETS
	.align		4
        /*0134*/ 	.byte	0x04, 0x1c
        /*0136*/ 	.short	(.L_2879 - .L_2878)


	//   ....[0]....
.L_2878:
        /*0138*/ 	.word	0x00000950


	//   ....[1]....
        /*013c*/ 	.word	0x00000e50


	//   ....[2]....
        /*0140*/ 	.word	0x00001030


	//----- nvinfo : EIATTR_CRS_STACK_SIZE
	.align		4
.L_2879:
        /*0144*/ 	.byte	0x04, 0x1e
        /*0146*/ 	.short	(.L_2881 - .L_2880)
.L_2880:
        /*0148*/ 	.word	0x00000000


	//----- nvinfo : EIATTR_CBANK_PARAM_SIZE
	.align		4
.L_2881:
        /*014c*/ 	.byte	0x03, 0x19
        /*014e*/ 	.short	0x0080


	//----- nvinfo : EIATTR_PARAM_CBANK
	.align		4
        /*0150*/ 	.byte	0x04, 0x0a
        /*0152*/ 	.short	(.L_2883 - .L_2882)
	.align		4
.L_2882:
        /*0154*/ 	.word	index@(.nv.constant0._ZN4vllm38concat_and_cache_mla_rope_fused_kernelIN3c104HalfELb0EffLNS_18Fp8KVCacheDataTypeE0EEEvPKlPT_S7_PKS6_S9_illlliPT2_S5_iiiiPKf)
        /*0158*/ 	.short	0x0210
        /*015a*/ 	.short	0x0080


	//----- nvinfo : EIATTR_SW_WAR
	.align		4
.L_2883:
        /*015c*/ 	.byte	0x04, 0x36
        /*015e*/ 	.short	(.L_2885 - .L_2884)
.L_2884:
        /*0160*/ 	.word	0x00000008
.L_2885:


//--------------------- .nv.info._ZN4vllm38concat_and_cache_mla_rope_fused_kernelIN3c104HalfELb1EffLNS_18Fp8KVCacheDataTypeE0EEEvPKlPT_S7_PKS6_S9_illlliPT2_S5_iiiiPKf --------------------------
	.section	.nv.info._ZN4vllm38concat_and_cache_mla_rope_fused_kernelIN3c104HalfELb1EffLNS_18Fp8KVCacheDataTypeE0EEEvPKlPT_S7_PKS6_S9_illlliPT2_S5_iiiiPKf,"",@"SHT_CUDA_INFO"
	.sectionflags	@""
	.align	4


	//----- nvinfo : EIATTR_CUDA_API_VERSION
	.align		4
        /*0000*/ 	.byte	0x04, 0x37
        /*0002*/ 	.short	(.L_2887 - .L_2886)
.L_2886:
        /*0004*/ 	.word	0x00000082


	//----- nvinfo : EIATTR_KPARAM_INFO
	.align		4
.L_2887:
        /*0008*/ 	.byte	0x04, 0x17
        /*000a*/ 	.short	(.L_2889 - .L_2888)
.L_2888:
        /*000c*/ 	.word	0x00000000
        /*0010*/ 	.short	0x0011
        /*0012*/ 	.short	0x0078
        /*0014*/ 	.byte	0x00, 0xf0, 0x21, 0x00


	//----- nvinfo : EIATTR_KPARAM_INFO
	.align		4
.L_2889:
        /*0018*/ 	.byte	0x04, 0x17
        /*001a*/ 	.short	(.L_2891 - .L_2890)
.L_2890:
        /*001c*/ 	.word	0x00000000
        /*0020*/ 	.short	0x0010
        /*0022*/ 	.short	0x0074
        /*0024*/ 	.byte	0x00, 0xf0, 0x11, 0x00


	//----- nvinfo : EIATTR_KPARAM_INFO
	.align		4
.L_2891:
        /*0028*/ 	.byte	0x04, 0x17
        /*002a*/ 	.short	(.L_2893 - .L_2892)
.L_2892:
        /*002c*/ 	.word	0x00000000
        /*0030*/ 	.short	0x000f
        /*0032*/ 	.short	0x0070
        /*0034*/ 	.byte	0x00, 0xf0, 0x11, 0x00


	//----- nvinfo : EIATTR_KPARAM_INFO
	.align		4
.L_2893:
        /*0038*/ 	.byte	0x04, 0x17
        /*003a*/ 	.short	(.L_2895 - .L_2894)
.L_2894:
        /*003c*/ 	.word	0x00000000
        /*0040*/ 	.short	0x000e
        /*0042*/ 	.short	0x006c
        /*0044*/ 	.byte	0x00, 0xf0, 0x11, 0x00


	//----- nvinfo : EIATTR_KPARAM_INFO
	.align		4
.L_2895:
        /*0048*/ 	.byte	0x04, 0x17
        /*004a*/ 	.short	(.L_2897 - .L_2896)
.L_2896:
        /*004c*/ 	.word	0x00000000
        /*0050*/ 	.short	0x000d
        /*0052*/ 	.short	0x0068
        /*0054*/ 	.byte	0x00, 0xf0, 0x11, 0x00


	//----- nvinfo : EIATTR_KPARAM_INFO
	.align		4
.L_2897:
        /*0058*/ 	.byte	0x04, 0x17
        /*005a*/ 	.short	(.L_2899 - .L_2898)
.L_2898:
        /*005c*/ 	.word	0x00000000
        /*0060*/ 	.short	0x000c
        /*0062*/ 	.short	0x0060
        /*0064*/ 	.byte	0x00, 0xf0, 0x21, 0x00


	//----- nvinfo : EIATTR_KPARAM_INFO
	.align		4
.L_2899:
        /*0068*/ 	.byte	0x04, 0x17
        /*006a*/ 	.short	(.L_2901 - .L_2900)
.L_2900:
        /*006c*/ 	.word	0x00000000
        /*0070*/ 	.short	0x000b
        /*0072*/ 	.short	0x0058
        /*0074*/ 	.byte	0x00, 0xf0, 0x21, 0x00


	//----- nvinfo : EIATTR_KPARAM_INFO
	.align		4
.L_2901:
        /*0078*/ 	.byte	0x04, 0x17
        /*007a*/ 	.short	(.L_2903 - .L_2902)
.L_2902:
        /*007c*/ 	.word	0x00000000
        /*0080*/ 	.short	0x000a
        /*0082*/ 	.short	0x0050
        /*0084*/ 	.byte	0x00, 0xf0, 0x11, 0x00


	//----- nvinfo : EIATTR_KPARAM_INFO
	.align		4
.L_2903:
        /*0088*/ 	.byte	0x04, 0x17
        /*008a*/ 	.short	(.L_2905 - .L_2904)
.L_2904:
        /*008c*/ 	.word	0x00000000
        /*0090*/ 	.short	0x0009
        /*0092*/ 	.short	0x0048
        /*0094*/ 	.byte	0x00, 0xf0, 0x21, 0x00


	//----- nvinfo : EIATTR_KPARAM_INFO
	.align		4
.L_2905:
        /*0098*/ 	.byte	0x04, 0x17
        /*009a*/ 	.short	(.L_2907 - .L_2906)
.L_2906:
        /*009c*/ 	.word	0x00000000
        /*00a0*/ 	.short	0x0008
        /*00a2*/ 	.short	0x0040
        /*00a4*/ 	.byte	0x00, 0xf0, 0x21, 0x00


	//----- nvinfo : EIATTR_KPARAM_INFO
	.align		4
.L_2907:
        /*00a8*/ 	.byte	0x04, 0x17
        /*00aa*/ 	.short	(.L_2909 - .L_2908)
.L_2908:
        /*00ac*/ 	.word	0x00000000
        /*00b0*/ 	.short	0x0007
        /*00b2*/ 	.short	0x0038
        /*00b4*/ 	.byte	0x00, 0xf0, 0x21, 0x00


	//----- nvinfo : EIATTR_KPARAM_INFO
	.align		4
.L_2909:
        /*00b8*/ 	.byte	0x04, 0x17
        /*00ba*/ 	.short	(.L_2911 - .L_2910)
.L_2910:
        /*00bc*/ 	.word	0x00000000
        /*00c0*/ 	.short	0x0006
        /*00c2*/ 	.short	0x0030
        /*00c4*/ 	.byte	0x00, 0xf0, 0x21, 0x00


	//----- nvinfo : EIATTR_KPARAM_INFO
	.align		4
.L_2911:
        /*00c8*/ 	.byte	0x04, 0x17
        /*00ca*/ 	.short	(.L_2913 - .L_2912)
.L_2912:
        /*00cc*/ 	.word	0x00000000
        /*00d0*/ 	.short	0x0005
        /*00d2*/ 	.short	0x0028
        /*00d4*/ 	.byte	0x00, 0xf0, 0x11, 0x00


	//----- nvinfo : EIATTR_KPARAM_INFO
	.align		4
.L_2913:
        /*00d8*/ 	.byte	0x04, 0x17
        /*00da*/ 	.short	(.L_2915 - .L_2914)
.L_2914:
        /*00dc*/ 	.word	0x00000000
        /*00e0*/ 	.short	0x0004
        /*00e2*/ 	.short	0x0020
        /*00e4*/ 	.byte	0x00, 0xf0, 0x21, 0x00


	//----- nvinfo : EIATTR_KPARAM_INFO
	.align		4
.L_2915:
        /*00e8*/ 	.byte	0x04, 0x17
        /*00ea*/ 	.short	(.L_2917 - .L_2916)
.L_2916:
        /*00ec*/ 	.word	0x00000000
        /*00f0*/ 	.short	0x0003
        /*00f2*/ 	.short	0x0018
        /*00f4*/ 	.byte	0x00, 0xf0, 0x21, 0x00


	//----- nvinfo : EIATTR_KPARAM_INFO
	.align		4
.L_2917:
        /*00f8*/ 	.byte	0x04, 0x17
        /*00fa*/ 	.short	(.L_2919 - .L_2918)
.L_2918:
        /*00fc*/ 	.word	0x00000000
        /*0100*/ 	.short	0x0002
        /*0102*/ 	.short	0x0010
        /*0104*/ 	.byte	0x00, 0xf0, 0x21, 0x00


	//----- nvinfo : EIATTR_KPARAM_INFO
	.align		4
.L_2919:
        /*0108*/ 	.byte	0x04, 0x17
        /*010a*/ 	.short	(.L_2921 - .L_2920)
.L_2920:
        /*010c*/ 	.word	0x00000000
        /*0110*/ 	.short	0x0001
        /*0112*/ 	.short	0x0008
        /*0114*/ 	.byte	0x00, 0xf0, 0x21, 0x00


	//----- nvinfo : EIATTR_KPARAM_INFO
	.align		4
.L_2921:
        /*0118*/ 	.byte	0x04, 0x17
        /*011a*/ 	.short	(.L_2923 - .L_2922)
.L_2922:
        /*011c*/ 	.word	0x00000000
        /*0120*/ 	.short	0x0000
        /*0122*/ 	.short	0x0000
        /*0124*/ 	.byte	0x00, 0xf0, 0x21, 0x00


	//----- nvinfo : EIATTR_SPARSE_MMA_MASK
	.align		4
.L_2923:
        /*0128*/ 	.byte	0x03, 0x50
        /*012a*/ 	.short	0x0000


	//----- nvinfo : EIATTR_MAXREG_COUNT
	.align		4
        /*012c*/ 	.byte	0x03, 0x1b
        /*012e*/ 	.short	0x00ff


	//----- nvinfo : EIATTR_MERCURY_ISA_VERSION
	.align		4
        /*0130*/ 	.byte	0x03, 0x5f
        /*0132*/ 	.short	0x0101


	//----- nvinfo : EIATTR_EXIT_INSTR_OFFSETS
	.align		4
        /*0134*/ 	.byte	0x04, 0x1c
        /*0136*/ 	.short	(.L_2925 - .L_2924)


	//   ....[0]....
.L_2924:
        /*0138*/ 	.word	0x00000a20


	//   ....[1]....
        /*013c*/ 	.word	0x00001020


	//   ....[2]....
        /*0140*/ 	.word	0x00001230


	//----- nvinfo : EIATTR_CRS_STACK_SIZE
	.align		4
.L_2925:
        /*0144*/ 	.byte	0x04, 0x1e
        /*0146*/ 	.short	(.L_2927 - .L_2926)
.L_2926:
        /*0148*/ 	.word	0x00000000


	//----- nvinfo : EIATTR_CBANK_PARAM_SIZE
	.align		4
.L_2927:
        /*014c*/ 	.byte	0x03, 0x19
        /*014e*/ 	.short	0x0080


	//----- nvinfo : EIATTR_PARAM_CBANK
	.align		4
        /*0150*/ 	.byte	0x04, 0x0a
        /*0152*/ 	.short	(.L_2929 - .L_2928)
	.align		4
.L_2928:
        /*0154*/ 	.word	index@(.nv.constant0._ZN4vllm38concat_and_cache_mla_rope_fused_kernelIN3c104HalfELb1EffLNS_18Fp8KVCacheDataTypeE0EEEvPKlPT_S7_PKS6_S9_illlliPT2_S5_iiiiPKf)
        /*0158*/ 	.short	0x0210
        /*015a*/ 	.short	0x0080


	//----- nvinfo : EIATTR_SW_WAR
	.align		4
.L_2929:
        /*015c*/ 	.byte	0x04, 0x36
        /*015e*/ 	.short	(.L_2931 - .L_2930)
.L_2930:
        /*0160*/ 	.word	0x00000008
.L_2931:


//--------------------- .nv.info._ZN4vllm38concat_and_cache_mla_rope_fused_kernelIfLb0EffLNS_18Fp8KVCacheDataTypeE0EEEvPKlPT_S5_PKS4_S7_illlliPT2_S3_iiiiPKf --------------------------
	.section	.nv.info._ZN4vllm38concat_and_cache_mla_rope_fused_kernelIfLb0EffLNS_18Fp8KVCacheDataTypeE0EEEvPKlPT_S5_PKS4_S7_illlliPT2_S3_iiiiPKf,"",@"SHT_CUDA_INFO"
	.sectionflags	@""
	.align	4


	//----- nvinfo : EIATTR_CUDA_API_VERSION
	.align		4
        /*0000*/ 	.byte	0x04, 0x37
        /*0002*/ 	.short	(.L_2933 - .L_2932)
.L_2932:
        /*0004*/ 	.word	0x00000082


	//----- nvinfo : EIATTR_KPARAM_INFO
	.align		4
.L_2933:
        /*0008*/ 	.byte	0x04, 0x17
        /*000a*/ 	.short	(.L_2935 - .L_2934)
.L_2934:
        /*000c*/ 	.word	0x00000000
        /*0010*/ 	.short	0x0011
        /*0012*/ 	.short	0x0078
        /*0014*/ 	.byte	0x00, 0xf0, 0x21, 0x00


	//----- nvinfo : EIATTR_KPARAM_INFO
	.align		4
.L_2935:
        /*0018*/ 	.byte	0x04, 0x17
        /*001a*/ 	.short	(.L_2937 - .L_2936)
.L_2936:
        /*001c*/ 	.word	0x00000000
        /*0020*/ 	.short	0x0010
        /*0022*/ 	.short	0x0074
        /*0024*/ 	.byte	0x00, 0xf0, 0x11, 0x00


	//----- nvinfo : EIATTR_KPARAM_INFO
	.align		4
.L_2937:
        /*0028*/ 	.byte	0x04, 0x17
        /*002a*/ 	.short	(.L_2939 - .L_2938)
.L_2938:
        /*002c*/ 	.word	0x00000000
        /*0030*/ 	.short	0x000f
        /*0032*/ 	.short	0x0070
        /*0034*/ 	.byte	0x00, 0xf0, 0x11, 0x00


	//----- nvinfo : EIATTR_KPARAM_INFO
	.align		4
.L_2939:
        /*0038*/ 	.byte	0x04, 0x17
        /*003a*/ 	.short	(.L_2941 - .L_2940)
.L_2940:
        /*003c*/ 	.word	0x00000000
        /*0040*/ 	.short	0x000e
        /*0042*/ 	.short	0x006c
        /*0044*/ 	.byte	0x00, 0xf0, 0x11, 0x00


	//----- nvinfo : EIATTR_KPARAM_INFO
	.align		4
.L_2941:
        /*0048*/ 	.byte	0x04, 0x17
        /*004a*/ 	.short	(.L_2943 - .L_2942)
.L_2942:
        /*004c*/ 	.word	0x00000000
        /*0050*/ 	.short	0x000d
        /*0052*/ 	.short	0x0068
        /*0054*/ 	.byte	0x00, 0xf0, 0x11, 0x00


	//----- nvinfo : EIATTR_KPARAM_INFO
	.align		4
.L_2943:
        /*0058*/ 	.byte	0x04, 0x17
        /*005a*/ 	.short	(.L_2945 - .L_2944)
.L_2944:
        /*005c*/ 	.word	0x00000000
        /*0060*/ 	.short	0x000c
        /*0062*/ 	.short	0x0060
        /*0064*/ 	.byte	0x00, 0xf0, 0x21, 0x00


	//----- nvinfo : EIATTR_KPARAM_INFO
	.align		4
.L_2945:
        /*0068*/ 	.byte	0x04, 0x17
        /*006a*/ 	.short	(.L_2947 - .L_2946)
.L_2946:
        /*006c*/ 	.word	0x00000000
        /*0070*/ 	.short	0x000b
        /*0072*/ 	.short	0x0058
        /*0074*/ 	.byte	0x00, 0xf0, 0x21, 0x00


	//----- nvinfo : EIATTR_KPARAM_INFO
	.align		4
.L_2947:
        /*0078*/ 	.byte	0x04, 0x17
        /*007a*/ 	.short	(.L_2949 - .L_2948)
.L_2948:
        /*007c*/ 	.word	0x00000000
        /*0080*/ 	.short	0x000a
        /*0082*/ 	.short	0x0050
        /*0084*/ 	.byte	0x00, 0xf0, 0x11, 0x00


	//----- nvinfo : EIATTR_KPARAM_INFO
	.align		4
.L_2949:
        /*0088*/ 	.byte	0x04, 0x17
        /*008a*/ 	.short	(.L_2951 - .L_2950)
.L_2950:
        /*008c*/ 	.word	0x00000000
        /*0090*/ 	.short	0x0009
        /*0092*/ 	.short	0x0048
        /*0094*/ 	.byte	0x00, 0xf0, 0x21, 0x00


	//----- nvinfo : EIATTR_KPARAM_INFO
	.align		4
.L_2951:
        /*0098*/ 	.byte	0x04, 0x17
        /*009a*/ 	.short	(.L_2953 - .L_2952)
.L_2952:
        /*009c*/ 	.word	0x00000000
        /*00a0*/ 	.short	0x0008
        /*00a2*/ 	.short	0x0040
        /*00a4*/ 	.byte	0x00, 0xf0, 0x21, 0x00


	//----- nvinfo : EIATTR_KPARAM_INFO
	.align		4
.L_2953:
        /*00a8*/ 	.byte	0x04, 0x17
        /*00aa*/ 	.short	(.L_2955 - .L_2954)
.L_2954:
        /*00ac*/ 	.word	0x00000000
        /*00b0*/ 	.short	0x0007
        /*00b2*/ 	.short	0x0038
        /*00b4*/ 	.byte	0x00, 0xf0, 0x21, 0x00


	//----- nvinfo : EIATTR_KPARAM_INFO
	.align		4
.L_2955:
        /*00b8*/ 	.byte	0x04, 0x17
        /*00ba*/ 	.short	(.L_2957 - .L_2956)
.L_2956:
        /*00bc*/ 	.word	0x00000000
        /*00c0*/ 	.short	0x0006
        /*00c2*/ 	.short	0x0030
        /*00c4*/ 	.byte	0x00, 0xf0, 0x21, 0x00


	//----- nvinfo : EIATTR_KPARAM_INFO
	.align		4
.L_2957:
        /*00c8*/ 	.byte	0x04, 0x17
        /*00ca*/ 	.short	(.L_2959 - .L_2958)
.L_2958:
        /*00cc*/ 	.word	0x00000000
        /*00d0*/ 	.short	0x0005
        /*00d2*/ 	.short	0x0028
        /*00d4*/ 	.byte	0x00, 0xf0, 0x11, 0x00


	//----- nvinfo : EIATTR_KPARAM_INFO
	.align		4
.L_2959:
        /*00d8*/ 	.byte	0x04, 0x17
        /*00da*/ 	.short	(.L_2961 - .L_2960)
.L_2960:
        /*00dc*/ 	.word	0x00000000
        /*00e0*/ 	.short	0x0004
        /*00e2*/ 	.short	0x0020
        /*00e4*/ 	.byte	0x00, 0xf0, 0x21, 0x00


	//----- nvinfo : EIATTR_KPARAM_INFO
	.align		4
.L_2961:
        /*00e8*/ 	.byte	0x04, 0x17
        /*00ea*/ 	.short	(.L_2963 - .L_2962)
.L_2962:
        /*00ec*/ 	.word	0x00000000
        /*00f0*/ 	.short	0x0003
        /*00f2*/ 	.short	0x0018
        /*00f4*/ 	.byte	0x00, 0xf0, 0x21, 0x00


	//----- nvinfo : EIATTR_KPARAM_INFO
	.align		4
.L_2963:
        /*00f8*/ 	.byte	0x04, 0x17
        /*00fa*/ 	.short	(.L_2965 - .L_2964)
.L_2964:
        /*00fc*/ 	.word	0x00000000
        /*0100*/ 	.short	0x0002
        /*0102*/ 	.short	0x0010
        /*0104*/ 	.byte	0x00, 0xf0, 0x21, 0x00


	//----- nvinfo : EIATTR_KPARAM_INFO
	.align		4
.L_2965:
        /*0108*/ 	.byte	0x04, 0x17
        /*010a*/ 	.short	(.L_2967 - .L_2966)
.L_2966:
        /*010c*/ 	.word	0x00000000
        /*0110*/ 	.short	0x0001
        /*0112*/ 	.short	0x0008
        /*0114*/ 	.byte	0x00, 0xf0, 0x21, 0x00


	//----- nvinfo : EIATTR_KPARAM_INFO
	.align		4
.L_2967:
        /*0118*/ 	.byte	0x04, 0x17
        /*011a*/ 	.short	(.L_2969 - .L_2968)
.L_2968:
        /*011c*/ 	.word	0x00000000
        /*0120*/ 	.short	0x0000
        /*0122*/ 	.short	0x0000
        /*0124*/ 	.byte	0x00, 0xf0, 0x21, 0x00


	//----- nvinfo : EIATTR_SPARSE_MMA_MASK
	.align		4
.L_2969:
        /*0128*/ 	.byte	0x03, 0x50
        /*012a*/ 	.short	0x0000


	//----- nvinfo : EIATTR_MAXREG_COUNT
	.align		4
        /*012c*/ 	.byte	0x03, 0x1b
        /*012e*/ 	.short	0x00ff


	//----- nvinfo : EIATTR_MERCURY_ISA_VERSION
	.align		4
        /*0130*/ 	.byte	0x03, 0x5f
        /*0132*/ 	.short	0x0101


	//----- nvinfo : EIATTR_EXIT_INSTR_OFFSETS
	.align		4
        /*0134*/ 	.byte	0x04, 0x1c
        /*0136*/ 	.short	(.L_2971 - .L_2970)


	//   ....[0]....
.L_2970:
        /*0138*/ 	.word	0x00000840


	//   ....[1]....
        /*013c*/ 	.word	0x00000c10


	//   ....[2]....
        /*0140*/ 	.word	0x00000df0


	//----- nvinfo : EIATTR_CRS_STACK_SIZE
	.align		4
.L_2971:
        /*0144*/ 	.byte	0x04, 0x1e
        /*0146*/ 	.short	(.L_2973 - .L_2972)
.L_2972:
        /*0148*/ 	.word	0x00000000


	//----- nvinfo : EIATTR_CBANK_PARAM_SIZE
	.align		4
.L_2973:
        /*014c*/ 	.byte	0x03, 0x19
        /*014e*/ 	.short	0x0080


	//----- nvinfo : EIATTR_PARAM_CBANK
	.align		4
        /*0150*/ 	.byte	0x04, 0x0a
        /*0152*/ 	.short	(.L_2975 - .L_2974)
	.align		4
.L_2974:
        /*0154*/ 	.word	index@(.nv.constant0._ZN4vllm38concat_and_cache_mla_rope_fused_kernelIfLb0EffLNS_18Fp8KVCacheDataTypeE0EEEvPKlPT_S5_PKS4_S7_illlliPT2_S3_iiiiPKf)
        /*0158*/ 	.short	0x0210
        /*015a*/ 	.short	0x0080


	//----- nvinfo : EIATTR_SW_WAR
	.align		4
.L_2975:
        /*015c*/ 	.byte	0x04, 0x36
        /*015e*/ 	.short	(.L_2977 - .L_2976)
.L_2976:
        /*0160*/ 	.word	0x00000008
.L_2977:


//--------------------- .nv.info._ZN4vllm38concat_and_cache_mla_rope_fused_kernelIfLb1EffLNS_18Fp8KVCacheDataTypeE0EEEvPKlPT_S5_PKS4_S7_illlliPT2_S3_iiiiPKf --------------------------
	.section	.nv.info._ZN4vllm38concat_and_cache_mla_rope_fused_kernelIfLb1EffLNS_18Fp8KVCacheDataTypeE0EEEvPKlPT_S5_PKS4_S7_illlliPT2_S3_iiiiPKf,"",@"SHT_CUDA_INFO"
	.sectionflags	@""
	.align	4


	//----- nvinfo : EIATTR_CUDA_API_VERSION
	.align		4
        /*0000*/ 	.byte	0x04, 0x37
        /*0002*/ 	.short	(.L_2979 - .L_2978)
.L_2978:
        /*0004*/ 	.word	0x00000082


	//----- nvinfo : EIATTR_KPARAM_INFO
	.align		4
.L_2979:
        /*0008*/ 	.byte	0x04, 0x17
        /*000a*/ 	.short	(.L_2981 - .L_2980)
.L_2980:
        /*000c*/ 	.word	0x00000000
        /*0010*/ 	.short	0x0011
        /*0012*/ 	.short	0x0078
        /*0014*/ 	.byte	0x00, 0xf0, 0x21, 0x00


	//----- nvinfo : EIATTR_KPARAM_INFO
	.align		4
.L_2981:
        /*0018*/ 	.byte	0x04, 0x17
        /*001a*/ 	.short	(.L_2983 - .L_2982)
.L_2982:
        /*001c*/ 	.word	0x00000000
        /*0020*/ 	.short	0x0010
        /*0022*/ 	.short	0x0074
        /*0024*/ 	.byte	0x00, 0xf0, 0x11, 0x00


	//----- nvinfo : EIATTR_KPARAM_INFO
	.align		4
.L_2983:
        /*0028*/ 	.byte	0x04, 0x17
        /*002a*/ 	.short	(.L_2985 - .L_2984)
.L_2984:
        /*002c*/ 	.word	0x00000000
        /*0030*/ 	.short	0x000f
        /*0032*/ 	.short	0x0070
        /*0034*/ 	.byte	0x00, 0xf0, 0x11, 0x00


	//----- nvinfo : EIATTR_KPARAM_INFO
	.align		4
.L_2985:
        /*0038*/ 	.byte	0x04, 0x17
        /*003a*/ 	.short	(.L_2987 - .L_2986)
.L_2986:
        /*003c*/ 	.word	0x00000000
        /*0040*/ 	.short	0x000e
        /*0042*/ 	.short	0x006c
        /*0044*/ 	.byte	0x00, 0xf0, 0x11, 0x00


	//----- nvinfo : EIATTR_KPARAM_INFO
	.align		4
.L_2987:
        /*0048*/ 	.byte	0x04, 0x17
        /*004a*/ 	.short	(.L_2989 - .L_2988)
.L_2988:
        /*004c*/ 	.word	0x00000000
        /*0050*/ 	.short	0x000d
        /*0052*/ 	.short	0x0068
        /*0054*/ 	.byte	0x00, 0xf0, 0x11, 0x00


	//----- nvinfo : EIATTR_KPARAM_INFO
	.align		4
.L_2989:
        /*0058*/ 	.byte	0x04, 0x17
        /*005a*/ 	.short	(.L_2991 - .L_2990)
.L_2990:
        /*005c*/ 	.word	0x00000000
        /*0060*/ 	.short	0x000c
        /*0062*/ 	.short	0x0060
        /*0064*/ 	.byte	0x00, 0xf0, 0x21, 0x00


	//----- nvinfo : EIATTR_KPARAM_INFO
	.align		4
.L_2991:
        /*0068*/ 	.byte	0x04, 0x17
        /*006a*/ 	.short	(.L_2993 - .L_2992)
.L_2992:
        /*006c*/ 	.word	0x00000000
        /*0070*/ 	.short	0x000b
        /*0072*/ 	.short	0x0058
        /*0074*/ 	.byte	0x00, 0xf0, 0x21, 0x00


	//----- nvinfo : EIATTR_KPARAM_INFO
	.align		4
.L_2993:
        /*0078*/ 	.byte	0x04, 0x17
        /*007a*/ 	.short	(.L_2995 - .L_2994)
.L_2994:
        /*007c*/ 	.word	0x00000000
        /*0080*/ 	.short	0x000a
        /*0082*/ 	.short	0x0050
        /*0084*/ 	.byte	0x00, 0xf0, 0x11, 0x00


	//----- nvinfo : EIATTR_KPARAM_INFO
	.align		4
.L_2995:
        /*0088*/ 	.byte	0x04, 0x17
        /*008a*/ 	.short	(.L_2997 - .L_2996)
.L_2996:
        /*008c*/ 	.word	0x00000000
        /*0090*/ 	.short	0x0009
        /*0092*/ 	.short	0x0048
        /*0094*/ 	.byte	0x00, 0xf0, 0x21, 0x00


	//----- nvinfo : EIATTR_KPARAM_INFO
	.align		4
.L_2997:
        /*0098*/ 	.byte	0x04, 0x17
        /*009a*/ 	.short	(.L_2999 - .L_2998)
.L_2998:
        /*009c*/ 	.word	0x00000000
        /*00a0*/ 	.short	0x0008
        /*00a2*/ 	.short	0x0040
        /*00a4*/ 	.byte	0x00, 0xf0, 0x21, 0x00


	//----- nvinfo : EIATTR_KPARAM_INFO
	.align		4
.L_2999:
        /*00a8*/ 	.byte	0x04, 0x17
        /*00aa*/ 	.short	(.L_3001 - .L_3000)
.L_3000:
        /*00ac*/ 	.word	0x00000000
        /*00b0*/ 	.short	0x0007
        /*00b2*/ 	.short	0x0038
        /*00b4*/ 	.byte	0x00, 0xf0, 0x21, 0x00


	//----- nvinfo : EIATTR_KPARAM_INFO
	.align		4
.L_3001:
        /*00b8*/ 	.byte	0x04, 0x17
        /*00ba*/ 	.short	(.L_3003 - .L_3002)
.L_3002:
        /*00bc*/ 	.word	0x00000000
        /*00c0*/ 	.short	0x0006
        /*00c2*/ 	.short	0x0030
        /*00c4*/ 	.byte	0x00, 0xf0, 0x21, 0x00


	//----- nvinfo : EIATTR_KPARAM_INFO
	.align		4
.L_3003:
        /*00c8*/ 	.byte	0x04, 0x17
        /*00ca*/ 	.short	(.L_3005 - .L_3004)
.L_3004:
        /*00cc*/ 	.word	0x00000000
        /*00d0*/ 	.short	0x0005
        /*00d2*/ 	.short	0x0028
        /*00d4*/ 	.byte	0x00, 0xf0, 0x11, 0x00


	//----- nvinfo : EIATTR_KPARAM_INFO
	.align		4
.L_3005:
        /*00d8*/ 	.byte	0x04, 0x17
        /*00da*/ 	.short	(.L_3007 - .L_3006)
.L_3006:
        /*00dc*/ 	.word	0x00000000
        /*00e0*/ 	.short	0x0004
        /*00e2*/ 	.short	0x0020
        /*00e4*/ 	.byte	0x00, 0xf0, 0x21, 0x00


	//----- nvinfo : EIATTR_KPARAM_INFO
	.align		4
.L_3007:
        /*00e8*/ 	.byte	0x04, 0x17
        /*00ea*/ 	.short	(.L_3009 - .L_3008)
.L_3008:
        /*00ec*/ 	.word	0x00000000
        /*00f0*/ 	.short	0x0003
        /*00f2*/ 	.short	0x0018
        /*00f4*/ 	.byte	0x00, 0xf0, 0x21, 0x00


	//----- nvinfo : EIATTR_KPARAM_INFO
	.align		4
.L_3009:
        /*00f8*/ 	.byte	0x04, 0x17
        /*00fa*/ 	.short	(.L_3011 - .L_3010)
.L_3010:
        /*00fc*/ 	.word	0x00000000
        /*0100*/ 	.short	0x0002
        /*0102*/ 	.short	0x0010
        /*0104*/ 	.byte	0x00, 0xf0, 0x21, 0x00


	//----- nvinfo : EIATTR_KPARAM_INFO
	.align		4
.L_3011:
        /*0108*/ 	.byte	0x04, 0x17
        /*010a*/ 	.short	(.L_3013 - .L_3012)
.L_3012:
        /*010c*/ 	.word	0x00000000
        /*0110*/ 	.short	0x0001
        /*0112*/ 	.short	0x0008
        /*0114*/ 	.byte	0x00, 0xf0, 0x21, 0x00


	//----- nvinfo : EIATTR_KPARAM_INFO
	.align		4
.L_3013:
        /*0118*/ 	.byte	0x04, 0x17
        /*011a*/ 	.short	(.L_3015 - .L_3014)
.L_3014:
        /*011c*/ 	.word	0x00000000
        /*0120*/ 	.short	0x0000
        /*0122*/ 	.short	0x0000
        /*0124*/ 	.byte	0x00, 0xf0, 0x21, 0x00


	//----- nvinfo : EIATTR_SPARSE_MMA_MASK
	.align		4
.L_3015:
        /*0128*/ 	.byte	0x03, 0x50
        /*012a*/ 	.short	0x0000


	//----- nvinfo : EIATTR_MAXREG_COUNT
	.align		4
        /*012c*/ 	.byte	0x03, 0x1b
        /*012e*/ 	.short	0x00ff


	//----- nvinfo : EIATTR_MERCURY_ISA_VERSION
	.align		4
        /*0130*/ 	.byte	0x03, 0x5f
        /*0132*/ 	.short	0x0101


	//----- nvinfo : EIATTR_EXIT_INSTR_OFFSETS
	.align		4
        /*0134*/ 	.byte	0x04, 0x1c
        /*0136*/ 	.short	(.L_3017 - .L_3016)


	//   ....[0]....
.L_3016:
        /*0138*/ 	.word	0x00000930


	//   ....[1]....
        /*013c*/ 	.word	0x00000df0


	//   ....[2]....
        /*0140*/ 	.word	0x00001000


	//----- nvinfo : EIATTR_CRS_STACK_SIZE
	.align		4
.L_3017:
        /*0144*/ 	.byte	0x04, 0x1e
        /*0146*/ 	.short	(.L_3019 - .L_3018)
.L_3018:
        /*0148*/ 	.word	0x00000000


	//----- nvinfo : EIATTR_CBANK_PARAM_SIZE
	.align		4
.L_3019:
        /*014c*/ 	.byte	0x03, 0x19
        /*014e*/ 	.short	0x0080


	//----- nvinfo : EIATTR_PARAM_CBANK
	.align		4
        /*0150*/ 	.byte	0x04, 0x0a
        /*0152*/ 	.short	(.L_3021 - .L_3020)
	.align		4
.L_3020:
        /*0154*/ 	.word	index@(.nv.constant0._ZN4vllm38concat_and_cache_mla_rope_fused_kernelIfLb1EffLNS_18Fp8KVCacheDataTypeE0EEEvPKlPT_S5_PKS4_S7_illlliPT2_S3_iiiiPKf)
        /*0158*/ 	.short	0x0210
        /*015a*/ 	.short	0x0080


	//----- nvinfo : EIATTR_SW_WAR
	.align		4
.L_3021:
        /*015c*/ 	.byte	0x04, 0x36
        /*015e*/ 	.short	(.L_3023 - .L_3022)
.L_3022:
        /*0160*/ 	.word	0x00000008
.L_3023:


//--------------------- .nv.callgraph             --------------------------
	.section	.nv.callgraph,"",@"SHT_CUDA_CALLGRAPH"
	.align	4
	.sectionentsize	8
	.align		4
        /*0000*/ 	.word	0x00000000
	.align		4
        /*0004*/ 	.word	0xffffffff
	.align		4
        /*0008*/ 	.word	index@(_ZN4vllm38concat_and_cache_mla_rope_fused_kernelIN3c108BFloat16ELb0E13__nv_bfloat16hLNS_18Fp8KVCacheDataTypeE2EEEvPKlPT_S8_PKS7_SA_illlliPT2_S6_iiiiPKf)
	.align		4
        /*000c*/ 	.word	index@(__assertfail)
	.align		4
        /*0010*/ 	.word	index@(_ZN4vllm38concat_and_cache_mla_rope_fused_kernelIN3c108BFloat16ELb1E13__nv_bfloat16hLNS_18Fp8KVCacheDataTypeE2EEEvPKlPT_S8_PKS7_SA_illlliPT2_S6_iiiiPKf)
	.align		4
        /*0014*/ 	.word	index@(__assertfail)
	.align		4
        /*0018*/ 	.word	index@(_ZN4vllm38concat_and_cache_mla_rope_fused_kernelIN3c104HalfELb0E13__nv_bfloat16hLNS_18Fp8KVCacheDataTypeE2EEEvPKlPT_S8_PKS7_SA_illlliPT2_S6_iiiiPKf)
	.align		4
        /*001c*/ 	.word	index@(__assertfail)
	.align		4
        /*0020*/ 	.word	index@(_ZN4vllm38concat_and_cache_mla_rope_fused_kernelIN3c104HalfELb1E13__nv_bfloat16hLNS_18Fp8KVCacheDataTypeE2EEEvPKlPT_S8_PKS7_SA_illlliPT2_S6_iiiiPKf)
	.align		4
        /*0024*/ 	.word	index@(__assertfail)
	.align		4
        /*0028*/ 	.word	index@(_ZN4vllm38concat_and_cache_mla_rope_fused_kernelIfLb0E13__nv_bfloat16hLNS_18Fp8KVCacheDataTypeE2EEEvPKlPT_S6_PKS5_S8_illlliPT2_S4_iiiiPKf)
	.align		4
        /*002c*/ 	.word	index@(__assertfail)
	.align		4
        /*0030*/ 	.word	index@(_ZN4vllm38concat_and_cache_mla_rope_fused_kernelIfLb1E13__nv_bfloat16hLNS_18Fp8KVCacheDataTypeE2EEEvPKlPT_S6_PKS5_S8_illlliPT2_S4_iiiiPKf)
	.align		4
        /*0034*/ 	.word	index@(__assertfail)
	.align		4
        /*0038*/ 	.word	index@(_ZN4vllm38concat_and_cache_mla_rope_fused_kernelIN3c108BFloat16ELb0EthLNS_18Fp8KVCacheDataTypeE2EEEvPKlPT_S7_PKS6_S9_illlliPT2_S5_iiiiPKf)
	.align		4
        /*003c*/ 	.word	index@(__assertfail)
	.align		4
        /*0040*/ 	.word	index@(_ZN4vllm38concat_and_cache_mla_rope_fused_kernelIN3c108BFloat16ELb1EthLNS_18Fp8KVCacheDataTypeE2EEEvPKlPT_S7_PKS6_S9_illlliPT2_S5_iiiiPKf)
	.align		4
        /*0044*/ 	.word	index@(__assertfail)
	.align		4
        /*0048*/ 	.word	index@(_ZN4vllm38concat_and_cache_mla_rope_fused_kernelIN3c104HalfELb0EthLNS_18Fp8KVCacheDataTypeE2EEEvPKlPT_S7_PKS6_S9_illlliPT2_S5_iiiiPKf)
	.align		4
        /*004c*/ 	.word	index@(__assertfail)
	.align		4
        /*0050*/ 	.word	index@(_ZN4vllm38concat_and_cache_mla_rope_fused_kernelIN3c104HalfELb1EthLNS_18Fp8KVCacheDataTypeE2EEEvPKlPT_S7_PKS6_S9_illlliPT2_S5_iiiiPKf)
	.align		4
        /*0054*/ 	.word	index@(__assertfail)
	.align		4
        /*0058*/ 	.word	index@(_ZN4vllm38concat_and_cache_mla_rope_fused_kernelIfLb0EthLNS_18Fp8KVCacheDataTypeE2EEEvPKlPT_S5_PKS4_S7_illlliPT2_S3_iiiiPKf)
	.align		4
        /*005c*/ 	.word	index@(__assertfail)
	.align		4
        /*0060*/ 	.word	index@(_ZN4vllm38concat_and_cache_mla_rope_fused_kernelIfLb1EthLNS_18Fp8KVCacheDataTypeE2EEEvPKlPT_S5_PKS4_S7_illlliPT2_S3_iiiiPKf)
	.align		4
        /*0064*/ 	.word	index@(__assertfail)
	.align		4
        /*0068*/ 	.word	index@(_ZN4vllm38concat_and_cache_mla_rope_fused_kernelIN3c108BFloat16ELb0EfhLNS_18Fp8KVCacheDataTypeE2EEEvPKlPT_S7_PKS6_S9_illlliPT2_S5_iiiiPKf)
	.align		4
        /*006c*/ 	.word	index@(__assertfail)
	.align		4
        /*0070*/ 	.word	index@(_ZN4vllm38concat_and_cache_mla_rope_fused_kernelIN3c108BFloat16ELb1EfhLNS_18Fp8KVCacheDataTypeE2EEEvPKlPT_S7_PKS6_S9_illlliPT2_S5_iiiiPKf)
	.align		4
        /*0074*/ 	.word	index@(__assertfail)
	.align		4
        /*0078*/ 	.word	index@(_ZN4vllm38concat_and_cache_mla_rope_fused_kernelIN3c104HalfELb0EfhLNS_18Fp8KVCacheDataTypeE2EEEvPKlPT_S7_PKS6_S9_illlliPT2_S5_iiiiPKf)
	.align		4
        /*007c*/ 	.word	index@(__assertfail)
	.align		4
        /*0080*/ 	.word	index@(_ZN4vllm38concat_and_cache_mla_rope_fused_kernelIN3c104HalfELb1EfhLNS_18Fp8KVCacheDataTypeE2EEEvPKlPT_S7_PKS6_S9_illlliPT2_S5_iiiiPKf)
	.align		4
        /*0084*/ 	.word	index@(__assertfail)
	.align		4
        /*0088*/ 	.word	index@(_ZN4vllm38concat_and_cache_mla_rope_fused_kernelIfLb0EfhLNS_18Fp8KVCacheDataTypeE2EEEvPKlPT_S5_PKS4_S7_illlliPT2_S3_iiiiPKf)
	.align		4
        /*008c*/ 	.word	index@(__assertfail)
	.align		4
        /*0090*/ 	.word	index@(_ZN4vllm38concat_and_cache_mla_rope_fused_kernelIfLb1EfhLNS_18Fp8KVCacheDataTypeE2EEEvPKlPT_S5_PKS4_S7_illlliPT2_S3_iiiiPKf)
	.align		4
        /*0094*/ 	.word	index@(__assertfail)
	.align		4
        /*0098*/ 	.word	index@(_ZN4vllm38concat_and_cache_mla_rope_fused_kernelIN3c108BFloat16ELb0E13__nv_bfloat16hLNS_18Fp8KVCacheDataTypeE1EEEvPKlPT_S8_PKS7_SA_illlliPT2_S6_iiiiPKf)
	.align		4
        /*009c*/ 	.word	index@(__assertfail)
	.align		4
        /*00a0*/ 	.word	index@(_ZN4vllm38concat_and_cache_mla_rope_fused_kernelIN3c108BFloat16ELb1E13__nv_bfloat16hLNS_18Fp8KVCacheDataTypeE1EEEvPKlPT_S8_PKS7_SA_illlliPT2_S6_iiiiPKf)
	.align		4
        /*00a4*/ 	.word	index@(__assertfail)
	.align		4
        /*00a8*/ 	.word	index@(_ZN4vllm38concat_and_cache_mla_rope_fused_kernelIN3c104HalfELb0E13__nv_bfloat16hLNS_18Fp8KVCacheDataTypeE1EEEvPKlPT_S8_PKS7_SA_illlliPT2_S6_iiiiPKf)
	.align		4
        /*00ac*/ 	.word	index@(__assertfail)
	.align		4
        /*00b0*/ 	.word	index@(_ZN4vllm38concat_and_cache_mla_rope_fused_kernelIN3c104HalfELb1E13__nv_bfloat16hLNS_18Fp8KVCacheDataTypeE1EEEvPKlPT_S8_PKS7_SA_illlliPT2_S6_iiiiPKf)
	.align		4
        /*00b4*/ 	.word	index@(__assertfail)
	.align		4
        /*00b8*/ 	.word	index@(_ZN4vllm38concat_and_cache_mla_rope_fused_kernelIfLb0E13__nv_bfloat16hLNS_18Fp8KVCacheDataTypeE1EEEvPKlPT_S6_PKS5_S8_illlliPT2_S4_iiiiPKf)
	.align		4
        /*00bc*/ 	.word	index@(__assertfail)
	.align		4
        /*00c0*/ 	.word	index@(_ZN4vllm38concat_and_cache_mla_rope_fused_kernelIfLb1E13__nv_bfloat16hLNS_18Fp8KVCacheDataTypeE1EEEvPKlPT_S6_PKS5_S8_illlliPT2_S4_iiiiPKf)
	.align		4
        /*00c4*/ 	.word	index@(__assertfail)
	.align		4
        /*00c8*/ 	.word	index@(_ZN4vllm38concat_and_cache_mla_rope_fused_kernelIN3c108BFloat16ELb0EthLNS_18Fp8KVCacheDataTypeE1EEEvPKlPT_S7_PKS6_S9_illlliPT2_S5_iiiiPKf)
	.align		4
        /*00cc*/ 	.word	index@(__assertfail)
	.align		4
        /*00d0*/ 	.word	index@(_ZN4vllm38concat_and_cache_mla_rope_fused_kernelIN3c108BFloat16ELb1EthLNS_18Fp8KVCacheDataTypeE1EEEvPKlPT_S7_PKS6_S9_illlliPT2_S5_iiiiPKf)
	.align		4
        /*00d4*/ 	.word	index@(__assertfail)
	.align		4
        /*00d8*/ 	.word	index@(_ZN4vllm38concat_and_cache_mla_rope_fused_kernelIN3c104HalfELb0EthLNS_18Fp8KVCacheDataTypeE1EEEvPKlPT_S7_PKS6_S9_illlliPT2_S5_iiiiPKf)
	.align		4
        /*00dc*/ 	.word	index@(__assertfail)
	.align		4
        /*00e0*/ 	.word	index@(_ZN4vllm38concat_and_cache_mla_rope_fused_kernelIN3c104HalfELb1EthLNS_18Fp8KVCacheDataTypeE1EEEvPKlPT_S7_PKS6_S9_illlliPT2_S5_iiiiPKf)
	.align		4
        /*00e4*/ 	.word	index@(__assertfail)
	.align		4
        /*00e8*/ 	.word	index@(_ZN4vllm38concat_and_cache_mla_rope_fused_kernelIfLb0EthLNS_18Fp8KVCacheDataTypeE1EEEvPKlPT_S5_PKS4_S7_illlliPT2_S3_iiiiPKf)
	.align		4
        /*00ec*/ 	.word	index@(__assertfail)
	.align		4
        /*00f0*/ 	.word	index@(_ZN4vllm38concat_and_cache_mla_rope_fused_kernelIfLb1EthLNS_18Fp8KVCacheDataTypeE1EEEvPKlPT_S5_PKS4_S7_illlliPT2_S3_iiiiPKf)
	.align		4
        /*00f4*/ 	.word	index@(__assertfail)
	.align		4
        /*00f8*/ 	.word	index@(_ZN4vllm38concat_and_cache_mla_rope_fused_kernelIN3c108BFloat16ELb0EfhLNS_18Fp8KVCacheDataTypeE1EEEvPKlPT_S7_PKS6_S9_illlliPT2_S5_iiiiPKf)
	.align		4
        /*00fc*/ 	.word	index@(__assertfail)
	.align		4
        /*0100*/ 	.word	index@(_ZN4vllm38concat_and_cache_mla_rope_fused_kernelIN3c108BFloat16ELb1EfhLNS_18Fp8KVCacheDataTypeE1EEEvPKlPT_S7_PKS6_S9_illlliPT2_S5_iiiiPKf)
	.align		4
        /*0104*/ 	.word	index@(__assertfail)
	.align		4
        /*0108*/ 	.word	index@(_ZN4vllm38concat_and_cache_mla_rope_fused_kernelIN3c104HalfELb0EfhLNS_18Fp8KVCacheDataTypeE1EEEvPKlPT_S7_PKS6_S9_illlliPT2_S5_iiiiPKf)
	.align		4
        /*010c*/ 	.word	index@(__assertfail)
	.align		4
        /*0110*/ 	.word	index@(_ZN4vllm38concat_and_cache_mla_rope_fused_kernelIN3c104HalfELb1EfhLNS_18Fp8KVCacheDataTypeE1EEEvPKlPT_S7_PKS6_S9_illlliPT2_S5_iiiiPKf)
	.align		4
        /*0114*/ 	.word	index@(__assertfail)
	.align		4
        /*0118*/ 	.word	index@(_ZN4vllm38concat_and_cache_mla_rope_fused_kernelIfLb0EfhLNS_18Fp8KVCacheDataTypeE1EEEvPKlPT_S5_PKS4_S7_illlliPT2_S3_iiiiPKf)
	.align		4
        /*011c*/ 	.word	index@(__assertfail)
	.align		4
        /*0120*/ 	.word	index@(_ZN4vllm38concat_and_cache_mla_rope_fused_kernelIfLb1EfhLNS_18Fp8KVCacheDataTypeE1EEEvPKlPT_S5_PKS4_S7_illlliPT2_S3_iiiiPKf)
	.align		4
        /*0124*/ 	.word	index@(__assertfail)
	.align		4
        /*0128*/ 	.word	0x00000000
	.align		4
        /*012c*/ 	.word	0xfffffffe
	.align		4
        /*0130*/ 	.word	0x00000000
	.align		4
        /*0134*/ 	.word	0xfffffffd
	.align		4
        /*0138*/ 	.word	0x00000000
	.align		4
        /*013c*/ 	.word	0xfffffffc


//--------------------- .nv.constant4             --------------------------
	.section	.nv.constant4,"a",@progbits
	.align	8
	.align		8
.nv.constant4:
        /*0000*/ 	.dword	__assertfail
	.align		8
        /*0008*/ 	.dword	__unnamed_1
	.align		8
        /*0010*/ 	.dword	__unnamed_2
	.align		8
        /*0018*/ 	.dword	__unnamed_3
	.align		8
        /*0020*/ 	.dword	__unnamed_4
	.align		8
        /*0028*/ 	.dword	__unnamed_5
	.align		8
        /*0030*/ 	.dword	__unnamed_6
	.align		8
        /*0038*/ 	.dword	_ZN53_INTERNAL_d3d5827a_22_cache_kernels_fused_cu_2644ba6d4cuda3std3__45__cpo5beginE
	.align		8
        /*0040*/ 	.dword	_ZN53_INTERNAL_d3d5827a_22_cache_kernels_fused_cu_2644ba6d4cuda3std3__45__cpo3endE
	.align		8
        /*0048*/ 	.dword	_ZN53_INTERNAL_d3d5827a_22_cache_kernels_fused_cu_2644ba6d4cuda3std3__45__cpo6cbeginE
	.align		8
        /*0050*/ 	.dword	_ZN53_INTERNAL_d3d5827a_22_cache_kernels_fused_cu_2644ba6d4cuda3std3__45__cpo4cendE
	.align		8
        /*0058*/ 	.dword	_ZN53_INTERNAL_d3d5827a_22_cache_kernels_fused_cu_2644ba6d4cuda3std3__45__cpo6rbeginE
	.align		8
        /*0060*/ 	.dword	_ZN53_INTERNAL_d3d5827a_22_cache_kernels_fused_cu_2644ba6d4cuda3std3__45__cpo4rendE
	.align		8
        /*0068*/ 	.dword	_ZN53_INTERNAL_d3d5827a_22_cache_kernels_fused_cu_2644ba6d4cuda3std3__45__cpo7crbeginE
	.align		8
        /*0070*/ 	.dword	_ZN53_INTERNAL_d3d5827a_22_cache_kernels_fused_cu_2644ba6d4cuda3std3__45__cpo5crendE
	.align		8
        /*0078*/ 	.dword	_ZN53_INTERNAL_d3d5827a_22_cache_kernels_fused_cu_2644ba6d4cuda3std3__455_GLOBAL__N__d3d5827a_22_cache_kernels_fused_cu_2644ba6d6ignoreE
	.align		8
        /*0080*/ 	.dword	_ZN53_INTERNAL_d3d5827a_22_cache_kernels_fused_cu_2644ba6d4cuda3std3__419piecewise_constructE
	.align		8
        /*0088*/ 	.dword	_ZN53_INTERNAL_d3d5827a_22_cache_kernels_fused_cu_2644ba6d4cuda3std3__48in_placeE
	.align		8
        /*0090*/ 	.dword	_ZN53_INTERNAL_d3d5827a_22_cache_kernels_fused_cu_2644ba6d4cuda3std3__420unreachable_sentinelE
	.align		8
        /*0098*/ 	.dword	_ZN53_INTERNAL_d3d5827a_22_cache_kernels_fused_cu_2644ba6d4cuda3std6ranges3__45__cpo4swapE
	.align		8
        /*00a0*/ 	.dword	_ZN53_INTERNAL_d3d5827a_22_cache_kernels_fused_cu_2644ba6d4cuda3std6ranges3__45__cpo9iter_moveE
	.align		8
        /*00a8*/ 	.dword	_ZN53_INTERNAL_d3d5827a_22_cache_kernels_fused_cu_2644ba6d4cuda3std6ranges3__45__cpo5beginE
	.align		8
        /*00b0*/ 	.dword	_ZN53_INTERNAL_d3d5827a_22_cache_kernels_fused_cu_2644ba6d4cuda3std6ranges3__45__cpo3endE
	.align		8
        /*00b8*/ 	.dword	_ZN53_INTERNAL_d3d5827a_22_cache_kernels_fused_cu_2644ba6d4cuda3std6ranges3__45__cpo6cbeginE
	.align		8
        /*00c0*/ 	.dword	_ZN53_INTERNAL_d3d5827a_22_cache_kernels_fused_cu_2644ba6d4cuda3std6ranges3__45__cpo4cendE
	.align		8
        /*00c8*/ 	.dword	_ZN53_INTERNAL_d3d5827a_22_cache_kernels_fused_cu_2644ba6d4cuda3std6ranges3__45__cpo7advanceE
	.align		8
        /*00d0*/ 	.dword	_ZN53_INTERNAL_d3d5827a_22_cache_kernels_fused_cu_2644ba6d4cuda3std6ranges3__45__cpo9iter_swapE
	.align		8
        /*00d8*/ 	.dword	_ZN53_INTERNAL_d3d5827a_22_cache_kernels_fused_cu_2644ba6d4cuda3std6ranges3__45__cpo4nextE
	.align		8
        /*00e0*/ 	.dword	_ZN53_INTERNAL_d3d5827a_22_cache_kernels_fused_cu_2644ba6d4cuda3std6ranges3__45__cpo4prevE
	.align		8
        /*00e8*/ 	.dword	_ZN53_INTERNAL_d3d5827a_22_cache_kernels_fused_cu_2644ba6d4cuda3std6ranges3__45__cpo4dataE
	.align		8
        /*00f0*/ 	.dword	_ZN53_INTERNAL_d3d5827a_22_cache_kernels_fused_cu_2644ba6d4cuda3std6ranges3__45__cpo5cdataE
	.align		8
        /*00f8*/ 	.dword	_ZN53_INTERNAL_d3d5827a_22_cache_kernels_fused_cu_2644ba6d4cuda3std6ranges3__45__cpo4sizeE
	.align		8
        /*0100*/ 	.dword	_ZN53_INTERNAL_d3d5827a_22_cache_kernels_fused_cu_2644ba6d4cuda3std6ranges3__45__cpo5ssizeE
	.align		8
        /*0108*/ 	.dword	_ZN53_INTERNAL_d3d5827a_22_cache_kernels_fused_cu_2644ba6d4cuda3std6ranges3__45__cpo8distanceE
	.align		8
        /*0110*/ 	.dword	_ZN53_INTERNAL_d3d5827a_22_cache_kernels_fused_cu_2644ba6d6thrust23THRUST_300001_SM_900_NS6system6detail10sequential3seqE
	.align		8
        /*0118*/ 	.dword	$str$5
	.align		8
        /*0120*/ 	.dword	$str$6


//--------------------- .text._ZN4vllm38concat_and_cache_mla_rope_fused_kernelIN3c108BFloat16ELb0E13__nv_bfloat16hLNS_18Fp8KVCacheDataTypeE2EEEvPKlPT_S8_PKS7_SA_illlliPT2_S6_iiiiPKf --------------------------
	.section	.text._ZN4vllm38concat_and_cache_mla_rope_fused_kernelIN3c108BFloat16ELb0E13__nv_bfloat16hLNS_18Fp8KVCacheDataTypeE2EEEvPKlPT_S8_PKS7_SA_illlliPT2_S6_iiiiPKf,"ax",@progbits
	.align	128
        .global         _ZN4vllm38concat_and_cache_mla_rope_fused_kernelIN3c108BFloat16ELb0E13__nv_bfloat16hLNS_18Fp8KVCacheDataTypeE2EEEvPKlPT_S8_PKS7_SA_illlliPT2_S6_iiiiPKf
        .type           _ZN4vllm38concat_and_cache_mla_rope_fused_kernelIN3c108BFloat16ELb0E13__nv_bfloat16hLNS_18Fp8KVCacheDataTypeE2EEEvPKlPT_S8_PKS7_SA_illlliPT2_S6_iiiiPKf,@function
        .size           _ZN4vllm38concat_and_cache_mla_rope_fused_kernelIN3c108BFloat16ELb0E13__nv_bfloat16hLNS_18Fp8KVCacheDataTypeE2EEEvPKlPT_S8_PKS7_SA_illlliPT2_S6_iiiiPKf,(.L_x_495 - _ZN4vllm38concat_and_cache_mla_rope_fused_kernelIN3c108BFloat16ELb0E13__nv_bfloat16hLNS_18Fp8KVCacheDataTypeE2EEEvPKlPT_S8_PKS7_SA_illlliPT2_S6_iiiiPKf)
        .other          _ZN4vllm38concat_and_cache_mla_rope_fused_kernelIN3c108BFloat16ELb0E13__nv_bfloat16hLNS_18Fp8KVCacheDataTypeE2EEEvPKlPT_S8_PKS7_SA_illlliPT2_S6_iiiiPKf,@"STO_CUDA_ENTRY STV_DEFAULT"
_ZN4vllm38concat_and_cache_mla_rope_fused_kernelIN3c108BFloat16ELb0E13__nv_bfloat16hLNS_18Fp8KVCacheDataTypeE2EEEvPKlPT_S8_PKS7_SA_illlliPT2_S6_iiiiPKf:
.text._ZN4vllm38concat_and_cache_mla_rope_fused_kernelIN3c108BFloat16ELb0E13__nv_bfloat16hLNS_18Fp8KVCacheDataTypeE2EEEvPKlPT_S8_PKS7_SA_illlliPT2_S6_iiiiPKf:
[----:B------:R-:W0:Y:S01]  /*0000*/  LDC R1, c[0x0][0x28] ;  /* 0x00000a00ff017b82 */ /* 0x000e220000000800 */
[----:B------:R-:W1:Y:S07]  /*0010*/  S2R R13, SR_CTAID.X ;  /* 0x00000000000d7919 */ /* 0x000e6e0000002500 */
[----:B------:R-:W1:Y:S01]  /*0020*/  LDC.64 R4, c[0x0][0x270] ;  /* 0x00009c00ff047b82 */ /* 0x000e620000000a00 */
[----:B------:R-:W-:Y:S01]  /*0030*/  ULDC.64 UR36, c[0x0][0x208] ;  /* 0x0000820000247ab9 */ /* 0x000fe20000000a00 */
[----:B------:R-:W-:-:S06]  /*0040*/  ULDC UR4, c[0x0][0x260] ;  /* 0x0000980000047ab9 */ /* 0x000fcc0000000800 */
[----:B------:R-:W2:Y:S01]  /*0050*/  LDC.64 R2, c[0x0][0x210] ;  /* 0x00008400ff027b82 */ /* 0x000ea20000000a00 */
[----:B------:R-:W3:Y:S01]  /*0060*/  S2R R0, SR_TID.X ;  /* 0x0000000000007919 */ /* 0x000ee20000002100 */
[----:B------:R-:W-:Y:S01]  /*0070*/  ULDC.64 UR6, c[0x0][0x230] ;  /* 0x00008c0000067ab9 */ /* 0x000fe20000000a00 */
[----:B------:R-:W-:Y:S01]  /*0080*/  ULDC.64 UR8, c[0x0][0x248] ;  /* 0x0000920000087ab9 */ /* 0x000fe20000000a00 */
[----:B------:R-:W-:-:S04]  /*0090*/  ULDC.64 UR10, c[0x0][0x218] ;  /* 0x00008600000a7ab9 */ /* 0x000fc80000000a00 */
[----:B------:R-:W4:Y:S01]  /*00a0*/  LDC R9, c[0x0][0x238] ;  /* 0x00008e00ff097b82 */ /* 0x000f220000000800 */
[C---:B-1----:R-:W-:Y:S01]  /*00b0*/  LEA R4, P0, R13.reuse, R4, 0x3 ;  /* 0x000000040d047211 */ /* 0x042fe200078018ff */
[----:B--2---:R-:W-:-:S03]  /*00c0*/  IMAD.WIDE.U32 R2, R13, 0x8, R2 ;  /* 0x000000080d027825 */ /* 0x004fc600078e0002 */
[----:B------:R-:W-:-:S03]  /*00d0*/  LEA.HI.X R5, R13, R5, RZ, 0x3, P0 ;  /* 0x000000050d057211 */ /* 0x000fc600000f1cff */
[----:B------:R-:W2:Y:S04]  /*00e0*/  LDG.E.64.CONSTANT R2, desc[UR36][R2.64] ;  /* 0x0000002402027981 */ /* 0x000ea8000c1e9b00 */
[----:B------:R-:W5:Y:S01]  /*00f0*/  LDG.E.CONSTANT R4, desc[UR36][R4.64+0x4] ;  /* 0x0000042404047981 */ /* 0x000f62000c1e9900 */
[----:B----4-:R-:W-:Y:S01]  /*0100*/  LEA.HI R15, R9, R9, RZ, 0x1 ;  /* 0x00000009090f7211 */ /* 0x010fe200078f08ff */
[----:B------:R-:W-:Y:S01]  /*0110*/  BSSY B0, `(.L_x_0) ;  /* 0x000005d000007945 */ /* 0x000fe20003800000 */
[----:B------:R-:W-:Y:S02]  /*0120*/  SHF.R.S32.HI R7, RZ, 0x1f, R9 ;  /* 0x0000001fff077819 */ /* 0x000fe40000011409 */
[----:B------:R-:W-:-:S05]  /*0130*/  SHF.R.S32.HI R15, RZ, 0x1, R15 ;  /* 0x00000001ff0f7819 */ /* 0x000fca000001140f */
[----:B------:R-:W-:-:S05]  /*0140*/  IMAD R17, R15, UR4, RZ ;  /* 0x000000040f117c24 */ /* 0x000fca000f8e02ff */
[----:B---3--:R-:W-:Y:S01]  /*0150*/  ISETP.GE.AND P1, PT, R0, R17, PT ;  /* 0x000000110000720c */ /* 0x008fe20003f26270 */
[-C--:B--2---:R-:W-:Y:S01]  /*0160*/  IMAD R6, R3, R9.reuse, RZ ;  /* 0x0000000903067224 */ /* 0x084fe200078e02ff */
[----:B-----5:R-:W-:Y:S01]  /*0170*/  ISETP.GE.AND P0, PT, R4, RZ, PT ;  /* 0x000000ff0400720c */ /* 0x020fe20003f06270 */
[----:B------:R-:W-:-:S04]  /*0180*/  IMAD.WIDE.U32 R4, R2, R9, RZ ;  /* 0x0000000902047225 */ /* 0x000fc800078e00ff */
[----:B------:R-:W-:-:S04]  /*0190*/  IMAD R7, R2, R7, R6 ;  /* 0x0000000702077224 */ /* 0x000fc800078e0206 */
[----:B------:R-:W-:Y:S02]  /*01a0*/  IMAD.IADD R19, R5, 0x1, R7 ;  /* 0x0000000105137824 */ /* 0x000fe400078e0207 */
[----:B0-----:R-:W-:Y:S05]  /*01b0*/  @P1 BRA `(.L_x_1) ;  /* 0x0000000400481947 */ /* 0x001fea0003800000 */
[-C--:B------:R-:W-:Y:S01]  /*01c0*/  IABS R12, R15.reuse ;  /* 0x0000000f000c7213 */ /* 0x080fe20000000000 */
[----:B------:R-:W0:Y:S01]  /*01d0*/  LDC R14, c[0x0][RZ] ;  /* 0x00000000ff0e7b82 */ /* 0x000e220000000800 */
[----:B------:R-:W-:Y:S01]  /*01e0*/  ULDC.64 UR4, c[0x0][0x240] ;  /* 0x0000900000047ab9 */ /* 0x000fe20000000a00 */
[----:B------:R-:W-:Y:S01]  /*01f0*/  ISETP.NE.AND P1, PT, R15, RZ, PT ;  /* 0x000000ff0f00720c */ /* 0x000fe20003f25270 */
[----:B------:R-:W1:Y:S01]  /*0200*/  I2F.RP R8, R12 ;  /* 0x0000000c00087306 */ /* 0x000e620000209400 */
[----:B------:R-:W-:Y:S01]  /*0210*/  IMAD.WIDE.U32 R2, R13, UR4, RZ ;  /* 0x000000040d027c25 */ /* 0x000fe2000f8e00ff */
[----:B------:R-:W-:-:S03]  /*0220*/  LOP3.LUT R18, RZ, R15, RZ, 0x33, !PT ;  /* 0x0000000fff127212 */ /* 0x000fc600078e33ff */
[----:B------:R-:W-:Y:S02]  /*0230*/  IMAD R21, R13, UR5, R3 ;  /* 0x000000050d157c24 */ /* 0x000fe4000f8e0203 */
[----:B------:R-:W-:Y:S01]  /*0240*/  IMAD.MOV.U32 R20, RZ, RZ, R0 ;  /* 0x000000ffff147224 */ /* 0x000fe200078e0000 */
[----:B-1----:R-:W1:Y:S02]  /*0250*/  MUFU.RCP R8, R8 ;  /* 0x0000000800087308 */ /* 0x002e640000001000 */
[----:B-1----:R-:W-:Y:S01]  /*0260*/  VIADD R6, R8, 0xffffffe ;  /* 0x0ffffffe08067836 */ /* 0x002fe20000000000 */
[----:B------:R-:W-:-:S05]  /*0270*/  SHF.R.S32.HI R8, RZ, 0x1f, R15 ;  /* 0x0000001fff087819 */ /* 0x000fca000001140f */
[----:B------:R1:W2:Y:S01]  /*0280*/  F2I.FTZ.U32.TRUNC.NTZ R7, R6 ;  /* 0x0000000600077305 */ /* 0x0002a2000021f000 */
[----:B------:R-:W-:Y:S01]  /*0290*/  SHF.L.U64.HI R23, R15, 0x1, R8 ;  /* 0x000000010f177819 */ /* 0x000fe20000010208 */
[----:B-1----:R-:W-:Y:S01]  /*02a0*/  HFMA2.MMA R6, -RZ, RZ, 0, 0 ;  /* 0x00000000ff067435 */ /* 0x002fe200000001ff */
[----:B--2---:R-:W-:-:S04]  /*02b0*/  IMAD.MOV R9, RZ, RZ, -R7 ;  /* 0x000000ffff097224 */ /* 0x004fc800078e0a07 */
[----:B------:R-:W-:-:S05]  /*02c0*/  IMAD R9, R9, R12, RZ ;  /* 0x0000000c09097224 */ /* 0x000fca00078e02ff */
[----:B0-----:R-:W-:-:S07]  /*02d0*/  IMAD.HI.U32 R16, R7, R9, R6 ;  /* 0x0000000907107227 */ /* 0x001fce00078e0006 */
.L_x_2:
[----:B0-----:R-:W-:Y:S02]  /*02e0*/  IABS R6, R15 ;  /* 0x0000000f00067213 */ /* 0x001fe40000000000 */
[----:B------:R-:W-:-:S03]  /*02f0*/  IABS R7, R20 ;  /* 0x0000001400077213 */ /* 0x000fc60000000000 */
[----:B------:R-:W-:Y:S02]  /*0300*/  IMAD.MOV R8, RZ, RZ, -R6 ;  /* 0x000000ffff087224 */ /* 0x000fe400078e0a06 */
[----:B------:R-:W-:-:S04]  /*0310*/  IMAD.HI.U32 R6, R16, R7, RZ ;  /* 0x0000000710067227 */ /* 0x000fc800078e00ff */
[----:B------:R-:W-:Y:S01]  /*0320*/  IMAD R7, R6, R8, R7 ;  /* 0x0000000806077224 */ /* 0x000fe200078e0207 */
[----:B------:R-:W-:-:S04]  /*0330*/  IABS R8, R15 ;  /* 0x0000000f00087213 */ /* 0x000fc80000000000 */
[----:B------:R-:W-:-:S13]  /*0340*/  ISETP.GT.U32.AND P3, PT, R12, R7, PT ;  /* 0x000000070c00720c */ /* 0x000fda0003f64070 */
[----:B------:R-:W-:Y:S01]  /*0350*/  @!P3 IADD3 R7, R7, -R8, RZ ;  /* 0x800000080707b210 */ /* 0x000fe20007ffe0ff */
[----:B------:R-:W-:-:S03]  /*0360*/  @!P3 VIADD R6, R6, 0x1 ;  /* 0x000000010606b836 */ /* 0x000fc60000000000 */
[----:B------:R-:W-:Y:S02]  /*0370*/  ISETP.GE.U32.AND P2, PT, R7, R12, PT ;  /* 0x0000000c0700720c */ /* 0x000fe40003f46070 */
[----:B------:R-:W-:-:S04]  /*0380*/  LOP3.LUT R7, R20, R15, RZ, 0x3c, !PT ;  /* 0x0000000f14077212 */ /* 0x000fc800078e3cff */
[----:B------:R-:W-:Y:S02]  /*0390*/  ISETP.GE.AND P4, PT, R7, RZ, PT ;  /* 0x000000ff0700720c */ /* 0x000fe40003f86270 */
[----:B------:R-:W-:-:S05]  /*03a0*/  MOV R7, R21 ;  /* 0x0000001500077202 */ /* 0x000fca0000000f00 */
[----:B------:R-:W-:-:S06]  /*03b0*/  @P2 VIADD R6, R6, 0x1 ;  /* 0x0000000106062836 */ /* 0x000fcc0000000000 */
[----:B------:R-:W-:-:S04]  /*03c0*/  @!P4 IADD3 R6, -R6, RZ, RZ ;  /* 0x000000ff0606c210 */ /* 0x000fc80007ffe1ff */
[----:B------:R-:W-:Y:S01]  /*03d0*/  SEL R11, R18, R6, !P1 ;  /* 0x00000006120b7207 */ /* 0x000fe20004800000 */
[----:B------:R-:W-:-:S03]  /*03e0*/  IMAD.MOV.U32 R6, RZ, RZ, R2 ;  /* 0x000000ffff067224 */ /* 0x000fc600078e0002 */
[--C-:B------:R-:W-:Y:S01]  /*03f0*/  SHF.R.S32.HI R9, RZ, 0x1f, R11.reuse ;  /* 0x0000001fff097819 */ /* 0x100fe2000001140b */
[----:B------:R-:W-:Y:S02]  /*0400*/  IMAD.MOV R8, RZ, RZ, -R11 ;  /* 0x000000ffff087224 */ /* 0x000fe400078e0a0b */
[----:B------:R-:W-:-:S04]  /*0410*/  IMAD.WIDE.U32 R6, R11, UR8, R6 ;  /* 0x000000080b067c25 */ /* 0x000fc8000f8e0006 */
[----:B------:R-:W-:Y:S02]  /*0420*/  IMAD R8, R15, R8, R20 ;  /* 0x000000080f087224 */ /* 0x000fe400078e0214 */
[----:B------:R-:W-:Y:S02]  /*0430*/  IMAD R10, R9, UR8, RZ ;  /* 0x00000008090a7c24 */ /* 0x000fe4000f8e02ff */
[C---:B------:R-:W-:Y:S01]  /*0440*/  IMAD.SHL.U32 R25, R8.reuse, 0x2, RZ ;  /* 0x0000000208197824 */ /* 0x040fe200078e00ff */
[----:B------:R-:W-:Y:S01]  /*0450*/  IADD3 R9, P2, R8, R4, RZ ;  /* 0x0000000408097210 */ /* 0x000fe20007f5e0ff */
[----:B------:R-:W-:-:S03]  /*0460*/  IMAD R22, R11, UR9, R10 ;  /* 0x000000090b167c24 */ /* 0x000fc6000f8e020a */
[----:B------:R-:W-:Y:S02]  /*0470*/  SHF.R.S32.HI R27, RZ, 0x1f, R25 ;  /* 0x0000001fff1b7819 */ /* 0x000fe40000011419 */
[----:B------:R-:W-:Y:S02]  /*0480*/  IADD3 R11, P3, R25, R6, RZ ;  /* 0x00000006190b7210 */ /* 0x000fe40007f7e0ff */
[----:B------:R-:W-:Y:S02]  /*0490*/  LEA.HI.X.SX32 R10, R8, R19, 0x1, P2 ;  /* 0x00000013080a7211 */ /* 0x000fe400010f0eff */
[----:B------:R-:W-:Y:S02]  /*04a0*/  LEA R6, P2, R9, UR6, 0x1 ;  /* 0x0000000609067c11 */ /* 0x000fe4000f8408ff */
[----:B------:R-:W-:Y:S02]  /*04b0*/  IADD3.X R22, R27, R7, R22, P3, !PT ;  /* 0x000000071b167210 */ /* 0x000fe40001ffe416 */
[----:B------:R-:W-:-:S02]  /*04c0*/  LEA.HI.X R7, R9, UR7, R10, 0x1, P2 ;  /* 0x0000000709077c11 */ /* 0x000fc400090f0c0a */
[----:B------:R-:W-:Y:S02]  /*04d0*/  LEA R8, P3, R11, UR10, 0x1 ;  /* 0x0000000a0b087c11 */ /* 0x000fe4000f8608ff */
[----:B------:R-:W-:Y:S02]  /*04e0*/  LEA R10, P2, R15, R6, 0x1 ;  /* 0x000000060f0a7211 */ /* 0x000fe400078408ff */
[----:B------:R-:W-:Y:S02]  /*04f0*/  LEA.HI.X R9, R11, UR11, R22, 0x1, P3 ;  /* 0x0000000b0b097c11 */ /* 0x000fe400098f0c16 */
[----:B------:R-:W2:Y:S01]  /*0500*/  LDG.E.U16.CONSTANT R22, desc[UR36][R6.64] ;  /* 0x0000002406167981 */ /* 0x000ea2000c1e9500 */
[----:B------:R-:W-:-:S03]  /*0510*/  IMAD.X R11, R7, 0x1, R23, P2 ;  /* 0x00000001070b7824 */ /* 0x000fc600010e0617 */
[----:B------:R-:W3:Y:S04]  /*0520*/  LDG.E.U16 R24, desc[UR36][R8.64] ;  /* 0x0000002408187981 */ /* 0x000ee8000c1e1500 */
[----:B------:R-:W4:Y:S04]  /*0530*/  LDG.E.U16.CONSTANT R10, desc[UR36][R10.64] ;  /* 0x000000240a0a7981 */ /* 0x000f28000c1e9500 */
[----:B------:R-:W5:Y:S01]  /*0540*/  LDG.E.U16 R25, desc[UR36][R8.64+0x2] ;  /* 0x0000022408197981 */ /* 0x000f62000c1e1500 */
[----:B------:R-:W-:-:S05]  /*0550*/  IMAD.IADD R20, R14, 0x1, R20 ;  /* 0x000000010e147824 */ /* 0x000fca00078e0214 */
[----:B------:R-:W-:Y:S02]  /*0560*/  ISETP.GE.AND P2, PT, R20, R17, PT ;  /* 0x000000111400720c */ /* 0x000fe40003f46270 */
[----:B--2---:R-:W-:Y:S01]  /*0570*/  SHF.L.U32 R22, R22, 0x10, RZ ;  /* 0x0000001016167819 */ /* 0x004fe200000006ff */
[----:B---3--:R-:W-:Y:S02]  /*0580*/  IMAD.U32 R27, R24, 0x10000, RZ ;  /* 0x00010000181b7824 */ /* 0x008fe400078e00ff */
[----:B----4-:R-:W-:Y:S02]  /*0590*/  IMAD.U32 R26, R10, 0x10000, RZ ;  /* 0x000100000a1a7824 */ /* 0x010fe400078e00ff */
[----:B------:R-:W-:Y:S01]  /*05a0*/  FMUL.FTZ R24, R27, R22 ;  /* 0x000000161b187220 */ /* 0x000fe20000410000 */
[----:B-----5:R-:W-:Y:S01]  /*05b0*/  SHF.L.U32 R25, R25, 0x10, RZ ;  /* 0x0000001019197819 */ /* 0x020fe200000006ff */
[----:B------:R-:W-:-:S04]  /*05c0*/  FMUL.FTZ R27, R27, R26 ;  /* 0x0000001a1b1b7220 */ /* 0x000fc80000410000 */
[----:B------:R-:W-:Y:S01]  /*05d0*/  FMUL.FTZ R26, R25, R26 ;  /* 0x0000001a191a7220 */ /* 0x000fe20000410000 */
[----:B------:R-:W-:Y:S01]  /*05e0*/  FMUL.FTZ R22, R22, R25 ;  /* 0x0000001916167220 */ /* 0x000fe20000410000 */
[----:B------:R-:W-:Y:S08]  /*05f0*/  F2F.BF16.F32 R24, R24 ;  /* 0x0000001800187304 */ /* 0x000ff00000202000 */
[----:B------:R-:W0:Y:S08]  /*0600*/  F2F.BF16.F32 R26, R26 ;  /* 0x0000001a001a7304 */ /* 0x000e300000202000 */
[----:B------:R-:W1:Y:S08]  /*0610*/  F2F.BF16.F32 R27, R27 ;  /* 0x0000001b001b7304 */ /* 0x000e700000202000 */
[----:B------:R-:W2:Y:S01]  /*0620*/  F2F.BF16.F32 R22, R22 ;  /* 0x0000001600167304 */ /* 0x000ea20000202000 */
[----:B0-----:R-:W-:Y:S01]  /*0630*/  SHF.L.U32 R7, R26, 0x10, RZ ;  /* 0x000000101a077819 */ /* 0x001fe200000006ff */
[----:B------:R-:W-:-:S02]  /*0640*/  IMAD.U32 R6, R24, 0x10000, RZ ;  /* 0x0001000018067824 */ /* 0x000fc400078e00ff */
[----:B-1----:R-:W-:Y:S02]  /*0650*/  IMAD.U32 R11, R27, 0x10000, RZ ;  /* 0x000100001b0b7824 */ /* 0x002fe400078e00ff */
[----:B------:R-:W-:Y:S01]  /*0660*/  FADD.FTZ R6, R6, -R7 ;  /* 0x8000000706067221 */ /* 0x000fe20000010000 */
[----:B--2---:R-:W-:-:S04]  /*0670*/  IMAD.U32 R10, R22, 0x10000, RZ ;  /* 0x00010000160a7824 */ /* 0x004fc800078e00ff */
[----:B------:R-:W-:-:S05]  /*0680*/  FADD.FTZ R11, R10, R11 ;  /* 0x0000000b0a0b7221 */ /* 0x000fca0000010000 */
[----:B------:R-:W-:-:S04]  /*0690*/  F2FP.BF16.F32.PACK_AB R6, R11, R6 ;  /* 0x000000060b06723e */ /* 0x000fc800000010ff */
[----:B------:R-:W-:Y:S01]  /*06a0*/  PRMT R7, R6, 0x7632, R7 ;  /* 0x0000763206077816 */ /* 0x000fe20000000007 */
[----:B------:R0:W-:Y:S04]  /*06b0*/  STG.E.U16 desc[UR36][R8.64], R6 ;  /* 0x0000000608007986 */ /* 0x0001e8000c101524 */
[----:B------:R0:W-:Y:S01]  /*06c0*/  STG.E.U16 desc[UR36][R8.64+0x2], R7 ;  /* 0x0000020708007986 */ /* 0x0001e2000c101524 */
[----:B------:R-:W-:Y:S05]  /*06d0*/  @!P2 BRA `(.L_x_2) ;  /* 0xfffffffc0000a947 */ /* 0x000fea000383ffff */
.L_x_1:
[----:B------:R-:W-:Y:S05]  /*06e0*/  BSYNC B0 ;  /* 0x0000000000007941 */ /* 0x000fea0003800000 */
.L_x_0:
[----:B------:R-:W-:Y:S05]  /*06f0*/  @!P0 EXIT ;  /* 0x000000000000894d */ /* 0x000fea0003800000 */
[----:B------:R-:W-:Y:S01]  /*0700*/  ISETP.GE.AND P0, PT, R0, R15, PT ;  /* 0x0000000f0000720c */ /* 0x000fe20003f06270 */
[----:B------:R-:W-:-:S12]  /*0710*/  BSSY B6, `(.L_x_3) ;  /* 0x000003e000067945 */ /* 0x000fd80003800000 */
[----:B------:R-:W-:Y:S05]  /*0720*/  @!P0 BRA `(.L_x_4) ;  /* 0x0000000000108947 */ /* 0x000fea0003800000 */
[----:B------:R-:W-:Y:S02]  /*0730*/  ULDC UR4, c[0x0][0x280] ;  /* 0x0000a00000047ab9 */ /* 0x000fe40000000800 */
[----:B------:R-:W-:-:S13]  /*0740*/  ISETP.GE.AND P0, PT, R0, UR4, PT ;  /* 0x0000000400007c0c */ /* 0x000fda000bf06270 */
[----:B------:R-:W-:Y:S05]  /*0750*/  @P0 EXIT ;  /* 0x000000000000094d */ /* 0x000fea0003800000 */
[----:B------:R-:W-:Y:S05]  /*0760*/  BRA `(.L_x_5) ;  /* 0x0000000000e07947 */ /* 0x000fea0003800000 */
.L_x_4:
[C---:B------:R-:W-:Y:S01]  /*0770*/  SHF.L.U32 R2, R0.reuse, 0x1, RZ ;  /* 0x0000000100027819 */ /* 0x040fe200000006ff */
[----:B------:R-:W-:Y:S01]  /*0780*/  ULDC.64 UR4, c[0x0][0x250] ;  /* 0x0000940000047ab9 */ /* 0x000fe20000000a00 */
[C---:B0-----:R-:W-:Y:S01]  /*0790*/  IADD3 R6, P0, R0.reuse, R4, RZ ;  /* 0x0000000400067210 */ /* 0x041fe20007f1e0ff */
[----:B------:R-:W-:Y:S01]  /*07a0*/  ULDC.64 UR8, c[0x0][0x230] ;  /* 0x00008c0000087ab9 */ /* 0x000fe20000000a00 */
[--C-:B------:R-:W-:Y:S01]  /*07b0*/  SHF.R.S32.HI R3, RZ, 0x1f, R2.reuse ;  /* 0x0000001fff037819 */ /* 0x100fe20000011402 */
[----:B------:R-:W-:Y:S01]  /*07c0*/  ULDC.64 UR6, c[0x0][0x220] ;  /* 0x0000880000067ab9 */ /* 0x000fe20000000a00 */
[----:B------:R-:W-:Y:S01]  /*07d0*/  LEA.HI.X.SX32 R19, R0, R19, 0x1, P0 ;  /* 0x0000001300137211 */ /* 0x000fe200000f0eff */
[----:B------:R-:W-:Y:S01]  /*07e0*/  IMAD.WIDE.U32 R4, R13, UR4, R2 ;  /* 0x000000040d047c25 */ /* 0x000fe2000f8e0002 */
[----:B------:R-:W-:-:S03]  /*07f0*/  LEA R2, P0, R6, UR8, 0x1 ;  /* 0x0000000806027c11 */ /* 0x000fc6000f8008ff */
[----:B------:R-:W-:Y:S01]  /*0800*/  IMAD R13, R13, UR5, R5 ;  /* 0x000000050d0d7c24 */ /* 0x000fe2000f8e0205 */
[----:B------:R-:W-:Y:S01]  /*0810*/  LEA R12, P1, R4, UR6, 0x1 ;  /* 0x00000006040c7c11 */ /* 0x000fe2000f8208ff */
[----:B------:R-:W-:Y:S01]  /*0820*/  ULDC.64 UR4, c[0x4][0x118] ;  /* 0x0100460000047ab9 */ /* 0x000fe20000000a00 */
[----:B------:R-:W-:Y:S02]  /*0830*/  LEA.HI.X R3, R6, UR9, R19, 0x1, P0 ;  /* 0x0000000906037c11 */ /* 0x000fe400080f0c13 */
[----:B------:R-:W-:Y:S01]  /*0840*/  LEA.HI.X R13, R4, UR7, R13, 0x1, P1 ;  /* 0x00000007040d7c11 */ /* 0x000fe200088f0c0d */
[----:B------:R-:W-:Y:S01]  /*0850*/  ULDC.64 UR6, c[0x4][0x30] ;  /* 0x01000c0000067ab9 */ /* 0x000fe20000000a00 */
[----:B------:R-:W-:Y:S01]  /*0860*/  IMAD.WIDE R4, R15, 0x2, R2 ;  /* 0x000000020f047825 */ /* 0x000fe200078e0202 */
[----:B------:R-:W2:Y:S04]  /*0870*/  LDG.E.U16.CONSTANT R0, desc[UR36][R2.64] ;  /* 0x0000002402007981 */ /* 0x000ea8000c1e9500 */
[----:B------:R-:W3:Y:S04]  /*0880*/  LDG.E.U16 R6, desc[UR36][R12.64] ;  /* 0x000000240c067981 */ /* 0x000ee8000c1e1500 */
[----:B------:R-:W4:Y:S04]  /*0890*/  LDG.E.U16.CONSTANT R4, desc[UR36][R4.64] ;  /* 0x0000002404047981 */ /* 0x000f28000c1e9500 */
[----:B------:R-:W5:Y:S01]  /*08a0*/  LDG.E.U16 R7, desc[UR36][R12.64+0x2] ;  /* 0x000002240c077981 */ /* 0x000f62000c1e1500 */
[----:B------:R-:W-:-:S02]  /*08b0*/  IMAD.U32 R10, RZ, RZ, UR6 ;  /* 0x00000006ff0a7e24 */ /* 0x000fc4000f8e00ff */
[----:B--2---:R-:W-:Y:S02]  /*08c0*/  IMAD.U32 R9, R0, 0x10000, RZ ;  /* 0x0001000000097824 */ /* 0x004fe400078e00ff */
[----:B---3--:R-:W-:Y:S01]  /*08d0*/  IMAD.U32 R6, R6, 0x10000, RZ ;  /* 0x0001000006067824 */ /* 0x008fe200078e00ff */
[----:B----4-:R-:W-:-:S03]  /*08e0*/  SHF.L.U32 R11, R4, 0x10, RZ ;  /* 0x00000010040b7819 */ /* 0x010fc600000006ff */
[C---:B------:R-:W-:Y:S01]  /*08f0*/  FMUL.FTZ R0, R6.reuse, R9 ;  /* 0x0000000906007220 */ /* 0x040fe20000410000 */
[----:B------:R-:W-:Y:S01]  /*0900*/  MOV R4, UR4 ;  /* 0x0000000400047c02 */ /* 0x000fe20008000f00 */
[----:B-----5:R-:W-:Y:S02]  /*0910*/  IMAD.U32 R8, R7, 0x10000, RZ ;  /* 0x0001000007087824 */ /* 0x020fe400078e00ff */
[-C--:B------:R-:W-:Y:S02]  /*0920*/  FMUL.FTZ R6, R6, R11.reuse ;  /* 0x0000000b06067220 */ /* 0x080fe40000410000 */
[----:B------:R-:W0:Y:S01]  /*0930*/  F2F.BF16.F32 R0, R0 ;  /* 0x0000000000007304 */ /* 0x000e220000202000 */
[----:B------:R-:W-:Y:S01]  /*0940*/  FMUL.FTZ R11, R8, R11 ;  /* 0x0000000b080b7220 */ /* 0x000fe20000410000 */
[----:B------:R-:W-:-:S06]  /*0950*/  FMUL.FTZ R8, R9, R8 ;  /* 0x0000000809087220 */ /* 0x000fcc0000410000 */
[----:B------:R-:W1:Y:S01]  /*0960*/  F2F.BF16.F32 R6, R6 ;  /* 0x0000000600067304 */ /* 0x000e620000202000 */
[----:B0-----:R-:W-:-:S07]  /*0970*/  IMAD.U32 R2, R0, 0x10000, RZ ;  /* 0x0001000000027824 */ /* 0x001fce00078e00ff */
[----:B------:R-:W0:Y:S01]  /*0980*/  F2F.BF16.F32 R11, R11 ;  /* 0x0000000b000b7304 */ /* 0x000e220000202000 */
[----:B-1----:R-:W-:-:S07]  /*0990*/  SHF.L.U32 R5, R6, 0x10, RZ ;  /* 0x0000001006057819 */ /* 0x002fce00000006ff */
[----:B------:R-:W1:Y:S01]  /*09a0*/  F2F.BF16.F32 R8, R8 ;  /* 0x0000000800087304 */ /* 0x000e620000202000 */
[----:B0-----:R-:W-:Y:S02]  /*09b0*/  IMAD.U32 R3, R11, 0x10000, RZ ;  /* 0x000100000b037824 */ /* 0x001fe400078e00ff */
[----:B------:R-:W-:Y:S02]  /*09c0*/  IMAD.U32 R11, RZ, RZ, UR7 ;  /* 0x00000007ff0b7e24 */ /* 0x000fe4000f8e00ff */
[----:B------:R-:W-:Y:S01]  /*09d0*/  FADD.FTZ R2, R2, -R3 ;  /* 0x8000000302027221 */ /* 0x000fe20000010000 */
[----:B-1----:R-:W-:Y:S01]  /*09e0*/  IMAD.U32 R0, R8, 0x10000, RZ ;  /* 0x0001000008007824 */ /* 0x002fe200078e00ff */
[----:B------:R-:W-:-:S03]  /*09f0*/  HFMA2.MMA R8, -RZ, RZ, 0, 3.2007694244384765625e-05 ;  /* 0x00000219ff087435 */ /* 0x000fc600000001ff */
[----:B------:R-:W-:-:S05]  /*0a00*/  FADD.FTZ R5, R0, R5 ;  /* 0x0000000500057221 */ /* 0x000fca0000010000 */
[----:B------:R-:W-:Y:S01]  /*0a10*/  F2FP.BF16.F32.PACK_AB R0, R5, R2 ;  /* 0x000000020500723e */ /* 0x000fe200000010ff */
[----:B------:R-:W-:Y:S01]  /*0a20*/  IMAD.U32 R5, RZ, RZ, UR5 ;  /* 0x00000005ff057e24 */ /* 0x000fe2000f8e00ff */
[----:B------:R-:W-:Y:S01]  /*0a30*/  MOV R2, 0x0 ;  /* 0x0000000000027802 */ /* 0x000fe20000000f00 */
[----:B------:R-:W-:Y:S01]  /*0a40*/  ULDC.64 UR4, c[0x4][0x120] ;  /* 0x0100480000047ab9 */ /* 0x000fe20000000a00 */
[----:B------:R-:W-:Y:S01]  /*0a50*/  PRMT R9, R0, 0x7632, R9 ;  /* 0x0000763200097816 */ /* 0x000fe20000000009 */
[----:B------:R-:W-:Y:S01]  /*0a60*/  STG.E.U16 desc[UR36][R12.64], R0 ;  /* 0x000000000c007986 */ /* 0x000fe2000c101524 */
[----:B------:R-:W-:Y:S01]  /*0a70*/  IMAD.U32 R6, RZ, RZ, UR4 ;  /* 0x00000004ff067e24 */ /* 0x000fe2000f8e00ff */
[----:B------:R-:W-:Y:S01]  /*0a80*/  MOV R7, UR5 ;  /* 0x0000000500077c02 */ /* 0x000fe20008000f00 */
[----:B------:R-:W0:Y:S01]  /*0a90*/  LDC.64 R2, c[0x4][R2] ;  /* 0x0100000002027b82 */ /* 0x000e220000000a00 */
[----:B------:R1:W-:Y:S02]  /*0aa0*/  STG.E.U16 desc[UR36][R12.64+0x2], R9 ;  /* 0x000002090c007986 */ /* 0x0003e4000c101524 */
[----:B-1----:R-:W-:-:S02]  /*0ab0*/  IMAD.MOV.U32 R12, RZ, RZ, 0x1 ;  /* 0x00000001ff0c7424 */ /* 0x002fc400078e00ff */
[----:B------:R-:W-:-:S07]  /*0ac0*/  IMAD.MOV.U32 R13, RZ, RZ, RZ ;  /* 0x000000ffff0d7224 */ /* 0x000fce00078e00ff */
[----:B------:R-:W-:-:S07]  /*0ad0*/  LEPC R20, `(.L_x_5) ;  /* 0x000000001014794e */ /* 0x000fce0000000000 */
[----:B0-----:R-:W-:Y:S05]  /*0ae0*/  CALL.ABS.NOINC R2 ;  /* 0x0000000002007343 */ /* 0x001fea0003c00000 */
.L_x_5:
[----:B------:R-:W-:Y:S05]  /*0af0*/  BSYNC B6 ;  /* 0x0000000000067941 */ /* 0x000fea0003800000 */
.L_x_3:
[----:B------:R-:W-:Y:S01]  /*0b00*/  MOV R0, 0x0 ;  /* 0x0000000000007802 */ /* 0x000fe20000000f00 */
[----:B------:R-:W-:Y:S01]  /*0b10*/  ULDC.64 UR4, c[0x4][0x118] ;  /* 0x0100460000047ab9 */ /* 0x000fe20000000a00 */
[----:B------:R-:W-:Y:S01]  /*0b20*/  ULDC.64 UR6, c[0x4][0x30] ;  /* 0x01000c0000067ab9 */ /* 0x000fe20000000a00 */
[----:B------:R-:W-:Y:S01]  /*0b30*/  MOV R4, UR4 ;  /* 0x0000000400047c02 */ /* 0x000fe20008000f00 */
[----:B------:R1:W2:Y:S01]  /*0b40*/  LDC.64 R2, c[0x4][R0] ;  /* 0x0100000000027b82 */ /* 0x0002a20000000a00 */
[----:B------:R-:W-:Y:S01]  /*0b50*/  IMAD.U32 R5, RZ, RZ, UR5 ;  /* 0x00000005ff057e24 */ /* 0x000fe2000f8e00ff */
[----:B------:R-:W-:Y:S01]  /*0b60*/  ULDC.64 UR4, c[0x4][0x120] ;  /* 0x0100480000047ab9 */ /* 0x000fe20000000a00 */
[----:B0-----:R-:W-:Y:S01]  /*0b70*/  HFMA2.MMA R8, -RZ, RZ, 0, 3.2007694244384765625e-05 ;  /* 0x00000219ff087435 */ /* 0x001fe200000001ff */
[----:B------:R-:W-:Y:S01]  /*0b80*/  IMAD.U32 R6, RZ, RZ, UR4 ;  /* 0x00000004ff067e24 */ /* 0x000fe2000f8e00ff */
[----:B------:R-:W-:Y:S01]  /*0b90*/  MOV R7, UR5 ;  /* 0x0000000500077c02 */ /* 0x000fe20008000f00 */
[----:B------:R-:W-:Y:S01]  /*0ba0*/  IMAD.U32 R10, RZ, RZ, UR6 ;  /* 0x00000006ff0a7e24 */ /* 0x000fe2000f8e00ff */
[----:B------:R-:W-:Y:S01]  /*0bb0*/  MOV R13, RZ ;  /* 0x000000ff000d7202 */ /* 0x000fe20000000f00 */
[----:B------:R-:W-:-:S02]  /*0bc0*/  IMAD.U32 R11, RZ, RZ, UR7 ;  /* 0x00000007ff0b7e24 */ /* 0x000fc4000f8e00ff */
[----:B-1----:R-:W-:-:S07]  /*0bd0*/  IMAD.MOV.U32 R12, RZ, RZ, 0x1 ;  /* 0x00000001ff0c7424 */ /* 0x002fce00078e00ff */
[----:B------:R-:W-:-:S07]  /*0be0*/  LEPC R20, `(.L_x_6) ;  /* 0x000000001014794e */ /* 0x000fce0000000000 */
[----:B--2---:R-:W-:Y:S05]  /*0bf0*/  CALL.ABS.NOINC R2 ;  /* 0x0000000002007343 */ /* 0x004fea0003c00000 */
.L_x_6:
[----:B------:R-:W-:Y:S05]  /*0c00*/  EXIT ;  /* 0x000000000000794d */ /* 0x000fea0003800000 */
.L_x_7:
[----:B------:R-:W-:-:S00]  /*0c10*/  BRA `(.L_x_7) ;  /* 0xfffffffc00fc7947 */ /* 0x000fc0000383ffff */
[----:B------:R-:W-:-:S00]  /*0c20*/  NOP ;  /* 0x0000000000007918 */ /* 0x000fc00000000000 */
        /* <DEDUP_REMOVED lines=13> */
.L_x_495:


//--------------------- .text._ZN4vllm38concat_and_cache_mla_rope_fused_kernelIN3c108BFloat16ELb1E13__nv_bfloat16hLNS_18Fp8KVCacheDataTypeE2EEEvPKlPT_S8_PKS7_SA_illlliPT2_S6_iiiiPKf --------------------------
	.section	.text._ZN4vllm38concat_and_cache_mla_rope_fused_kernelIN3c108BFloat16ELb1E13__nv_bfloat16hLNS_18Fp8KVCacheDataTypeE2EEEvPKlPT_S8_PKS7_SA_illlliPT2_S6_iiiiPKf,"ax",@progbits
	.align	128
        .global         _ZN4vllm38concat_and_cache_mla_rope_fused_kernelIN3c108BFloat16ELb1E13__nv_bfloat16hLNS_18Fp8KVCacheDataTypeE2EEEvPKlPT_S8_PKS7_SA_illlliPT2_S6_iiiiPKf
        .type           _ZN4vllm38concat_and_cache_mla_rope_fused_kernelIN3c108BFloat16ELb1E13__nv_bfloat16hLNS_18Fp8KVCacheDataTypeE2EEEvPKlPT_S8_PKS7_SA_illlliPT2_S6_iiiiPKf,@function
        .size           _ZN4vllm38concat_and_cache_mla_rope_fused_kernelIN3c108BFloat16ELb1E13__nv_bfloat16hLNS_18Fp8KVCacheDataTypeE2EEEvPKlPT_S8_PKS7_SA_illlliPT2_S6_iiiiPKf,(.L_x_496 - _ZN4vllm38concat_and_cache_mla_rope_fused_kernelIN3c108BFloat16ELb1E13__nv_bfloat16hLNS_18Fp8KVCacheDataTypeE2EEEvPKlPT_S8_PKS7_SA_illlliPT2_S6_iiiiPKf)
        .other          _ZN4vllm38concat_and_cache_mla_rope_fused_kernelIN3c108BFloat16ELb1E13__nv_bfloat16hLNS_18Fp8KVCacheDataTypeE2EEEvPKlPT_S8_PKS7_SA_illlliPT2_S6_iiiiPKf,@"STO_CUDA_ENTRY STV_DEFAULT"
_ZN4vllm38concat_and_cache_mla_rope_fused_kernelIN3c108BFloat16ELb1E13__nv_bfloat16hLNS_18Fp8KVCacheDataTypeE2EEEvPKlPT_S8_PKS7_SA_illlliPT2_S6_iiiiPKf:
.text._ZN4vllm38concat_and_cache_mla_rope_fused_kernelIN3c108BFloat16ELb1E13__nv_bfloat16hLNS_18Fp8KVCacheDataTypeE2EEEvPKlPT_S8_PKS7_SA_illlliPT2_S6_iiiiPKf:
        /* <DEDUP_REMOVED lines=11> */
[C---:B-1----:R-:W-:Y:S01]  /*00b0*/  IMAD.WIDE.U32 R2, R19.reuse, 0x8, R2 ;  /* 0x0000000813027825 */ /* 0x042fe200078e0002 */
[----:B--2---:R-:W-:-:S04]  /*00c0*/  LEA R8, P0, R19, R8, 0x3 ;  /* 0x0000000813087211 */ /* 0x004fc800078018ff */
[----:B------:R-:W2:Y:S01]  /*00d0*/  LDG.E.64.CONSTANT R6, desc[UR36][R2.64] ;  /* 0x0000002402067981 */ /* 0x000ea2000c1e9b00 */
[----:B------:R-:W-:-:S05]  /*00e0*/  LEA.HI.X R9, R19, R9, RZ, 0x3, P0 ;  /* 0x0000000913097211 */ /* 0x000fca00000f1cff */
[----:B------:R-:W5:Y:S01]  /*00f0*/  LDG.E.CONSTANT R8, desc[UR36][R8.64+0x4] ;  /* 0x0000042408087981 */ /* 0x000f62000c1e9900 */
[----:B----4-:R-:W-:-:S04]  /*0100*/  LEA.HI R11, R5, R5, RZ, 0x1 ;  /* 0x00000005050b7211 */ /* 0x010fc800078f08ff */
[----:B------:R-:W-:-:S05]  /*0110*/  SHF.R.S32.HI R11, RZ, 0x1, R11 ;  /* 0x00000001ff0b7819 */ /* 0x000fca000001140b */
[----:B------:R-:W-:-:S05]  /*0120*/  IMAD R21, R11, UR4, RZ ;  /* 0x000000040b157c24 */ /* 0x000fca000f8e02ff */
[----:B---3--:R-:W-:Y:S02]  /*0130*/  ISETP.GE.AND P1, PT, R4, R21, PT ;  /* 0x000000150400720c */ /* 0x008fe40003f26270 */
[----:B------:R-:W-:Y:S01]  /*0140*/  SHF.R.S32.HI R13, RZ, 0x1f, R5 ;  /* 0x0000001fff0d7819 */ /* 0x000fe20000011405 */
[----:B------:R-:W-:Y:S01]  /*0150*/  BSSY B0, `(.L_x_8) ;  /* 0x000005e000007945 */ /* 0x000fe20003800000 */
[-C--:B--2---:R-:W-:Y:S02]  /*0160*/  IMAD R0, R7, R5.reuse, RZ ;  /* 0x0000000507007224 */ /* 0x084fe400078e02ff */
[----:B------:R-:W-:-:S04]  /*0170*/  IMAD.WIDE.U32 R2, R6, R5, RZ ;  /* 0x0000000506027225 */ /* 0x000fc800078e00ff */
[----:B------:R-:W-:Y:S01]  /*0180*/  IMAD R13, R6, R13, R0 ;  /* 0x0000000d060d7224 */ /* 0x000fe200078e0200 */
[----:B-----5:R-:W-:-:S03]  /*0190*/  ISETP.GE.AND P0, PT, R8, RZ, PT ;  /* 0x000000ff0800720c */ /* 0x020fc60003f06270 */
[----:B------:R-:W-:Y:S01]  /*01a0*/  IMAD.IADD R23, R3, 0x1, R13 ;  /* 0x0000000103177824 */ /* 0x000fe200078e020d */
[----:B0-----:R-:W-:Y:S09]  /*01b0*/  @P1 BRA `(.L_x_9) ;  /* 0x00000004005c1947 */ /* 0x001ff20003800000 */
        /* <DEDUP_REMOVED lines=18> */
.L_x_10:
        /* <DEDUP_REMOVED lines=18> */
[----:B------:R-:W-:-:S04]  /*0400*/  IMAD.MOV R17, RZ, RZ, -R15 ;  /* 0x000000ffff117224 */ /* 0x000fc800078e0a0f */
[----:B------:R-:W-:Y:S02]  /*0410*/  IMAD R24, R12, UR8, RZ ;  /* 0x000000080c187c24 */ /* 0x000fe4000f8e02ff */
[----:B------:R-:W-:Y:S02]  /*0420*/  IMAD R17, R11, R17, R22 ;  /* 0x000000110b117224 */ /* 0x000fe400078e0216 */
[----:B------:R-:W-:-:S03]  /*0430*/  IMAD.WIDE.U32 R12, R15, UR8, R8 ;  /* 0x000000080f0c7c25 */ /* 0x000fc6000f8e0008 */
[--C-:B------:R-:W-:Y:S01]  /*0440*/  SHF.R.S32.HI R16, RZ, 0x1f, R17.reuse ;  /* 0x0000001fff107819 */ /* 0x100fe20000011411 */
[----:B------:R-:W-:Y:S01]  /*0450*/  IMAD R29, R15, UR9, R24 ;  /* 0x000000090f1d7c24 */ /* 0x000fe2000f8e0218 */
[----:B------:R-:W-:Y:S01]  /*0460*/  IADD3 R14, P2, R17, R2, RZ ;  /* 0x00000002110e7210 */ /* 0x000fe20007f5e0ff */
[----:B------:R-:W-:-:S03]  /*0470*/  IMAD.IADD R15, R11, 0x1, R17 ;  /* 0x000000010b0f7824 */ /* 0x000fc600078e0211 */
[----:B------:R-:W-:Y:S01]  /*0480*/  IADD3 R29, R13, R29, RZ ;  /* 0x0000001d0d1d7210 */ /* 0x000fe20007ffe0ff */
[----:B------:R-:W-:Y:S01]  /*0490*/  IMAD.X R9, R16, 0x1, R23, P2 ;  /* 0x0000000110097824 */ /* 0x000fe200010e0617 */
[-C--:B------:R-:W-:Y:S02]  /*04a0*/  IADD3 R13, P3, R15, R12.reuse, RZ ;  /* 0x0000000c0f0d7210 */ /* 0x080fe40007f7e0ff */
[----:B------:R-:W-:Y:S02]  /*04b0*/  LEA R8, P4, R14, UR6, 0x1 ;  /* 0x000000060e087c11 */ /* 0x000fe4000f8808ff */
[----:B------:R-:W-:Y:S02]  /*04c0*/  IADD3 R17, P2, R17, R12, RZ ;  /* 0x0000000c11117210 */ /* 0x000fe40007f5e0ff */
[----:B------:R-:W-:Y:S02]  /*04d0*/  LEA.HI.X.SX32 R24, R15, R29, 0x1, P3 ;  /* 0x0000001d0f187211 */ /* 0x000fe400018f0eff */
[----:B------:R-:W-:-:S02]  /*04e0*/  LEA R12, P3, R13, UR10, 0x1 ;  /* 0x0000000a0d0c7c11 */ /* 0x000fc4000f8608ff */
[----:B------:R-:W-:Y:S02]  /*04f0*/  LEA.HI.X R9, R14, UR7, R9, 0x1, P4 ;  /* 0x000000070e097c11 */ /* 0x000fe4000a0f0c09 */
[----:B------:R-:W-:Y:S02]  /*0500*/  LEA R14, P4, R11, R8, 0x1 ;  /* 0x000000080b0e7211 */ /* 0x000fe400078808ff */
[----:B------:R-:W-:Y:S01]  /*0510*/  LEA.HI.X R13, R13, UR11, R24, 0x1, P3 ;  /* 0x0000000b0d0d7c11 */ /* 0x000fe200098f0c18 */
[----:B------:R-:W-:Y:S01]  /*0520*/  IMAD.X R24, R16, 0x1, R29, P2 ;  /* 0x0000000110187824 */ /* 0x000fe200010e061d */
[----:B------:R-:W-:Y:S01]  /*0530*/  LEA R16, P2, R17, UR10, 0x1 ;  /* 0x0000000a11107c11 */ /* 0x000fe2000f8408ff */
[----:B------:R-:W-:Y:S01]  /*0540*/  IMAD.X R15, R9, 0x1, R27, P4 ;  /* 0x00000001090f7824 */ /* 0x000fe200020e061b */
[----:B------:R-:W2:Y:S02]  /*0550*/  LDG.E.U16.CONSTANT R29, desc[UR36][R8.64] ;  /* 0x00000024081d7981 */ /* 0x000ea4000c1e9500 */
[----:B------:R-:W-:-:S02]  /*0560*/  LEA.HI.X R17, R17, UR11, R24, 0x1, P2 ;  /* 0x0000000b11117c11 */ /* 0x000fc400090f0c18 */
[----:B------:R-:W3:Y:S04]  /*0570*/  LDG.E.U16.CONSTANT R14, desc[UR36][R14.64] ;  /* 0x000000240e0e7981 */ /* 0x000ee8000c1e9500 */
[----:B------:R-:W4:Y:S04]  /*0580*/  LDG.E.U16 R26, desc[UR36][R12.64] ;  /* 0x000000240c1a7981 */ /* 0x000f28000c1e1500 */
[----:B------:R-:W5:Y:S01]  /*0590*/  LDG.E.U16 R28, desc[UR36][R16.64] ;  /* 0x00000024101c7981 */ /* 0x000f62000c1e1500 */
[----:B------:R-:W-:-:S05]  /*05a0*/  IMAD.IADD R22, R10, 0x1, R22 ;  /* 0x000000010a167824 */ /* 0x000fca00078e0216 */
[----:B------:R-:W-:Y:S01]  /*05b0*/  ISETP.GE.AND P2, PT, R22, R21, PT ;  /* 0x000000151600720c */ /* 0x000fe20003f46270 */
[----:B--2---:R-:W-:Y:S01]  /*05c0*/  IMAD.U32 R29, R29, 0x10000, RZ ;  /* 0x000100001d1d7824 */ /* 0x004fe200078e00ff */
[----:B---3--:R-:W-:Y:S01]  /*05d0*/  SHF.L.U32 R24, R14, 0x10, RZ ;  /* 0x000000100e187819 */ /* 0x008fe200000006ff */
[----:B----4-:R-:W-:Y:S01]  /*05e0*/  IMAD.U32 R8, R26, 0x10000, RZ ;  /* 0x000100001a087824 */ /* 0x010fe200078e00ff */
[----:B-----5:R-:W-:-:S03]  /*05f0*/  SHF.L.U32 R28, R28, 0x10, RZ ;  /* 0x000000101c1c7819 */ /* 0x020fc600000006ff */
[----:B------:R-:W-:Y:S01]  /*0600*/  FMUL.FTZ R26, R8, R24 ;  /* 0x00000018081a7220 */ /* 0x000fe20000410000 */
[----:B------:R-:W-:Y:S01]  /*0610*/  FMUL.FTZ R14, R29, R8 ;  /* 0x000000081d0e7220 */ /* 0x000fe20000410000 */
[C---:B------:R-:W-:Y:S01]  /*0620*/  FMUL.FTZ R24, R28.reuse, R24 ;  /* 0x000000181c187220 */ /* 0x040fe20000410000 */
[----:B------:R-:W-:-:S03]  /*0630*/  FMUL.FTZ R29, R28, R29 ;  /* 0x0000001d1c1d7220 */ /* 0x000fc60000410000 */
[----:B------:R-:W0:Y:S08]  /*0640*/  F2F.BF16.F32 R26, R26 ;  /* 0x0000001a001a7304 */ /* 0x000e300000202000 */
[----:B------:R-:W1:Y:S08]  /*0650*/  F2F.BF16.F32 R8, R29 ;  /* 0x0000001d00087304 */ /* 0x000e700000202000 */
[----:B------:R-:W2:Y:S08]  /*0660*/  F2F.BF16.F32 R14, R14 ;  /* 0x0000000e000e7304 */ /* 0x000eb00000202000 */
[----:B------:R-:W3:Y:S01]  /*0670*/  F2F.BF16.F32 R24, R24 ;  /* 0x0000001800187304 */ /* 0x000ee20000202000 */
[----:B0-----:R-:W-:Y:S01]  /*0680*/  IMAD.U32 R9, R26, 0x10000, RZ ;  /* 0x000100001a097824 */ /* 0x001fe200078e00ff */
[----:B-1----:R-:W-:Y:S01]  /*0690*/  SHF.L.U32 R8, R8, 0x10, RZ ;  /* 0x0000001008087819 */ /* 0x002fe200000006ff */
[----:B--2---:R-:W-:-:S04]  /*06a0*/  IMAD.U32 R15, R14, 0x10000, RZ ;  /* 0x000100000e0f7824 */ /* 0x004fc800078e00ff */
[----:B------:R-:W-:Y:S01]  /*06b0*/  FADD.FTZ R8, R8, -R9 ;  /* 0x8000000908087221 */ /* 0x000fe20000010000 */
[----:B---3--:R-:W-:-:S04]  /*06c0*/  IMAD.U32 R26, R24, 0x10000, RZ ;  /* 0x00010000181a7824 */ /* 0x008fc800078e00ff */
[----:B------:R-:W-:-:S05]  /*06d0*/  FADD.FTZ R15, R15, R26 ;  /* 0x0000001a0f0f7221 */ /* 0x000fca0000010000 */
[----:B------:R-:W-:-:S04]  /*06e0*/  F2FP.BF16.F32.PACK_AB R8, R15, R8 ;  /* 0x000000080f08723e */ /* 0x000fc800000010ff */
[----:B------:R-:W-:Y:S01]  /*06f0*/  PRMT R9, R8, 0x7632, R9 ;  /* 0x0000763208097816 */ /* 0x000fe20000000009 */
[----:B------:R0:W-:Y:S04]  /*0700*/  STG.E.U16 desc[UR36][R16.64], R8 ;  /* 0x0000000810007986 */ /* 0x0001e8000c101524 */
[----:B------:R0:W-:Y:S01]  /*0710*/  STG.E.U16 desc[UR36][R12.64], R9 ;  /* 0x000000090c007986 */ /* 0x0001e2000c101524 */
[----:B------:R-:W-:Y:S05]  /*0720*/  @!P2 BRA `(.L_x_10) ;  /* 0xfffffff800eca947 */ /* 0x000fea000383ffff */
.L_x_9:
[----:B------:R-:W-:Y:S05]  /*0730*/  BSYNC B0 ;  /* 0x0000000000007941 */ /* 0x000fea0003800000 */
.L_x_8:
        /* <DEDUP_REMOVED lines=8> */
.L_x_12:
[----:B------:R-:W-:Y:S01]  /*07c0*/  IADD3 R3, P0, R4, R2, RZ ;  /* 0x0000000204037210 */ /* 0x000fe20007f1e0ff */
[----:B------:R-:W-:Y:S01]  /*07d0*/  ULDC.64 UR6, c[0x0][0x230] ;  /* 0x00008c0000067ab9 */ /* 0x000fe20000000a00 */
[--C-:B------:R-:W-:Y:S01]  /*07e0*/  SHF.R.S32.HI R5, RZ, 0x1f, R4.reuse ;  /* 0x0000001fff057819 */ /* 0x100fe20000011404 */
[----:B------:R-:W-:Y:S01]  /*07f0*/  ULDC.64 UR4, c[0x0][0x250] ;  /* 0x0000940000047ab9 */ /* 0x000fe20000000a00 */
[----:B------:R-:W-:Y:S01]  /*0800*/  IADD3 R6, R11, R4, RZ ;  /* 0x000000040b067210 */ /* 0x000fe20007ffe0ff */
[----:B0-----:R-:W-:Y:S02]  /*0810*/  IMAD R13, R19, UR5, RZ ;  /* 0x00000005130d7c24 */ /* 0x001fe4000f8e02ff */
[----:B------:R-:W-:Y:S01]  /*0820*/  IMAD.X R0, R5, 0x1, R23, P0 ;  /* 0x0000000105007824 */ /* 0x000fe200000e0617 */
[----:B------:R-:W-:Y:S01]  /*0830*/  LEA R2, P0, R3, UR6, 0x1 ;  /* 0x0000000603027c11 */ /* 0x000fe2000f8008ff */
[----:B------:R-:W-:Y:S01]  /*0840*/  IMAD.WIDE.U32 R4, R19, UR4, R4 ;  /* 0x0000000413047c25 */ /* 0x000fe2000f8e0004 */
[----:B------:R-:W-:-:S02]  /*0850*/  SHF.R.S32.HI R7, RZ, 0x1f, R6 ;  /* 0x0000001fff077819 */ /* 0x000fc40000011406 */
[----:B------:R-:W-:Y:S01]  /*0860*/  LEA.HI.X R3, R3, UR7, R0, 0x1, P0 ;  /* 0x0000000703037c11 */ /* 0x000fe200080f0c00 */
[----:B------:R-:W-:Y:S01]  /*0870*/  ULDC.64 UR6, c[0x0][0x220] ;  /* 0x0000880000067ab9 */ /* 0x000fe20000000a00 */
[----:B------:R-:W-:Y:S01]  /*0880*/  IMAD.IADD R5, R5, 0x1, R13 ;  /* 0x0000000105057824 */ /* 0x000fe200078e020d */
[C---:B------:R-:W-:Y:S01]  /*0890*/  LEA R8, P0, R4.reuse, UR6, 0x1 ;  /* 0x0000000604087c11 */ /* 0x040fe2000f8008ff */
[----:B------:R-:W-:Y:S01]  /*08a0*/  IMAD.WIDE.U32 R6, R19, UR4, R6 ;  /* 0x0000000413067c25 */ /* 0x000fe2000f8e0006 */
[----:B------:R-:W2:Y:S01]  /*08b0*/  LDG.E.U16.CONSTANT R0, desc[UR36][R2.64] ;  /* 0x0000002402007981 */ /* 0x000ea2000c1e9500 */
[----:B------:R-:W-:Y:S01]  /*08c0*/  ULDC.64 UR4, c[0x4][0x118] ;  /* 0x0100460000047ab9 */ /* 0x000fe20000000a00 */
[----:B------:R-:W-:Y:S01]  /*08d0*/  LEA.HI.X R9, R4, UR7, R5, 0x1, P0 ;  /* 0x0000000704097c11 */ /* 0x000fe200080f0c05 */
[----:B------:R-:W-:Y:S01]  /*08e0*/  IMAD.WIDE R4, R11, 0x2, R2 ;  /* 0x000000020b047825 */ /* 0x000fe200078e0202 */
[----:B------:R-:W-:Y:S02]  /*08f0*/  IADD3 R13, R13, R7, RZ ;  /* 0x000000070d0d7210 */ /* 0x000fe40007ffe0ff */
[C---:B------:R-:W-:Y:S01]  /*0900*/  LEA R12, P0, R6.reuse, UR6, 0x1 ;  /* 0x00000006060c7c11 */ /* 0x040fe2000f8008ff */
[----:B------:R-:W3:Y:S03]  /*0910*/  LDG.E.U16 R7, desc[UR36][R8.64] ;  /* 0x0000002408077981 */ /* 0x000ee6000c1e1500 */
[----:B------:R-:W-:Y:S01]  /*0920*/  LEA.HI.X R13, R6, UR7, R13, 0x1, P0 ;  /* 0x00000007060d7c11 */ /* 0x000fe200080f0c0d */
[----:B------:R-:W4:Y:S01]  /*0930*/  LDG.E.U16.CONSTANT R4, desc[UR36][R4.64] ;  /* 0x0000002404047981 */ /* 0x000f22000c1e9500 */
[----:B------:R-:W-:-:S03]  /*0940*/  ULDC.64 UR6, c[0x4][0x30] ;  /* 0x01000c0000067ab9 */ /* 0x000fc60000000a00 */
[----:B------:R-:W5:Y:S01]  /*0950*/  LDG.E.U16 R6, desc[UR36][R12.64] ;  /* 0x000000240c067981 */ /* 0x000f62000c1e1500 */
[----:B------:R-:W-:Y:S02]  /*0960*/  IMAD.U32 R11, RZ, RZ, UR7 ;  /* 0x00000007ff0b7e24 */ /* 0x000fe4000f8e00ff */
[----:B--2---:R-:W-:Y:S02]  /*0970*/  IMAD.U32 R0, R0, 0x10000, RZ ;  /* 0x0001000000007824 */ /* 0x004fe400078e00ff */
[----:B---3--:R-:W-:Y:S01]  /*0980*/  IMAD.U32 R7, R7, 0x10000, RZ ;  /* 0x0001000007077824 */ /* 0x008fe200078e00ff */
[----:B----4-:R-:W-:-:S03]  /*0990*/  SHF.L.U32 R14, R4, 0x10, RZ ;  /* 0x00000010040e7819 */ /* 0x010fc600000006ff */
[C---:B------:R-:W-:Y:S01]  /*09a0*/  FMUL.FTZ R10, R7.reuse, R0 ;  /* 0x00000000070a7220 */ /* 0x040fe20000410000 */
[----:B-----5:R-:W-:Y:S02]  /*09b0*/  IMAD.U32 R3, R6, 0x10000, RZ ;  /* 0x0001000006037824 */ /* 0x020fe400078e00ff */
[-C--:B------:R-:W-:Y:S02]  /*09c0*/  FMUL.FTZ R7, R7, R14.reuse ;  /* 0x0000000e07077220 */ /* 0x080fe40000410000 */
[----:B------:R-:W-:Y:S01]  /*09d0*/  FMUL.FTZ R4, R0, R3 ;  /* 0x0000000300047220 */ /* 0x000fe20000410000 */
[----:B------:R-:W-:-:S03]  /*09e0*/  FMUL.FTZ R14, R3, R14 ;  /* 0x0000000e030e7220 */ /* 0x000fc60000410000 */
[----:B------:R-:W0:Y:S08]  /*09f0*/  F2F.BF16.F32 R7, R7 ;  /* 0x0000000700077304 */ /* 0x000e300000202000 */
[----:B------:R-:W1:Y:S08]  /*0a00*/  F2F.BF16.F32 R4, R4 ;  /* 0x0000000400047304 */ /* 0x000e700000202000 */
[----:B------:R-:W2:Y:S08]  /*0a10*/  F2F.BF16.F32 R14, R14 ;  /* 0x0000000e000e7304 */ /* 0x000eb00000202000 */
[----:B------:R-:W3:Y:S01]  /*0a20*/  F2F.BF16.F32 R10, R10 ;  /* 0x0000000a000a7304 */ /* 0x000ee20000202000 */
[----:B0-----:R-:W-:Y:S01]  /*0a30*/  SHF.L.U32 R5, R7, 0x10, RZ ;  /* 0x0000001007057819 */ /* 0x001fe200000006ff */
[----:B-1----:R-:W-:-:S04]  /*0a40*/  IMAD.U32 R2, R4, 0x10000, RZ ;  /* 0x0001000004027824 */ /* 0x002fc800078e00ff */
[----:B------:R-:W-:Y:S01]  /*0a50*/  FADD.FTZ R5, R2, R5 ;  /* 0x0000000502057221 */ /* 0x000fe20000010000 */
[----:B--2---:R-:W-:Y:S01]  /*0a60*/  IMAD.U32 R3, R14, 0x10000, RZ ;  /* 0x000100000e037824 */ /* 0x004fe200078e00ff */
[----:B------:R-:W-:Y:S01]  /*0a70*/  MOV R2, 0x0 ;  /* 0x0000000000027802 */ /* 0x000fe20000000f00 */
[----:B---3--:R-:W-:-:S04]  /*0a80*/  IMAD.U32 R0, R10, 0x10000, RZ ;  /* 0x000100000a007824 */ /* 0x008fc800078e00ff */
[----:B------:R-:W-:Y:S02]  /*0a90*/  FADD.FTZ R0, R0, -R3 ;  /* 0x8000000300007221 */ /* 0x000fe40000010000 */
[----:B------:R-:W0:Y:S03]  /*0aa0*/  LDC.64 R2, c[0x4][R2] ;  /* 0x0100000002027b82 */ /* 0x000e260000000a00 */
[----:B------:R-:W-:Y:S01]  /*0ab0*/  F2FP.BF16.F32.PACK_AB R0, R5, R0 ;  /* 0x000000000500723e */ /* 0x000fe200000010ff */
[----:B------:R-:W-:-:S03]  /*0ac0*/  IMAD.U32 R5, RZ, RZ, UR5 ;  /* 0x00000005ff057e24 */ /* 0x000fc6000f8e00ff */
[----:B------:R-:W-:Y:S01]  /*0ad0*/  PRMT R14, R0, 0x7632, R14 ;  /* 0x00007632000e7816 */ /* 0x000fe2000000000e */
[----:B------:R1:W-:Y:S01]  /*0ae0*/  STG.E.U16 desc[UR36][R8.64], R0 ;  /* 0x0000000008007986 */ /* 0x0003e2000c101524 */
[----:B------:R-:W-:Y:S01]  /*0af0*/  MOV R4, UR4 ;  /* 0x0000000400047c02 */ /* 0x000fe20008000f00 */
[----:B------:R-:W-:Y:S01]  /*0b00*/  ULDC.64 UR4, c[0x4][0x120] ;  /* 0x0100480000047ab9 */ /* 0x000fe20000000a00 */
[----:B------:R-:W-:Y:S01]  /*0b10*/  IMAD.U32 R10, RZ, RZ, UR6 ;  /* 0x00000006ff0a7e24 */ /* 0x000fe2000f8e00ff */
[----:B------:R2:W-:Y:S01]  /*0b20*/  STG.E.U16 desc[UR36][R12.64], R14 ;  /* 0x0000000e0c007986 */ /* 0x0005e2000c101524 */
[----:B------:R-:W-:Y:S01]  /*0b30*/  IMAD.U32 R6, RZ, RZ, UR4 ;  /* 0x00000004ff067e24 */ /* 0x000fe2000f8e00ff */
[----:B------:R-:W-:Y:S01]  /*0b40*/  MOV R7, UR5 ;  /* 0x0000000500077c02 */ /* 0x000fe20008000f00 */
[----:B-1----:R-:W-:Y:S01]  /*0b50*/  HFMA2.MMA R8, -RZ, RZ, 0, 3.2007694244384765625e-05 ;  /* 0x00000219ff087435 */ /* 0x002fe200000001ff */
[----:B--2---:R-:W-:Y:S02]  /*0b60*/  IMAD.MOV.U32 R12, RZ, RZ, 0x1 ;  /* 0x00000001ff0c7424 */ /* 0x004fe400078e00ff */
[----:B------:R-:W-:-:S08]  /*0b70*/  IMAD.MOV.U32 R13, RZ, RZ, RZ ;  /* 0x000000ffff0d7224 */ /* 0x000fd000078e00ff */
[----:B------:R-:W-:-:S07]  /*0b80*/  LEPC R20, `(.L_x_13) ;  /* 0x000000001014794e */ /* 0x000fce0000000000 */
[----:B0-----:R-:W-:Y:S05]  /*0b90*/  CALL.ABS.NOINC R2 ;  /* 0x0000000002007343 */ /* 0x001fea0003c00000 */
.L_x_13:
[----:B------:R-:W-:Y:S05]  /*0ba0*/  BSYNC B6 ;  /* 0x0000000000067941 */ /* 0x000fea0003800000 */
.L_x_11:
        /* <DEDUP_REMOVED lines=16> */
.L_x_14:
[----:B------:R-:W-:Y:S05]  /*0cb0*/  EXIT ;  /* 0x000000000000794d */ /* 0x000fea0003800000 */
.L_x_15:
        /* <DEDUP_REMOVED lines=12> */
.L_x_496:


//--------------------- .text._ZN4vllm38concat_and_cache_mla_rope_fused_kernelIN3c104HalfELb0E13__nv_bfloat16hLNS_18Fp8KVCacheDataTypeE2EEEvPKlPT_S8_PKS7_SA_illlliPT2_S6_iiiiPKf --------------------------
	.section	.text._ZN4vllm38concat_and_cache_mla_rope_fused_kernelIN3c104HalfELb0E13__nv_bfloat16hLNS_18Fp8KVCacheDataTypeE2EEEvPKlPT_S8_PKS7_SA_illlliPT2_S6_iiiiPKf,"ax",@progbits
	.align	128
        .global         _ZN4vllm38concat_and_cache_mla_rope_fused_kernelIN3c104HalfELb0E13__nv_bfloat16hLNS_18Fp8KVCacheDataTypeE2EEEvPKlPT_S8_PKS7_SA_illlliPT2_S6_iiiiPKf
        .type           _ZN4vllm38concat_and_cache_mla_rope_fused_kernelIN3c104HalfELb0E13__nv_bfloat16hLNS_18Fp8KVCacheDataTypeE2EEEvPKlPT_S8_PKS7_SA_illlliPT2_S6_iiiiPKf,@function
        .size           _ZN4vllm38concat_and_cache_mla_rope_fused_kernelIN3c104HalfELb0E13__nv_bfloat16hLNS_18Fp8KVCacheDataTypeE2EEEvPKlPT_S8_PKS7_SA_illlliPT2_S6_iiiiPKf,(.L_x_497 - _ZN4vllm38concat_and_cache_mla_rope_fused_kernelIN3c104HalfELb0E13__nv_bfloat16hLNS_18Fp8KVCacheDataTypeE2EEEvPKlPT_S8_PKS7_SA_illlliPT2_S6_iiiiPKf)
        .other          _ZN4vllm38concat_and_cache_mla_rope_fused_kernelIN3c104HalfELb0E13__nv_bfloat16hLNS_18Fp8KVCacheDataTypeE2EEEvPKlPT_S8_PKS7_SA_illlliPT2_S6_iiiiPKf,@"STO_CUDA_ENTRY STV_DEFAULT"
_ZN4vllm38concat_and_cache_mla_rope_fused_kernelIN3c104HalfELb0E13__nv_bfloat16hLNS_18Fp8KVCacheDataTypeE2EEEvPKlPT_S8_PKS7_SA_illlliPT2_S6_iiiiPKf:
.text._ZN4vllm38concat_and_cache_mla_rope_fused_kernelIN3c104HalfELb0E13__nv_bfloat16hLNS_18Fp8KVCacheDataTypeE2EEEvPKlPT_S8_PKS7_SA_illlliPT2_S6_iiiiPKf:
        /* <DEDUP_REMOVED lines=31> */
[----:B------:R-:W-:Y:S01]  /*01f0*/  IMAD.MOV.U32 R22, RZ, RZ, RZ ;  /* 0x000000ffff167224 */ /* 0x000fe200078e00ff */
[----:B------:R-:W1:Y:S01]  /*0200*/  I2F.RP R6, R14 ;  /* 0x0000000e00067306 */ /* 0x000e620000209400 */
[----:B------:R-:W-:Y:S01]  /*0210*/  IMAD.WIDE.U32 R2, R15, UR4, RZ ;  /* 0x000000040f027c25 */ /* 0x000fe2000f8e00ff */
[----:B------:R-:W-:Y:S02]  /*0220*/  ISETP.NE.AND P1, PT, R13, RZ, PT ;  /* 0x000000ff0d00720c */ /* 0x000fe40003f25270 */
[----:B------:R-:W-:Y:S01]  /*0230*/  LOP3.LUT R18, RZ, R13, RZ, 0x33, !PT ;  /* 0x0000000dff127212 */ /* 0x000fe200078e33ff */
[----:B------:R-:W-:Y:S02]  /*0240*/  IMAD R21, R15, UR5, R3 ;  /* 0x000000050f157c24 */ /* 0x000fe4000f8e0203 */
[----:B------:R-:W-:Y:S01]  /*0250*/  IMAD.MOV.U32 R20, RZ, RZ, R17 ;  /* 0x000000ffff147224 */ /* 0x000fe200078e0011 */
[----:B-1----:R-:W1:Y:S02]  /*0260*/  MUFU.RCP R6, R6 ;  /* 0x0000000600067308 */ /* 0x002e640000001000 */
[----:B-1----:R-:W-:Y:S01]  /*0270*/  VIADD R23, R6, 0xffffffe ;  /* 0x0ffffffe06177836 */ /* 0x002fe20000000000 */
[----:B------:R-:W-:-:S04]  /*0280*/  SHF.R.S32.HI R6, RZ, 0x1f, R13 ;  /* 0x0000001fff067819 */ /* 0x000fc8000001140d */
[----:B------:R-:W-:Y:S01]  /*0290*/  SHF.L.U64.HI R19, R13, 0x1, R6 ;  /* 0x000000010d137819 */ /* 0x000fe20000010206 */
[----:B------:R-:W1:Y:S02]  /*02a0*/  F2I.FTZ.U32.TRUNC.NTZ R23, R23 ;  /* 0x0000001700177305 */ /* 0x000e64000021f000 */
[----:B-1----:R-:W-:-:S05]  /*02b0*/  IADD3 R7, RZ, -R23, RZ ;  /* 0x80000017ff077210 */ /* 0x002fca0007ffe0ff */
[----:B------:R-:W-:-:S04]  /*02c0*/  IMAD R7, R7, R14, RZ ;  /* 0x0000000e07077224 */ /* 0x000fc800078e02ff */
[----:B0-----:R-:W-:-:S07]  /*02d0*/  IMAD.HI.U32 R22, R23, R7, R22 ;  /* 0x0000000717167227 */ /* 0x001fce00078e0016 */
.L_x_18:
[----:B0-----:R-:W-:Y:S02]  /*02e0*/  IABS R6, R13 ;  /* 0x0000000d00067213 */ /* 0x001fe40000000000 */
[----:B------:R-:W-:Y:S02]  /*02f0*/  IABS R7, R20 ;  /* 0x0000001400077213 */ /* 0x000fe40000000000 */
[----:B------:R-:W-:-:S03]  /*0300*/  IADD3 R8, RZ, -R6, RZ ;  /* 0x80000006ff087210 */ /* 0x000fc60007ffe0ff */
[----:B------:R-:W-:-:S04]  /*0310*/  IMAD.HI.U32 R6, R22, R7, RZ ;  /* 0x0000000716067227 */ /* 0x000fc800078e00ff */
[----:B------:R-:W-:Y:S01]  /*0320*/  IMAD R7, R6, R8, R7 ;  /* 0x0000000806077224 */ /* 0x000fe200078e0207 */
[----:B------:R-:W-:-:S04]  /*0330*/  IABS R8, R13 ;  /* 0x0000000d00087213 */ /* 0x000fc80000000000 */
[----:B------:R-:W-:-:S13]  /*0340*/  ISETP.GT.U32.AND P3, PT, R14, R7, PT ;  /* 0x000000070e00720c */ /* 0x000fda0003f64070 */
[----:B------:R-:W-:Y:S02]  /*0350*/  @!P3 IMAD.IADD R7, R7, 0x1, -R8 ;  /* 0x000000010707b824 */ /* 0x000fe400078e0a08 */
[----:B------:R-:W-:-:S03]  /*0360*/  @!P3 VIADD R6, R6, 0x1 ;  /* 0x000000010606b836 */ /* 0x000fc60000000000 */
[----:B------:R-:W-:Y:S02]  /*0370*/  ISETP.GE.U32.AND P2, PT, R7, R14, PT ;  /* 0x0000000e0700720c */ /* 0x000fe40003f46070 */
[----:B------:R-:W-:-:S04]  /*0380*/  LOP3.LUT R7, R20, R13, RZ, 0x3c, !PT ;  /* 0x0000000d14077212 */ /* 0x000fc800078e3cff */
[----:B------:R-:W-:Y:S01]  /*0390*/  ISETP.GE.AND P4, PT, R7, RZ, PT ;  /* 0x000000ff0700720c */ /* 0x000fe20003f86270 */
[----:B------:R-:W-:-:S06]  /*03a0*/  IMAD.MOV.U32 R7, RZ, RZ, R21 ;  /* 0x000000ffff077224 */ /* 0x000fcc00078e0015 */
[----:B------:R-:W-:-:S06]  /*03b0*/  @P2 IADD3 R6, R6, 0x1, RZ ;  /* 0x0000000106062810 */ /* 0x000fcc0007ffe0ff */
[----:B------:R-:W-:-:S05]  /*03c0*/  @!P4 IMAD.MOV R6, RZ, RZ, -R6 ;  /* 0x000000ffff06c224 */ /* 0x000fca00078e0a06 */
[----:B------:R-:W-:Y:S02]  /*03d0*/  SEL R9, R18, R6, !P1 ;  /* 0x0000000612097207 */ /* 0x000fe40004800000 */
[----:B------:R-:W-:Y:S02]  /*03e0*/  MOV R6, R2 ;  /* 0x0000000200067202 */ /* 0x000fe40000000f00 */
        /* <DEDUP_REMOVED lines=11> */
[C---:B------:R-:W-:Y:S02]  /*04a0*/  LEA R6, P2, R8.reuse, UR6, 0x1 ;  /* 0x0000000608067c11 */ /* 0x040fe4000f8408ff */
[----:B------:R-:W-:Y:S02]  /*04b0*/  IADD3.X R24, R9, R7, R10, P3, !PT ;  /* 0x0000000709187210 */ /* 0x000fe40001ffe40a */
[----:B------:R-:W-:-:S02]  /*04c0*/  LEA.HI.X R7, R8, UR7, R23, 0x1, P2 ;  /* 0x0000000708077c11 */ /* 0x000fc400090f0c17 */
[----:B------:R-:W-:Y:S02]  /*04d0*/  LEA R8, P2, R13, R6, 0x1 ;  /* 0x000000060d087211 */ /* 0x000fe400078408ff */
[----:B------:R-:W-:Y:S01]  /*04e0*/  LEA R10, P3, R11, UR10, 0x1 ;  /* 0x0000000a0b0a7c11 */ /* 0x000fe2000f8608ff */
[----:B------:R-:W2:Y:S01]  /*04f0*/  LDG.E.U16.CONSTANT R23, desc[UR36][R6.64] ;  /* 0x0000002406177981 */ /* 0x000ea2000c1e9500 */
[----:B------:R-:W-:Y:S02]  /*0500*/  IADD3.X R9, R7, R19, RZ, P2, !PT ;  /* 0x0000001307097210 */ /* 0x000fe400017fe4ff */
[----:B------:R-:W-:-:S03]  /*0510*/  LEA.HI.X R11, R11, UR11, R24, 0x1, P3 ;  /* 0x0000000b0b0b7c11 */ /* 0x000fc600098f0c18 */
[----:B------:R-:W3:Y:S04]  /*0520*/  LDG.E.U16.CONSTANT R8, desc[UR36][R8.64] ;  /* 0x0000002408087981 */ /* 0x000ee8000c1e9500 */
[----:B------:R-:W4:Y:S04]  /*0530*/  LDG.E.U16 R24, desc[UR36][R10.64] ;  /* 0x000000240a187981 */ /* 0x000f28000c1e1500 */
[----:B------:R-:W5:Y:S01]  /*0540*/  LDG.E.U16 R25, desc[UR36][R10.64+0x2] ;  /* 0x000002240a197981 */ /* 0x000f62000c1e1500 */
[----:B------:R-:W-:-:S05]  /*0550*/  IMAD.IADD R20, R16, 0x1, R20 ;  /* 0x0000000110147824 */ /* 0x000fca00078e0214 */
[----:B------:R-:W-:Y:S01]  /*0560*/  ISETP.GE.AND P2, PT, R20, R0, PT ;  /* 0x000000001400720c */ /* 0x000fe20003f46270 */
[----:B--2---:R-:W-:Y:S02]  /*0570*/  HADD2.F32 R23, -RZ, R23.H0_H0 ;  /* 0x20000017ff177230 */ /* 0x004fe40000004100 */
[----:B---3--:R-:W-:Y:S02]  /*0580*/  HADD2.F32 R27, -RZ, R8.H0_H0 ;  /* 0x20000008ff1b7230 */ /* 0x008fe40000004100 */
[----:B----4-:R-:W-:Y:S02]  /*0590*/  HADD2.F32 R24, -RZ, R24.H0_H0 ;  /* 0x20000018ff187230 */ /* 0x010fe40000004100 */
[----:B-----5:R-:W-:-:S03]  /*05a0*/  HADD2.F32 R26, -RZ, R25.H0_H0 ;  /* 0x20000019ff1a7230 */ /* 0x020fc60000004100 */
[----:B------:R-:W-:Y:S02]  /*05b0*/  FMUL.FTZ R25, R24, R23 ;  /* 0x0000001718197220 */ /* 0x000fe40000410000 */
[----:B------:R-:W-:-:S05]  /*05c0*/  FMUL.FTZ R28, R26, R27 ;  /* 0x0000001b1a1c7220 */ /* 0x000fca0000410000 */
[----:B------:R-:W-:-:S05]  /*05d0*/  F2FP.F16.F32.PACK_AB R25, R28, R25 ;  /* 0x000000191c19723e */ /* 0x000fca00000000ff */
[--C-:B------:R-:W-:Y:S02]  /*05e0*/  HADD2.F32 R6, -RZ, R25.reuse.H0_H0 ;  /* 0x20000019ff067230 */ /* 0x100fe40000004100 */
[----:B------:R-:W-:Y:S02]  /*05f0*/  HADD2.F32 R25, -RZ, R25.H1_H1 ;  /* 0x30000019ff197230 */ /* 0x000fe40000004100 */
[----:B------:R-:W-:Y:S01]  /*0600*/  FMUL.FTZ R24, R24, R27 ;  /* 0x0000001b18187220 */ /* 0x000fe20000410000 */
[----:B------:R-:W-:Y:S02]  /*0610*/  FMUL.FTZ R23, R23, R26 ;  /* 0x0000001a17177220 */ /* 0x000fe40000410000 */
[----:B------:R-:W-:Y:S02]  /*0620*/  FADD.FTZ R6, R6, -R25 ;  /* 0x8000001906067221 */ /* 0x000fe40000010000 */
[----:B------:R-:W-:-:S03]  /*0630*/  F2FP.F16.F32.PACK_AB R24, RZ, R24 ;  /* 0x00000018ff18723e */ /* 0x000fc600000000ff */
[----:B------:R-:W-:Y:S02]  /*0640*/  F2FP.F16.F32.PACK_AB R6, R23, R6 ;  /* 0x000000061706723e */ /* 0x000fe400000000ff */
[----:B------:R-:W-:-:S03]  /*0650*/  HADD2.F32 R24, -RZ, R24.H0_H0 ;  /* 0x20000018ff187230 */ /* 0x000fc60000004100 */
[----:B------:R-:W-:-:S05]  /*0660*/  HADD2.F32 R7, -RZ, R6.H1_H1 ;  /* 0x30000006ff077230 */ /* 0x000fca0000004100 */
[----:B------:R-:W-:-:S05]  /*0670*/  FADD.FTZ R7, R7, R24 ;  /* 0x0000001807077221 */ /* 0x000fca0000010000 */
[----:B------:R-:W-:Y:S01]  /*0680*/  F2FP.F16.F32.PACK_AB R7, RZ, R7 ;  /* 0x00000007ff07723e */ /* 0x000fe200000000ff */
[----:B------:R0:W-:Y:S04]  /*0690*/  STG.E.U16 desc[UR36][R10.64], R6 ;  /* 0x000000060a007986 */ /* 0x0001e8000c101524 */
[----:B------:R0:W-:Y:S01]  /*06a0*/  STG.E.U16 desc[UR36][R10.64+0x2], R7 ;  /* 0x000002070a007986 */ /* 0x0001e2000c101524 */
[----:B------:R-:W-:Y:S05]  /*06b0*/  @!P2 BRA `(.L_x_18) ;  /* 0xfffffffc0008a947 */ /* 0x000fea000383ffff */
.L_x_17:
[----:B------:R-:W-:Y:S05]  /*06c0*/  BSYNC B0 ;  /* 0x0000000000007941 */ /* 0x000fea0003800000 */
.L_x_16:
        /* <DEDUP_REMOVED lines=8> */
.L_x_20:
[C---:B0-----:R-:W-:Y:S01]  /*0750*/  SHF.L.U32 R6, R17.reuse, 0x1, RZ ;  /* 0x0000000111067819 */ /* 0x041fe200000006ff */
[----:B------:R-:W-:Y:S01]  /*0760*/  ULDC.64 UR6, c[0x0][0x230] ;  /* 0x00008c0000067ab9 */ /* 0x000fe20000000a00 */
[C---:B------:R-:W-:Y:S01]  /*0770*/  IADD3 R4, P0, R17.reuse, R4, RZ ;  /* 0x0000000411047210 */ /* 0x040fe20007f1e0ff */
[----:B------:R-:W-:Y:S01]  /*0780*/  ULDC.64 UR4, c[0x0][0x250] ;  /* 0x0000940000047ab9 */ /* 0x000fe20000000a00 */
[--C-:B------:R-:W-:Y:S02]  /*0790*/  SHF.R.S32.HI R7, RZ, 0x1f, R6.reuse ;  /* 0x0000001fff077819 */ /* 0x100fe40000011406 */
[----:B------:R-:W-:Y:S02]  /*07a0*/  LEA.HI.X.SX32 R17, R17, R12, 0x1, P0 ;  /* 0x0000000c11117211 */ /* 0x000fe400000f0eff */
[----:B------:R-:W-:Y:S01]  /*07b0*/  LEA R2, P0, R4, UR6, 0x1 ;  /* 0x0000000604027c11 */ /* 0x000fe2000f8008ff */
[----:B------:R-:W-:-:S03]  /*07c0*/  IMAD.WIDE.U32 R6, R15, UR4, R6 ;  /* 0x000000040f067c25 */ /* 0x000fc6000f8e0006 */
[----:B------:R-:W-:Y:S01]  /*07d0*/  LEA.HI.X R3, R4, UR7, R17, 0x1, P0 ;  /* 0x0000000704037c11 */ /* 0x000fe200080f0c11 */
[----:B------:R-:W-:Y:S01]  /*07e0*/  ULDC.64 UR6, c[0x0][0x220] ;  /* 0x0000880000067ab9 */ /* 0x000fe20000000a00 */
[----:B------:R-:W-:Y:S01]  /*07f0*/  IMAD R15, R15, UR5, R7 ;  /* 0x000000050f0f7c24 */ /* 0x000fe2000f8e0207 */
[C---:B------:R-:W-:Y:S01]  /*0800*/  LEA R12, P0, R6.reuse, UR6, 0x1 ;  /* 0x00000006060c7c11 */ /* 0x040fe2000f8008ff */
[----:B------:R-:W-:Y:S01]  /*0810*/  ULDC.64 UR4, c[0x4][0x118] ;  /* 0x0100460000047ab9 */ /* 0x000fe20000000a00 */
[----:B------:R-:W-:Y:S02]  /*0820*/  IMAD.WIDE R4, R13, 0x2, R2 ;  /* 0x000000020d047825 */ /* 0x000fe400078e0202 */
[----:B------:R-:W-:Y:S01]  /*0830*/  LEA.HI.X R13, R6, UR7, R15, 0x1, P0 ;  /* 0x00000007060d7c11 */ /* 0x000fe200080f0c0f */
[----:B------:R-:W2:Y:S01]  /*0840*/  LDG.E.U16.CONSTANT R2, desc[UR36][R2.64] ;  /* 0x0000002402027981 */ /* 0x000ea2000c1e9500 */
[----:B------:R-:W-:-:S03]  /*0850*/  ULDC.64 UR6, c[0x4][0x30] ;  /* 0x01000c0000067ab9 */ /* 0x000fc60000000a00 */
[----:B------:R0:W3:Y:S04]  /*0860*/  LDG.E.U16.CONSTANT R4, desc[UR36][R4.64] ;  /* 0x0000002404047981 */ /* 0x0000e8000c1e9500 */
[----:B------:R-:W4:Y:S04]  /*0870*/  LDG.E.U16 R0, desc[UR36][R12.64] ;  /* 0x000000240c007981 */ /* 0x000f28000c1e1500 */
[----:B------:R-:W5:Y:S01]  /*0880*/  LDG.E.U16 R6, desc[UR36][R12.64+0x2] ;  /* 0x000002240c067981 */ /* 0x000f62000c1e1500 */
[----:B------:R-:W-:Y:S01]  /*0890*/  IMAD.U32 R10, RZ, RZ, UR6 ;  /* 0x00000006ff0a7e24 */ /* 0x000fe2000f8e00ff */
[----:B0-----:R-:W-:Y:S01]  /*08a0*/  MOV R5, UR5 ;  /* 0x0000000500057c02 */ /* 0x001fe20008000f00 */
[----:B--2---:R-:W-:-:S02]  /*08b0*/  HADD2.F32 R7, -RZ, R2.H0_H0 ;  /* 0x20000002ff077230 */ /* 0x004fc40000004100 */
[----:B---3--:R-:W-:Y:S02]  /*08c0*/  HADD2.F32 R9, -RZ, R4.H0_H0 ;  /* 0x20000004ff097230 */ /* 0x008fe40000004100 */
[----:B------:R-:W-:Y:S01]  /*08d0*/  IMAD.U32 R4, RZ, RZ, UR4 ;  /* 0x00000004ff047e24 */ /* 0x000fe2000f8e00ff */
[----:B------:R-:W-:Y:S01]  /*08e0*/  ULDC.64 UR4, c[0x4][0x120] ;  /* 0x0100480000047ab9 */ /* 0x000fe20000000a00 */
[----:B----4-:R-:W-:Y:S02]  /*08f0*/  HADD2.F32 R0, -RZ, R0.H0_H0 ;  /* 0x20000000ff007230 */ /* 0x010fe40000004100 */
[----:B-----5:R-:W-:-:S03]  /*0900*/  HADD2.F32 R8, -RZ, R6.H0_H0 ;  /* 0x20000006ff087230 */ /* 0x020fc60000004100 */
[C---:B------:R-:W-:Y:S01]  /*0910*/  FMUL.FTZ R6, R0.reuse, R7 ;  /* 0x0000000700067220 */ /* 0x040fe20000410000 */
[-C--:B------:R-:W-:Y:S01]  /*0920*/  FMUL.FTZ R0, R0, R9.reuse ;  /* 0x0000000900007220 */ /* 0x080fe20000410000 */
[----:B------:R-:W-:Y:S01]  /*0930*/  FMUL.FTZ R11, R8, R9 ;  /* 0x00000009080b7220 */ /* 0x000fe20000410000 */
[----:B------:R-:W-:Y:S01]  /*0940*/  FMUL.FTZ R7, R7, R8 ;  /* 0x0000000807077220 */ /* 0x000fe20000410000 */
[----:B------:R-:W-:-:S03]  /*0950*/  IMAD.MOV.U32 R8, RZ, RZ, 0x219 ;  /* 0x00000219ff087424 */ /* 0x000fc600078e00ff */
[----:B------:R-:W-:Y:S02]  /*0960*/  F2FP.F16.F32.PACK_AB R6, R11, R6 ;  /* 0x000000060b06723e */ /* 0x000fe400000000ff */
[----:B------:R-:W-:-:S03]  /*0970*/  MOV R11, UR7 ;  /* 0x00000007000b7c02 */ /* 0x000fc60008000f00 */
[--C-:B------:R-:W-:Y:S02]  /*0980*/  HADD2.F32 R2, -RZ, R6.reuse.H0_H0 ;  /* 0x20000006ff027230 */ /* 0x100fe40000004100 */
[----:B------:R-:W-:Y:S02]  /*0990*/  HADD2.F32 R3, -RZ, R6.H1_H1 ;  /* 0x30000006ff037230 */ /* 0x000fe40000004100 */
[----:B------:R-:W-:-:S03]  /*09a0*/  IMAD.U32 R6, RZ, RZ, UR4 ;  /* 0x00000004ff067e24 */ /* 0x000fc6000f8e00ff */
[----:B------:R-:W-:Y:S01]  /*09b0*/  FADD.FTZ R2, R2, -R3 ;  /* 0x8000000302027221 */ /* 0x000fe20000010000 */
[----:B------:R-:W-:-:S04]  /*09c0*/  F2FP.F16.F32.PACK_AB R3, RZ, R0 ;  /* 0x00000000ff03723e */ /* 0x000fc800000000ff */
[----:B------:R-:W-:Y:S01]  /*09d0*/  F2FP.F16.F32.PACK_AB R0, R7, R2 ;  /* 0x000000020700723e */ /* 0x000fe200000000ff */
[----:B------:R-:W-:Y:S01]  /*09e0*/  HADD2.F32 R3, -RZ, R3.H0_H0 ;  /* 0x20000003ff037230 */ /* 0x000fe20000004100 */
[----:B------:R-:W-:-:S03]  /*09f0*/  MOV R7, UR5 ;  /* 0x0000000500077c02 */ /* 0x000fc60008000f00 */
[----:B------:R-:W-:Y:S01]  /*0a00*/  HADD2.F32 R2, -RZ, R0.H1_H1 ;  /* 0x30000000ff027230 */ /* 0x000fe20000004100 */
[----:B------:R-:W-:Y:S04]  /*0a10*/  STG.E.U16 desc[UR36][R12.64], R0 ;  /* 0x000000000c007986 */ /* 0x000fe8000c101524 */
[----:B------:R-:W-:-:S05]  /*0a20*/  FADD.FTZ R2, R2, R3 ;  /* 0x0000000302027221 */ /* 0x000fca0000010000 */
[----:B------:R-:W-:Y:S02]  /*0a30*/  F2FP.F16.F32.PACK_AB R9, RZ, R2 ;  /* 0x00000002ff09723e */ /* 0x000fe400000000ff */
[----:B------:R-:W-:-:S03]  /*0a40*/  MOV R2, 0x0 ;  /* 0x0000000000027802 */ /* 0x000fc60000000f00 */
[----:B------:R0:W-:Y:S03]  /*0a50*/  STG.E.U16 desc[UR36][R12.64+0x2], R9 ;  /* 0x000002090c007986 */ /* 0x0001e6000c101524 */
[----:B------:R-:W1:Y:S01]  /*0a60*/  LDC.64 R2, c[0x4][R2] ;  /* 0x0100000002027b82 */ /* 0x000e620000000a00 */
[----:B0-----:R-:W-:Y:S01]  /*0a70*/  HFMA2.MMA R12, -RZ, RZ, 0, 5.9604644775390625e-08 ;  /* 0x00000001ff0c7435 */ /* 0x001fe200000001ff */
[----:B------:R-:W-:-:S10]  /*0a80*/  IMAD.MOV.U32 R13, RZ, RZ, RZ ;  /* 0x000000ffff0d7224 */ /* 0x000fd400078e00ff */
[----:B------:R-:W-:-:S07]  /*0a90*/  LEPC R20, `(.L_x_21) ;  /* 0x000000001014794e */ /* 0x000fce0000000000 */
[----:B-1----:R-:W-:Y:S05]  /*0aa0*/  CALL.ABS.NOINC R2 ;  /* 0x0000000002007343 */ /* 0x002fea0003c00000 */
.L_x_21:
[----:B------:R-:W-:Y:S05]  /*0ab0*/  BSYNC B6 ;  /* 0x0000000000067941 */ /* 0x000fea0003800000 */
.L_x_19:
[----:B------:R-:W-:Y:S01]  /*0ac0*/  MOV R0, 0x0 ;  /* 0x0000000000007802 */ /* 0x000fe20000000f00 */
[----:B------:R-:W-:Y:S01]  /*0ad0*/  ULDC.64 UR4, c[0x4][0x118] ;  /* 0x0100460000047ab9 */ /* 0x000fe20000000a00 */
[----:B------:R-:W-:Y:S01]  /*0ae0*/  ULDC.64 UR6, c[0x4][0x30] ;  /* 0x01000c0000067ab9 */ /* 0x000fe20000000a00 */
[----:B------:R-:W-:Y:S01]  /*0af0*/  MOV R4, UR4 ;  /* 0x0000000400047c02 */ /* 0x000fe20008000f00 */
[----:B------:R1:W2:Y:S01]  /*0b00*/  LDC.64 R2, c[0x4][R0] ;  /* 0x0100000000027b82 */ /* 0x0002a20000000a00 */
[----:B------:R-:W-:Y:S01]  /*0b10*/  IMAD.U32 R5, RZ, RZ, UR5 ;  /* 0x00000005ff057e24 */ /* 0x000fe2000f8e00ff */
[----:B------:R-:W-:Y:S01]  /*0b20*/  ULDC.64 UR4, c[0x4][0x120] ;  /* 0x0100480000047ab9 */ /* 0x000fe20000000a00 */
[----:B------:R-:W-:Y:S01]  /*0b30*/  HFMA2.MMA R8, -RZ, RZ, 0, 3.2007694244384765625e-05 ;  /* 0x00000219ff087435 */ /* 0x000fe200000001ff */
[----:B0-----:R-:W-:Y:S01]  /*0b40*/  MOV R6, UR4 ;  /* 0x0000000400067c02 */ /* 0x001fe20008000f00 */
[----:B------:R-:W-:Y:S01]  /*0b50*/  IMAD.U32 R7, RZ, RZ, UR5 ;  /* 0x00000005ff077e24 */ /* 0x000fe2000f8e00ff */
[----:B------:R-:W-:Y:S01]  /*0b60*/  MOV R10, UR6 ;  /* 0x00000006000a7c02 */ /* 0x000fe20008000f00 */
[----:B------:R-:W-:Y:S01]  /*0b70*/  IMAD.U32 R11, RZ, RZ, UR7 ;  /* 0x00000007ff0b7e24 */ /* 0x000fe2000f8e00ff */
[----:B------:R-:W-:Y:S01]  /*0b80*/  MOV R13, RZ ;  /* 0x000000ff000d7202 */ /* 0x000fe20000000f00 */
[----:B-1----:R-:W-:-:S07]  /*0b90*/  IMAD.MOV.U32 R12, RZ, RZ, 0x1 ;  /* 0x00000001ff0c7424 */ /* 0x002fce00078e00ff */
[----:B------:R-:W-:-:S07]  /*0ba0*/  LEPC R20, `(.L_x_22) ;  /* 0x000000001014794e */ /* 0x000fce0000000000 */
[----:B--2---:R-:W-:Y:S05]  /*0bb0*/  CALL.ABS.NOINC R2 ;  /* 0x0000000002007343 */ /* 0x004fea0003c00000 */
.L_x_22:
[----:B------:R-:W-:Y:S05]  /*0bc0*/  EXIT ;  /* 0x000000000000794d */ /* 0x000fea0003800000 */
.L_x_23:
        /* <DEDUP_REMOVED lines=11> */
.L_x_497:


//--------------------- .text._ZN4vllm38concat_and_cache_mla_rope_fused_kernelIN3c104HalfELb1E13__nv_bfloat16hLNS_18Fp8KVCacheDataTypeE2EEEvPKlPT_S8_PKS7_SA_illlliPT2_S6_iiiiPKf --------------------------
	.section	.text._ZN4vllm38concat_and_cache_mla_rope_fused_kernelIN3c104HalfELb1E13__nv_bfloat16hLNS_18Fp8KVCacheDataTypeE2EEEvPKlPT_S8_PKS7_SA_illlliPT2_S6_iiiiPKf,"ax",@progbits
	.align	128
        .global         _ZN4vllm38concat_and_cache_mla_rope_fused_kernelIN3c104HalfELb1E13__nv_bfloat16hLNS_18Fp8KVCacheDataTypeE2EEEvPKlPT_S8_PKS7_SA_illlliPT2_S6_iiiiPKf
        .type           _ZN4vllm38concat_and_cache_mla_rope_fused_kernelIN3c104HalfELb1E13__nv_bfloat16hLNS_18Fp8KVCacheDataTypeE2EEEvPKlPT_S8_PKS7_SA_illlliPT2_S6_iiiiPKf,@function
        .size           _ZN4vllm38concat_and_cache_mla_rope_fused_kernelIN3c104HalfELb1E13__nv_bfloat16hLNS_18Fp8KVCacheDataTypeE2EEEvPKlPT_S8_PKS7_SA_illlliPT2_S6_iiiiPKf,(.L_x_498 - _ZN4vllm38concat_and_cache_mla_rope_fused_kernelIN3c104HalfELb1E13__nv_bfloat16hLNS_18Fp8KVCacheDataTypeE2EEEvPKlPT_S8_PKS7_SA_illlliPT2_S6_iiiiPKf)
        .other          _ZN4vllm38concat_and_cache_mla_rope_fused_kernelIN3c104HalfELb1E13__nv_bfloat16hLNS_18Fp8KVCacheDataTypeE2EEEvPKlPT_S8_PKS7_SA_illlliPT2_S6_iiiiPKf,@"STO_CUDA_ENTRY STV_DEFAULT"
_ZN4vllm38concat_and_cache_mla_rope_fused_kernelIN3c104HalfELb1E13__nv_bfloat16hLNS_18Fp8KVCacheDataTypeE2EEEvPKlPT_S8_PKS7_SA_illlliPT2_S6_iiiiPKf:
.text._ZN4vllm38concat_and_cache_mla_rope_fused_kernelIN3c104HalfELb1E13__nv_bfloat16hLNS_18Fp8KVCacheDataTypeE2EEEvPKlPT_S8_PKS7_SA_illlliPT2_S6_iiiiPKf:
        /* <DEDUP_REMOVED lines=42> */
[----:B-1----:R-:W-:Y:S01]  /*02a0*/  IMAD.MOV.U32 R10, RZ, RZ, RZ ;  /* 0x000000ffff0a7224 */ /* 0x002fe200078e00ff */
[----:B--2---:R-:W-:-:S05]  /*02b0*/  IADD3 R13, RZ, -R11, RZ ;  /* 0x8000000bff0d7210 */ /* 0x004fca0007ffe0ff */
[----:B------:R-:W-:-:S04]  /*02c0*/  IMAD R13, R13, R0, RZ ;  /* 0x000000000d0d7224 */ /* 0x000fc800078e02ff */
[----:B0-----:R-:W-:-:S07]  /*02d0*/  IMAD.HI.U32 R18, R11, R13, R10 ;  /* 0x0000000d0b127227 */ /* 0x001fce00078e000a */
.L_x_26:
        /* <DEDUP_REMOVED lines=15> */
[----:B------:R-:W-:-:S04]  /*03d0*/  SEL R13, R20, R10, !P1 ;  /* 0x0000000a140d7207 */ /* 0x000fc80004800000 */
[--C-:B------:R-:W-:Y:S01]  /*03e0*/  SHF.R.S32.HI R10, RZ, 0x1f, R13.reuse ;  /* 0x0000001fff0a7819 */ /* 0x100fe2000001140d */
[----:B------:R-:W-:-:S04]  /*03f0*/  IMAD.MOV R17, RZ, RZ, -R13 ;  /* 0x000000ffff117224 */ /* 0x000fc800078e0a0d */
[----:B------:R-:W-:Y:S01]  /*0400*/  IMAD R12, R10, UR8, RZ ;  /* 0x000000080a0c7c24 */ /* 0x000fe2000f8e02ff */
[----:B------:R-:W-:Y:S01]  /*0410*/  MOV R10, R6 ;  /* 0x00000006000a7202 */ /* 0x000fe20000000f00 */
[----:B------:R-:W-:Y:S02]  /*0420*/  IMAD R17, R9, R17, R22 ;  /* 0x0000001109117224 */ /* 0x000fe400078e0216 */
[C---:B------:R-:W-:Y:S02]  /*0430*/  IMAD R29, R13.reuse, UR9, R12 ;  /* 0x000000090d1d7c24 */ /* 0x040fe4000f8e020c */
[----:B------:R-:W-:Y:S01]  /*0440*/  IMAD.WIDE.U32 R10, R13, UR8, R10 ;  /* 0x000000080d0a7c25 */ /* 0x000fe2000f8e000a */
[--C-:B------:R-:W-:Y:S02]  /*0450*/  SHF.R.S32.HI R24, RZ, 0x1f, R17.reuse ;  /* 0x0000001fff187819 */ /* 0x100fe40000011411 */
[----:B------:R-:W-:Y:S01]  /*0460*/  IADD3 R12, P4, R17, R2, RZ ;  /* 0x00000002110c7210 */ /* 0x000fe20007f9e0ff */
[----:B------:R-:W-:Y:S01]  /*0470*/  IMAD.IADD R15, R9, 0x1, R17 ;  /* 0x00000001090f7824 */ /* 0x000fe200078e0211 */
[----:B------:R-:W-:-:S02]  /*0480*/  IADD3 R13, P3, R17, R10, RZ ;  /* 0x0000000a110d7210 */ /* 0x000fc40007f7e0ff */
[----:B------:R-:W-:Y:S01]  /*0490*/  IADD3 R26, R11, R29, RZ ;  /* 0x0000001d0b1a7210 */ /* 0x000fe20007ffe0ff */
[----:B------:R-:W-:Y:S01]  /*04a0*/  IMAD.X R11, R24, 0x1, R23, P4 ;  /* 0x00000001180b7824 */ /* 0x000fe200020e0617 */
[C---:B------:R-:W-:Y:S02]  /*04b0*/  IADD3 R17, P2, R15.reuse, R10, RZ ;  /* 0x0000000a0f117210 */ /* 0x040fe40007f5e0ff */
[----:B------:R-:W-:Y:S01]  /*04c0*/  LEA R10, P4, R12, UR6, 0x1 ;  /* 0x000000060c0a7c11 */ /* 0x000fe2000f8808ff */
[----:B------:R-:W-:Y:S01]  /*04d0*/  IMAD.X R24, R24, 0x1, R26, P3 ;  /* 0x0000000118187824 */ /* 0x000fe200018e061a */
[----:B------:R-:W-:Y:S02]  /*04e0*/  LEA.HI.X.SX32 R26, R15, R26, 0x1, P2 ;  /* 0x0000001a0f1a7211 */ /* 0x000fe400010f0eff */
[----:B------:R-:W-:Y:S02]  /*04f0*/  LEA.HI.X R11, R12, UR7, R11, 0x1, P4 ;  /* 0x000000070c0b7c11 */ /* 0x000fe4000a0f0c0b */
[----:B------:R-:W-:-:S02]  /*0500*/  LEA R12, P3, R13, UR10, 0x1 ;  /* 0x0000000a0d0c7c11 */ /* 0x000fc4000f8608ff */
[----:B------:R-:W-:Y:S02]  /*0510*/  LEA R14, P2, R9, R10, 0x1 ;  /* 0x0000000a090e7211 */ /* 0x000fe400078408ff */
[----:B------:R-:W-:Y:S02]  /*0520*/  LEA R16, P4, R17, UR10, 0x1 ;  /* 0x0000000a11107c11 */ /* 0x000fe4000f8808ff */
[----:B------:R-:W-:Y:S02]  /*0530*/  LEA.HI.X R13, R13, UR11, R24, 0x1, P3 ;  /* 0x0000000b0d0d7c11 */ /* 0x000fe400098f0c18 */
[----:B------:R-:W-:Y:S01]  /*0540*/  IADD3.X R15, R11, R27, RZ, P2, !PT ;  /* 0x0000001b0b0f7210 */ /* 0x000fe200017fe4ff */
[----:B------:R-:W2:Y:S01]  /*0550*/  LDG.E.U16.CONSTANT R24, desc[UR36][R10.64] ;  /* 0x000000240a187981 */ /* 0x000ea2000c1e9500 */
        /* <DEDUP_REMOVED lines=22> */
[----:B------:R-:W-:Y:S01]  /*06c0*/  FADD.FTZ R11, R11, R26 ;  /* 0x0000001a0b0b7221 */ /* 0x000fe20000010000 */
[----:B------:R0:W-:Y:S04]  /*06d0*/  STG.E.U16 desc[UR36][R12.64], R10 ;  /* 0x0000000a0c007986 */ /* 0x0001e8000c101524 */
[----:B------:R-:W-:-:S05]  /*06e0*/  F2FP.F16.F32.PACK_AB R11, RZ, R11 ;  /* 0x0000000bff0b723e */ /* 0x000fca00000000ff */
[----:B------:R0:W-:Y:S01]  /*06f0*/  STG.E.U16 desc[UR36][R16.64], R11 ;  /* 0x0000000b10007986 */ /* 0x0001e2000c101524 */
[----:B------:R-:W-:Y:S05]  /*0700*/  @!P2 BRA `(.L_x_26) ;  /* 0xfffffff800f4a947 */ /* 0x000fea000383ffff */
.L_x_25:
[----:B------:R-:W-:Y:S05]  /*0710*/  BSYNC B0 ;  /* 0x0000000000007941 */ /* 0x000fea0003800000 */
.L_x_24:
        /* <DEDUP_REMOVED lines=8> */
.L_x_28:
[--C-:B0-----:R-:W-:Y:S01]  /*07a0*/  IMAD.IADD R10, R9, 0x1, R4.reuse ;  /* 0x00000001090a7824 */ /* 0x101fe200078e0204 */
[----:B------:R-:W-:Y:S01]  /*07b0*/  IADD3 R3, P0, R4, R2, RZ ;  /* 0x0000000204037210 */ /* 0x000fe20007f1e0ff */
[----:B------:R-:W-:Y:S01]  /*07c0*/  ULDC.64 UR6, c[0x0][0x230] ;  /* 0x00008c0000067ab9 */ /* 0x000fe20000000a00 */
[----:B------:R-:W-:Y:S01]  /*07d0*/  SHF.R.S32.HI R5, RZ, 0x1f, R4 ;  /* 0x0000001fff057819 */ /* 0x000fe20000011404 */
[----:B------:R-:W-:Y:S01]  /*07e0*/  ULDC.64 UR4, c[0x0][0x250] ;  /* 0x0000940000047ab9 */ /* 0x000fe20000000a00 */
[----:B------:R-:W-:Y:S01]  /*07f0*/  SHF.R.S32.HI R11, RZ, 0x1f, R10 ;  /* 0x0000001fff0b7819 */ /* 0x000fe2000001140a */
[----:B------:R-:W-:Y:S01]  /*0800*/  IMAD R15, R19, UR5, RZ ;  /* 0x00000005130f7c24 */ /* 0x000fe2000f8e02ff */
[----:B------:R-:W-:Y:S01]  /*0810*/  IADD3.X R0, R5, R23, RZ, P0, !PT ;  /* 0x0000001705007210 */ /* 0x000fe200007fe4ff */
[----:B------:R-:W-:Y:S01]  /*0820*/  IMAD.WIDE.U32 R6, R19, UR4, R4 ;  /* 0x0000000413067c25 */ /* 0x000fe2000f8e0004 */
[----:B------:R-:W-:-:S03]  /*0830*/  LEA R2, P0, R3, UR6, 0x1 ;  /* 0x0000000603027c11 */ /* 0x000fc6000f8008ff */
[----:B------:R-:W-:Y:S01]  /*0840*/  IMAD.WIDE.U32 R10, R19, UR4, R10 ;  /* 0x00000004130a7c25 */ /* 0x000fe2000f8e000a */
[----:B------:R-:W-:Y:S01]  /*0850*/  ULDC.64 UR4, c[0x0][0x220] ;  /* 0x0000880000047ab9 */ /* 0x000fe20000000a00 */
[----:B------:R-:W-:Y:S01]  /*0860*/  LEA.HI.X R3, R3, UR7, R0, 0x1, P0 ;  /* 0x0000000703037c11 */ /* 0x000fe200080f0c00 */
[----:B------:R-:W-:Y:S01]  /*0870*/  ULDC.64 UR6, c[0x4][0x30] ;  /* 0x01000c0000067ab9 */ /* 0x000fe20000000a00 */
[----:B------:R-:W-:Y:S01]  /*0880*/  IMAD.IADD R13, R7, 0x1, R15 ;  /* 0x00000001070d7824 */ /* 0x000fe200078e020f */
[----:B------:R-:W-:Y:S02]  /*0890*/  LEA R8, P0, R6, UR4, 0x1 ;  /* 0x0000000406087c11 */ /* 0x000fe4000f8008ff */
[----:B------:R-:W-:Y:S01]  /*08a0*/  IADD3 R7, R15, R11, RZ ;  /* 0x0000000b0f077210 */ /* 0x000fe20007ffe0ff */
[----:B------:R-:W-:Y:S01]  /*08b0*/  IMAD.WIDE R4, R9, 0x2, R2 ;  /* 0x0000000209047825 */ /* 0x000fe200078e0202 */
[----:B------:R-:W-:Y:S01]  /*08c0*/  LEA R12, P1, R10, UR4, 0x1 ;  /* 0x000000040a0c7c11 */ /* 0x000fe2000f8208ff */
[----:B------:R-:W2:Y:S01]  /*08d0*/  LDG.E.U16.CONSTANT R2, desc[UR36][R2.64] ;  /* 0x0000002402027981 */ /* 0x000ea2000c1e9500 */
[----:B------:R-:W-:-:S02]  /*08e0*/  LEA.HI.X R9, R6, UR5, R13, 0x1, P0 ;  /* 0x0000000506097c11 */ /* 0x000fc400080f0c0d */
[----:B------:R-:W-:Y:S01]  /*08f0*/  LEA.HI.X R13, R10, UR5, R7, 0x1, P1 ;  /* 0x000000050a0d7c11 */ /* 0x000fe200088f0c07 */
[----:B------:R0:W3:Y:S01]  /*0900*/  LDG.E.U16.CONSTANT R4, desc[UR36][R4.64] ;  /* 0x0000002404047981 */ /* 0x0000e2000c1e9500 */
[----:B------:R-:W-:-:S03]  /*0910*/  ULDC.64 UR4, c[0x4][0x118] ;  /* 0x0100460000047ab9 */ /* 0x000fc60000000a00 */
[----:B------:R-:W4:Y:S04]  /*0920*/  LDG.E.U16 R0, desc[UR36][R8.64] ;  /* 0x0000002408007981 */ /* 0x000f28000c1e1500 */
[----:B------:R-:W5:Y:S01]  /*0930*/  LDG.E.U16 R6, desc[UR36][R12.64] ;  /* 0x000000240c067981 */ /* 0x000f62000c1e1500 */
[----:B0-----:R-:W-:Y:S01]  /*0940*/  MOV R5, UR5 ;  /* 0x0000000500057c02 */ /* 0x001fe20008000f00 */
[----:B--2---:R-:W-:Y:S02]  /*0950*/  HADD2.F32 R7, -RZ, R2.H0_H0 ;  /* 0x20000002ff077230 */ /* 0x004fe40000004100 */
[----:B---3--:R-:W-:Y:S02]  /*0960*/  HADD2.F32 R11, -RZ, R4.H0_H0 ;  /* 0x20000004ff0b7230 */ /* 0x008fe40000004100 */
[----:B----4-:R-:W-:-:S02]  /*0970*/  HADD2.F32 R0, -RZ, R0.H0_H0 ;  /* 0x20000000ff007230 */ /* 0x010fc40000004100 */
[----:B-----5:R-:W-:-:S03]  /*0980*/  HADD2.F32 R10, -RZ, R6.H0_H0 ;  /* 0x20000006ff0a7230 */ /* 0x020fc60000004100 */
[----:B------:R-:W-:Y:S02]  /*0990*/  FMUL.FTZ R6, R0, R7 ;  /* 0x0000000700067220 */ /* 0x000fe40000410000 */
[----:B------:R-:W-:-:S05]  /*09a0*/  FMUL.FTZ R15, R10, R11 ;  /* 0x0000000b0a0f7220 */ /* 0x000fca0000410000 */
[----:B------:R-:W-:Y:S01]  /*09b0*/  F2FP.F16.F32.PACK_AB R6, R15, R6 ;  /* 0x000000060f06723e */ /* 0x000fe200000000ff */
[----:B------:R-:W-:-:S04]  /*09c0*/  FMUL.FTZ R0, R0, R11 ;  /* 0x0000000b00007220 */ /* 0x000fc80000410000 */
[--C-:B------:R-:W-:Y:S02]  /*09d0*/  HADD2.F32 R2, -RZ, R6.reuse.H0_H0 ;  /* 0x20000006ff027230 */ /* 0x100fe40000004100 */
[----:B------:R-:W-:Y:S02]  /*09e0*/  HADD2.F32 R3, -RZ, R6.H1_H1 ;  /* 0x30000006ff037230 */ /* 0x000fe40000004100 */
[----:B------:R-:W-:-:S03]  /*09f0*/  FMUL.FTZ R7, R7, R10 ;  /* 0x0000000a07077220 */ /* 0x000fc60000410000 */
[----:B------:R-:W-:Y:S01]  /*0a00*/  FADD.FTZ R2, R2, -R3 ;  /* 0x8000000302027221 */ /* 0x000fe20000010000 */
[----:B------:R-:W-:-:S04]  /*0a10*/  F2FP.F16.F32.PACK_AB R3, RZ, R0 ;  /* 0x00000000ff03723e */ /* 0x000fc800000000ff */
[----:B------:R-:W-:Y:S01]  /*0a20*/  F2FP.F16.F32.PACK_AB R0, R7, R2 ;  /* 0x000000020700723e */ /* 0x000fe200000000ff */
[----:B------:R-:W-:-:S04]  /*0a30*/  HADD2.F32 R3, -RZ, R3.H0_H0 ;  /* 0x20000003ff037230 */ /* 0x000fc80000004100 */
[----:B------:R-:W-:-:S05]  /*0a40*/  HADD2.F32 R2, -RZ, R0.H1_H1 ;  /* 0x30000000ff027230 */ /* 0x000fca0000004100 */
[----:B------:R-:W-:-:S05]  /*0a50*/  FADD.FTZ R2, R2, R3 ;  /* 0x0000000302027221 */ /* 0x000fca0000010000 */
[----:B------:R-:W-:Y:S02]  /*0a60*/  F2FP.F16.F32.PACK_AB R14, RZ, R2 ;  /* 0x00000002ff0e723e */ /* 0x000fe400000000ff */
[----:B------:R-:W-:-:S06]  /*0a70*/  MOV R2, 0x0 ;  /* 0x0000000000027802 */ /* 0x000fcc0000000f00 */
[----:B------:R-:W0:Y:S01]  /*0a80*/  LDC.64 R2, c[0x4][R2] ;  /* 0x0100000002027b82 */ /* 0x000e220000000a00 */
[----:B------:R1:W-:Y:S01]  /*0a90*/  STG.E.U16 desc[UR36][R8.64], R0 ;  /* 0x0000000008007986 */ /* 0x0003e2000c101524 */
[----:B------:R-:W-:Y:S01]  /*0aa0*/  IMAD.U32 R4, RZ, RZ, UR4 ;  /* 0x00000004ff047e24 */ /* 0x000fe2000f8e00ff */
[----:B------:R-:W-:Y:S02]  /*0ab0*/  ULDC.64 UR4, c[0x4][0x120] ;  /* 0x0100480000047ab9 */ /* 0x000fe40000000a00 */
[----:B------:R2:W-:Y:S01]  /*0ac0*/  STG.E.U16 desc[UR36][R12.64], R14 ;  /* 0x0000000e0c007986 */ /* 0x0005e2000c101524 */
[----:B------:R-:W-:Y:S01]  /*0ad0*/  IMAD.U32 R6, RZ, RZ, UR4 ;  /* 0x00000004ff067e24 */ /* 0x000fe2000f8e00ff */
[----:B------:R-:W-:Y:S01]  /*0ae0*/  MOV R7, UR5 ;  /* 0x0000000500077c02 */ /* 0x000fe20008000f00 */
[----:B------:R-:W-:Y:S01]  /*0af0*/  IMAD.U32 R10, RZ, RZ, UR6 ;  /* 0x00000006ff0a7e24 */ /* 0x000fe2000f8e00ff */
[----:B------:R-:W-:Y:S01]  /*0b00*/  MOV R11, UR7 ;  /* 0x00000007000b7c02 */ /* 0x000fe20008000f00 */
[----:B-1----:R-:W-:Y:S01]  /*0b10*/  IMAD.MOV.U32 R8, RZ, RZ, 0x219 ;  /* 0x00000219ff087424 */ /* 0x002fe200078e00ff */
[----:B--2---:R-:W-:Y:S01]  /*0b20*/  HFMA2.MMA R12, -RZ, RZ, 0, 5.9604644775390625e-08 ;  /* 0x00000001ff0c7435 */ /* 0x004fe200000001ff */
[----:B------:R-:W-:-:S10]  /*0b30*/  IMAD.MOV.U32 R13, RZ, RZ, RZ ;  /* 0x000000ffff0d7224 */ /* 0x000fd400078e00ff */
[----:B------:R-:W-:-:S07]  /*0b40*/  LEPC R20, `(.L_x_29) ;  /* 0x000000001014794e */ /* 0x000fce0000000000 */
[----:B0-----:R-:W-:Y:S05]  /*0b50*/  CALL.ABS.NOINC R2 ;  /* 0x0000000002007343 */ /* 0x001fea0003c00000 */
.L_x_29:
[----:B------:R-:W-:Y:S05]  /*0b60*/  BSYNC B6 ;  /* 0x0000000000067941 */ /* 0x000fea0003800000 */
.L_x_27:
        /* <DEDUP_REMOVED lines=8> */
[----:B------:R-:W-:Y:S01]  /*0bf0*/  MOV R6, UR4 ;  /* 0x0000000400067c02 */ /* 0x000fe20008000f00 */
[----:B------:R-:W-:Y:S01]  /*0c00*/  IMAD.U32 R7, RZ, RZ, UR5 ;  /* 0x00000005ff077e24 */ /* 0x000fe2000f8e00ff */
[----:B0-----:R-:W-:Y:S01]  /*0c10*/  MOV R10, UR6 ;  /* 0x00000006000a7c02 */ /* 0x001fe20008000f00 */
[----:B------:R-:W-:Y:S01]  /*0c20*/  IMAD.U32 R11, RZ, RZ, UR7 ;  /* 0x00000007ff0b7e24 */ /* 0x000fe2000f8e00ff */
[----:B------:R-:W-:Y:S01]  /*0c30*/  MOV R13, RZ ;  /* 0x000000ff000d7202 */ /* 0x000fe20000000f00 */
[----:B-1----:R-:W-:-:S07]  /*0c40*/  IMAD.MOV.U32 R12, RZ, RZ, 0x1 ;  /* 0x00000001ff0c7424 */ /* 0x002fce00078e00ff */
[----:B------:R-:W-:-:S07]  /*0c50*/  LEPC R20, `(.L_x_30) ;  /* 0x000000001014794e */ /* 0x000fce0000000000 */
[----:B--2---:R-:W-:Y:S05]  /*0c60*/  CALL.ABS.NOINC R2 ;  /* 0x0000000002007343 */ /* 0x004fea0003c00000 */
.L_x_30:
[----:B------:R-:W-:Y:S05]  /*0c70*/  EXIT ;  /* 0x000000000000794d */ /* 0x000fea0003800000 */
.L_x_31:
        /* <DEDUP_REMOVED lines=16> */
.L_x_498:


//--------------------- .text._ZN4vllm38concat_and_cache_mla_rope_fused_kernelIfLb0E13__nv_bfloat16hLNS_18Fp8KVCacheDataTypeE2EEEvPKlPT_S6_PKS5_S8_illlliPT2_S4_iiiiPKf --------------------------
	.section	.text._ZN4vllm38concat_and_cache_mla_rope_fused_kernelIfLb0E13__nv_bfloat16hLNS_18Fp8KVCacheDataTypeE2EEEvPKlPT_S6_PKS5_S8_illlliPT2_S4_iiiiPKf,"ax",@progbits
	.align	128
        .global         _ZN4vllm38concat_and_cache_mla_rope_fused_kernelIfLb0E13__nv_bfloat16hLNS_18Fp8KVCacheDataTypeE2EEEvPKlPT_S6_PKS5_S8_illlliPT2_S4_iiiiPKf
        .type           _ZN4vllm38concat_and_cache_mla_rope_fused_kernelIfLb0E13__nv_bfloat16hLNS_18Fp8KVCacheDataTypeE2EEEvPKlPT_S6_PKS5_S8_illlliPT2_S4_iiiiPKf,@function
        .size           _ZN4vllm38concat_and_cache_mla_rope_fused_kernelIfLb0E13__nv_bfloat16hLNS_18Fp8KVCacheDataTypeE2EEEvPKlPT_S6_PKS5_S8_illlliPT2_S4_iiiiPKf,(.L_x_499 - _ZN4vllm38concat_and_cache_mla_rope_fused_kernelIfLb0E13__nv_bfloat16hLNS_18Fp8KVCacheDataTypeE2EEEvPKlPT_S6_PKS5_S8_illlliPT2_S4_iiiiPKf)
        .other          _ZN4vllm38concat_and_cache_mla_rope_fused_kernelIfLb0E13__nv_bfloat16hLNS_18Fp8KVCacheDataTypeE2EEEvPKlPT_S6_PKS5_S8_illlliPT2_S4_iiiiPKf,@"STO_CUDA_ENTRY STV_DEFAULT"
_ZN4vllm38concat_and_cache_mla_rope_fused_kernelIfLb0E13__nv_bfloat16hLNS_18Fp8KVCacheDataTypeE2EEEvPKlPT_S6_PKS5_S8_illlliPT2_S4_iiiiPKf:
.text._ZN4vllm38concat_and_cache_mla_rope_fused_kernelIfLb0E13__nv_bfloat16hLNS_18Fp8KVCacheDataTypeE2EEEvPKlPT_S6_PKS5_S8_illlliPT2_S4_iiiiPKf:
        /* <DEDUP_REMOVED lines=30> */
[----:B------:R-:W-:Y:S01]  /*01e0*/  HFMA2.MMA R18, -RZ, RZ, 0, 0 ;  /* 0x00000000ff127435 */ /* 0x000fe200000001ff */
[----:B------:R-:W-:Y:S01]  /*01f0*/  ULDC.64 UR4, c[0x0][0x240] ;  /* 0x0000900000047ab9 */ /* 0x000fe20000000a00 */
[----:B------:R-:W1:Y:S01]  /*0200*/  I2F.RP R6, R14 ;  /* 0x0000000e00067306 */ /* 0x000e620000209400 */
[----:B------:R-:W-:Y:S01]  /*0210*/  IMAD.WIDE.U32 R2, R15, UR4, RZ ;  /* 0x000000040f027c25 */ /* 0x000fe2000f8e00ff */
[----:B------:R-:W-:Y:S02]  /*0220*/  ISETP.NE.AND P1, PT, R13, RZ, PT ;  /* 0x000000ff0d00720c */ /* 0x000fe40003f25270 */
[----:B------:R-:W-:Y:S01]  /*0230*/  LOP3.LUT R20, RZ, R13, RZ, 0x33, !PT ;  /* 0x0000000dff147212 */ /* 0x000fe200078e33ff */
[----:B------:R-:W-:-:S03]  /*0240*/  IMAD.MOV.U32 R22, RZ, RZ, R17 ;  /* 0x000000ffff167224 */ /* 0x000fc600078e0011 */
[----:B-1----:R-:W1:Y:S02]  /*0250*/  MUFU.RCP R6, R6 ;  /* 0x0000000600067308 */ /* 0x002e640000001000 */
[----:B-1----:R-:W-:Y:S01]  /*0260*/  VIADD R19, R6, 0xffffffe ;  /* 0x0ffffffe06137836 */ /* 0x002fe20000000000 */
[----:B------:R-:W-:-:S04]  /*0270*/  SHF.R.S32.HI R6, RZ, 0x1f, R13 ;  /* 0x0000001fff067819 */ /* 0x000fc8000001140d */
[----:B------:R-:W-:Y:S01]  /*0280*/  SHF.L.U64.HI R21, R13, 0x2, R6 ;  /* 0x000000020d157819 */ /* 0x000fe20000010206 */
[----:B------:R-:W1:Y:S02]  /*0290*/  F2I.FTZ.U32.TRUNC.NTZ R19, R19 ;  /* 0x0000001300137305 */ /* 0x000e64000021f000 */
[----:B-1----:R-:W-:-:S04]  /*02a0*/  IMAD.MOV R7, RZ, RZ, -R19 ;  /* 0x000000ffff077224 */ /* 0x002fc800078e0a13 */
[----:B------:R-:W-:-:S04]  /*02b0*/  IMAD R7, R7, R14, RZ ;  /* 0x0000000e07077224 */ /* 0x000fc800078e02ff */
[----:B------:R-:W-:-:S04]  /*02c0*/  IMAD.HI.U32 R18, R19, R7, R18 ;  /* 0x0000000713127227 */ /* 0x000fc800078e0012 */
[----:B0-----:R-:W-:-:S07]  /*02d0*/  IMAD R19, R15, UR5, R3 ;  /* 0x000000050f137c24 */ /* 0x001fce000f8e0203 */
.L_x_34:
[----:B------:R-:W-:Y:S02]  /*02e0*/  IABS R6, R13 ;  /* 0x0000000d00067213 */ /* 0x000fe40000000000 */
[----:B------:R-:W-:-:S03]  /*02f0*/  IABS R7, R22 ;  /* 0x0000001600077213 */ /* 0x000fc60000000000 */
[----:B------:R-:W-:Y:S02]  /*0300*/  IMAD.MOV R8, RZ, RZ, -R6 ;  /* 0x000000ffff087224 */ /* 0x000fe400078e0a06 */
[----:B------:R-:W-:-:S04]  /*0310*/  IMAD.HI.U32 R6, R18, R7, RZ ;  /* 0x0000000712067227 */ /* 0x000fc800078e00ff */
[----:B------:R-:W-:Y:S01]  /*0320*/  IMAD R7, R6, R8, R7 ;  /* 0x0000000806077224 */ /* 0x000fe200078e0207 */
[----:B------:R-:W-:-:S04]  /*0330*/  IABS R8, R13 ;  /* 0x0000000d00087213 */ /* 0x000fc80000000000 */
[----:B------:R-:W-:-:S13]  /*0340*/  ISETP.GT.U32.AND P3, PT, R14, R7, PT ;  /* 0x000000070e00720c */ /* 0x000fda0003f64070 */
[----:B------:R-:W-:Y:S01]  /*0350*/  @!P3 IMAD.IADD R7, R7, 0x1, -R8 ;  /* 0x000000010707b824 */ /* 0x000fe200078e0a08 */
[----:B------:R-:W-:-:S04]  /*0360*/  @!P3 IADD3 R6, R6, 0x1, RZ ;  /* 0x000000010606b810 */ /* 0x000fc80007ffe0ff */
[----:B------:R-:W-:Y:S02]  /*0370*/  ISETP.GE.U32.AND P2, PT, R7, R14, PT ;  /* 0x0000000e0700720c */ /* 0x000fe40003f46070 */
[----:B------:R-:W-:-:S04]  /*0380*/  LOP3.LUT R7, R22, R13, RZ, 0x3c, !PT ;  /* 0x0000000d16077212 */ /* 0x000fc800078e3cff */
[----:B------:R-:W-:Y:S01]  /*0390*/  ISETP.GE.AND P4, PT, R7, RZ, PT ;  /* 0x000000ff0700720c */ /* 0x000fe20003f86270 */
[----:B------:R-:W-:-:S06]  /*03a0*/  IMAD.MOV.U32 R7, RZ, RZ, R19 ;  /* 0x000000ffff077224 */ /* 0x000fcc00078e0013 */
[----:B------:R-:W-:-:S06]  /*03b0*/  @P2 VIADD R6, R6, 0x1 ;  /* 0x0000000106062836 */ /* 0x000fcc0000000000 */
[----:B------:R-:W-:-:S05]  /*03c0*/  @!P4 IMAD.MOV R6, RZ, RZ, -R6 ;  /* 0x000000ffff06c224 */ /* 0x000fca00078e0a06 */
[----:B------:R-:W-:Y:S02]  /*03d0*/  SEL R9, R20, R6, !P1 ;  /* 0x0000000614097207 */ /* 0x000fe40004800000 */
[----:B------:R-:W-:Y:S02]  /*03e0*/  MOV R6, R2 ;  /* 0x0000000200067202 */ /* 0x000fe40000000f00 */
[--C-:B------:R-:W-:Y:S01]  /*03f0*/  SHF.R.S32.HI R8, RZ, 0x1f, R9.reuse ;  /* 0x0000001fff087819 */ /* 0x100fe20000011409 */
[----:B------:R-:W-:Y:S02]  /*0400*/  IMAD.MOV R23, RZ, RZ, -R9 ;  /* 0x000000ffff177224 */ /* 0x000fe400078e0a09 */
[----:B------:R-:W-:-:S04]  /*0410*/  IMAD.WIDE.U32 R6, R9, UR8, R6 ;  /* 0x0000000809067c25 */ /* 0x000fc8000f8e0006 */
[----:B------:R-:W-:Y:S02]  /*0420*/  IMAD R23, R13, R23, R22 ;  /* 0x000000170d177224 */ /* 0x000fe400078e0216 */
[----:B0-----:R-:W-:Y:S02]  /*0430*/  IMAD R10, R8, UR8, RZ ;  /* 0x00000008080a7c24 */ /* 0x001fe4000f8e02ff */
        /* <DEDUP_REMOVED lines=11> */
[----:B------:R-:W2:Y:S02]  /*04f0*/  LDG.E.CONSTANT R6, desc[UR36][R6.64] ;  /* 0x0000002406067981 */ /* 0x000ea4000c1e9900 */
[----:B------:R-:W-:Y:S01]  /*0500*/  IMAD.X R9, R7, 0x1, R21, P2 ;  /* 0x0000000107097824 */ /* 0x000fe200010e0615 */
[----:B------:R-:W-:-:S04]  /*0510*/  LEA.HI.X R11, R11, UR11, R24, 0x2, P3 ;  /* 0x0000000b0b0b7c11 */ /* 0x000fc800098f1418 */
[----:B------:R-:W3:Y:S04]  /*0520*/  LDG.E.CONSTANT R8, desc[UR36][R8.64] ;  /* 0x0000002408087981 */ /* 0x000ee8000c1e9900 */
[----:B------:R-:W3:Y:S04]  /*0530*/  LDG.E R25, desc[UR36][R10.64+0x4] ;  /* 0x000004240a197981 */ /* 0x000ee8000c1e1900 */
[----:B------:R-:W4:Y:S01]  /*0540*/  LDG.E R23, desc[UR36][R10.64] ;  /* 0x000000240a177981 */ /* 0x000f22000c1e1900 */
[----:B------:R-:W-:-:S04]  /*0550*/  IADD3 R22, R16, R22, RZ ;  /* 0x0000001610167210 */ /* 0x000fc80007ffe0ff */
[----:B------:R-:W-:Y:S01]  /*0560*/  ISETP.GE.AND P2, PT, R22, R0, PT ;  /* 0x000000001600720c */ /* 0x000fe20003f46270 */
[-C--:B---3--:R-:W-:Y:S01]  /*0570*/  FMUL.FTZ R27, R8, R25.reuse ;  /* 0x00000019081b7220 */ /* 0x088fe20000410000 */
[----:B--2---:R-:W-:-:S03]  /*0580*/  FMUL.FTZ R25, R6, R25 ;  /* 0x0000001906197220 */ /* 0x004fc60000410000 */
[-C--:B----4-:R-:W-:Y:S01]  /*0590*/  FFMA.FTZ R27, R6, R23.reuse, -R27 ;  /* 0x00000017061b7223 */ /* 0x090fe2000001081b */
[----:B------:R-:W-:-:S04]  /*05a0*/  FFMA.FTZ R25, R8, R23, R25 ;  /* 0x0000001708197223 */ /* 0x000fc80000010019 */
[----:B------:R0:W-:Y:S04]  /*05b0*/  STG.E desc[UR36][R10.64], R27 ;  /* 0x0000001b0a007986 */ /* 0x0001e8000c101924 */
[----:B------:R0:W-:Y:S01]  /*05c0*/  STG.E desc[UR36][R10.64+0x4], R25 ;  /* 0x000004190a007986 */ /* 0x0001e2000c101924 */
[----:B------:R-:W-:Y:S05]  /*05d0*/  @!P2 BRA `(.L_x_34) ;  /* 0xfffffffc0040a947 */ /* 0x000fea000383ffff */
.L_x_33:
[----:B------:R-:W-:Y:S05]  /*05e0*/  BSYNC B0 ;  /* 0x0000000000007941 */ /* 0x000fea0003800000 */
.L_x_32:
        /* <DEDUP_REMOVED lines=8> */
.L_x_36:
[C---:B------:R-:W-:Y:S01]  /*0670*/  IMAD.SHL.U32 R2, R17.reuse, 0x2, RZ ;  /* 0x0000000211027824 */ /* 0x040fe200078e00ff */
[C---:B------:R-:W-:Y:S01]  /*0680*/  IADD3 R5, P0, R17.reuse, R4, RZ ;  /* 0x0000000411057210 */ /* 0x040fe20007f1e0ff */
[----:B------:R-:W-:Y:S01]  /*0690*/  ULDC.64 UR6, c[0x0][0x230] ;  /* 0x00008c0000067ab9 */ /* 0x000fe20000000a00 */
[----:B------:R-:W-:Y:S02]  /*06a0*/  ULDC.64 UR4, c[0x0][0x250] ;  /* 0x0000940000047ab9 */ /* 0x000fe40000000a00 */
        /* <DEDUP_REMOVED lines=11> */
[----:B------:R1:W2:Y:S04]  /*0760*/  LDG.E.CONSTANT R4, desc[UR36][R4.64] ;  /* 0x0000002404047981 */ /* 0x0002a8000c1e9900 */
[----:B------:R-:W3:Y:S01]  /*0770*/  LDG.E.CONSTANT R6, desc[UR36][R6.64] ;  /* 0x0000002406067981 */ /* 0x000ee2000c1e9900 */
[----:B------:R-:W-:Y:S01]  /*0780*/  MOV R2, 0x0 ;  /* 0x0000000000027802 */ /* 0x000fe20000000f00 */
[----:B------:R-:W-:-:S02]  /*0790*/  ULDC.64 UR6, c[0x4][0x30] ;  /* 0x01000c0000067ab9 */ /* 0x000fc40000000a00 */
[----:B------:R-:W3:Y:S04]  /*07a0*/  LDG.E R3, desc[UR36][R12.64+0x4] ;  /* 0x000004240c037981 */ /* 0x000ee8000c1e1900 */
[----:B------:R-:W4:Y:S01]  /*07b0*/  LDG.E R15, desc[UR36][R12.64] ;  /* 0x000000240c0f7981 */ /* 0x000f22000c1e1900 */
[----:B-1----:R-:W-:Y:S01]  /*07c0*/  IMAD.U32 R5, RZ, RZ, UR5 ;  /* 0x00000005ff057e24 */ /* 0x002fe2000f8e00ff */
[----:B------:R-:W-:Y:S01]  /*07d0*/  HFMA2.MMA R8, -RZ, RZ, 0, 3.2007694244384765625e-05 ;  /* 0x00000219ff087435 */ /* 0x000fe200000001ff */
[----:B0-----:R-:W-:Y:S02]  /*07e0*/  IMAD.U32 R10, RZ, RZ, UR6 ;  /* 0x00000006ff0a7e24 */ /* 0x001fe4000f8e00ff */
[----:B------:R-:W-:Y:S02]  /*07f0*/  IMAD.U32 R11, RZ, RZ, UR7 ;  /* 0x00000007ff0b7e24 */ /* 0x000fe4000f8e00ff */
[-C--:B---3--:R-:W-:Y:S01]  /*0800*/  FMUL.FTZ R9, R6, R3.reuse ;  /* 0x0000000306097220 */ /* 0x088fe20000410000 */
[----:B--2---:R-:W-:-:S03]  /*0810*/  FMUL.FTZ R3, R4, R3 ;  /* 0x0000000304037220 */ /* 0x004fc60000410000 */
[-C--:B----4-:R-:W-:Y:S01]  /*0820*/  FFMA.FTZ R9, R4, R15.reuse, -R9 ;  /* 0x0000000f04097223 */ /* 0x090fe20000010809 */
[----:B------:R-:W-:Y:S02]  /*0830*/  FFMA.FTZ R15, R6, R15, R3 ;  /* 0x0000000f060f7223 */ /* 0x000fe40000010003 */
[----:B------:R-:W0:Y:S01]  /*0840*/  LDC.64 R2, c[0x4][R2] ;  /* 0x0100000002027b82 */ /* 0x000e220000000a00 */
[----:B------:R-:W-:Y:S01]  /*0850*/  IMAD.U32 R4, RZ, RZ, UR4 ;  /* 0x00000004ff047e24 */ /* 0x000fe2000f8e00ff */
[----:B------:R-:W-:Y:S01]  /*0860*/  ULDC.64 UR4, c[0x4][0x120] ;  /* 0x0100480000047ab9 */ /* 0x000fe20000000a00 */
[----:B------:R-:W-:Y:S01]  /*0870*/  STG.E desc[UR36][R12.64], R9 ;  /* 0x000000090c007986 */ /* 0x000fe2000c101924 */
[----:B------:R-:W-:Y:S01]  /*0880*/  MOV R6, UR4 ;  /* 0x0000000400067c02 */ /* 0x000fe20008000f00 */
[----:B------:R-:W-:Y:S02]  /*0890*/  IMAD.U32 R7, RZ, RZ, UR5 ;  /* 0x00000005ff077e24 */ /* 0x000fe4000f8e00ff */
[----:B------:R1:W-:Y:S02]  /*08a0*/  STG.E desc[UR36][R12.64+0x4], R15 ;  /* 0x0000040f0c007986 */ /* 0x0003e4000c101924 */
[----:B-1----:R-:W-:-:S02]  /*08b0*/  IMAD.MOV.U32 R12, RZ, RZ, 0x1 ;  /* 0x00000001ff0c7424 */ /* 0x002fc400078e00ff */
[----:B------:R-:W-:-:S07]  /*08c0*/  IMAD.MOV.U32 R13, RZ, RZ, RZ ;  /* 0x000000ffff0d7224 */ /* 0x000fce00078e00ff */
[----:B------:R-:W-:-:S07]  /*08d0*/  LEPC R20, `(.L_x_37) ;  /* 0x000000001014794e */ /* 0x000fce0000000000 */
[----:B0-----:R-:W-:Y:S05]  /*08e0*/  CALL.ABS.NOINC R2 ;  /* 0x0000000002007343 */ /* 0x001fea0003c00000 */
.L_x_37:
[----:B------:R-:W-:Y:S05]  /*08f0*/  BSYNC B6 ;  /* 0x0000000000067941 */ /* 0x000fea0003800000 */
.L_x_35:
[----:B------:R-:W-:Y:S01]  /*0900*/  MOV R0, 0x0 ;  /* 0x0000000000007802 */ /* 0x000fe20000000f00 */
[----:B------:R-:W-:Y:S01]  /*0910*/  ULDC.64 UR4, c[0x4][0x118] ;  /* 0x0100460000047ab9 */ /* 0x000fe20000000a00 */
[----:B------:R-:W-:Y:S01]  /*0920*/  ULDC.64 UR6, c[0x4][0x30] ;  /* 0x01000c0000067ab9 */ /* 0x000fe20000000a00 */
[----:B------:R-:W-:Y:S01]  /*0930*/  IMAD.U32 R4, RZ, RZ, UR4 ;  /* 0x00000004ff047e24 */ /* 0x000fe2000f8e00ff */
[----:B------:R1:W2:Y:S01]  /*0940*/  LDC.64 R2, c[0x4][R0] ;  /* 0x0100000000027b82 */ /* 0x0002a20000000a00 */
[----:B------:R-:W-:Y:S01]  /*0950*/  MOV R5, UR5 ;  /* 0x0000000500057c02 */ /* 0x000fe20008000f00 */
[----:B------:R-:W-:Y:S01]  /*0960*/  ULDC.64 UR4, c[0x4][0x120] ;  /* 0x0100480000047ab9 */ /* 0x000fe20000000a00 */
[----:B------:R-:W-:Y:S01]  /*0970*/  HFMA2.MMA R12, -RZ, RZ, 0, 5.9604644775390625e-08 ;  /* 0x00000001ff0c7435 */ /* 0x000fe200000001ff */
[----:B------:R-:W-:Y:S01]  /*0980*/  IMAD.U32 R6, RZ, RZ, UR4 ;  /* 0x00000004ff067e24 */ /* 0x000fe2000f8e00ff */
[----:B0-----:R-:W-:Y:S01]  /*0990*/  MOV R10, UR6 ;  /* 0x00000006000a7c02 */ /* 0x001fe20008000f00 */
[----:B------:R-:W-:-:S02]  /*09a0*/  IMAD.U32 R7, RZ, RZ, UR5 ;  /* 0x00000005ff077e24 */ /* 0x000fc4000f8e00ff */
[----:B------:R-:W-:Y:S02]  /*09b0*/  IMAD.U32 R11, RZ, RZ, UR7 ;  /* 0x00000007ff0b7e24 */ /* 0x000fe4000f8e00ff */
[----:B------:R-:W-:Y:S02]  /*09c0*/  IMAD.MOV.U32 R8, RZ, RZ, 0x219 ;  /* 0x00000219ff087424 */ /* 0x000fe400078e00ff */
[----:B-1----:R-:W-:-:S07]  /*09d0*/  IMAD.MOV.U32 R13, RZ, RZ, RZ ;  /* 0x000000ffff0d7224 */ /* 0x002fce00078e00ff */
[----:B------:R-:W-:-:S07]  /*09e0*/  LEPC R20, `(.L_x_38) ;  /* 0x000000001014794e */ /* 0x000fce0000000000 */
[----:B--2---:R-:W-:Y:S05]  /*09f0*/  CALL.ABS.NOINC R2 ;  /* 0x0000000002007343 */ /* 0x004fea0003c00000 */
.L_x_38:
[----:B------:R-:W-:Y:S05]  /*0a00*/  EXIT ;  /* 0x000000000000794d */ /* 0x000fea0003800000 */
.L_x_39:
        /* <DEDUP_REMOVED lines=15> */
.L_x_499:


//--------------------- .text._ZN4vllm38concat_and_cache_mla_rope_fused_kernelIfLb1E13__nv_bfloat16hLNS_18Fp8KVCacheDataTypeE2EEEvPKlPT_S6_PKS5_S8_illlliPT2_S4_iiiiPKf --------------------------
	.section	.text._ZN4vllm38concat_and_cache_mla_rope_fused_kernelIfLb1E13__nv_bfloat16hLNS_18Fp8KVCacheDataTypeE2EEEvPKlPT_S6_PKS5_S8_illlliPT2_S4_iiiiPKf,"ax",@progbits
	.align	128
        .global         _ZN4vllm38concat_and_cache_mla_rope_fused_kernelIfLb1E13__nv_bfloat16hLNS_18Fp8KVCacheDataTypeE2EEEvPKlPT_S6_PKS5_S8_illlliPT2_S4_iiiiPKf
        .type           _ZN4vllm38concat_and_cache_mla_rope_fused_kernelIfLb1E13__nv_bfloat16hLNS_18Fp8KVCacheDataTypeE2EEEvPKlPT_S6_PKS5_S8_illlliPT2_S4_iiiiPKf,@function
        .size           _ZN4vllm38concat_and_cache_mla_rope_fused_kernelIfLb1E13__nv_bfloat16hLNS_18Fp8KVCacheDataTypeE2EEEvPKlPT_S6_PKS5_S8_illlliPT2_S4_iiiiPKf,(.L_x_500 - _ZN4vllm38concat_and_cache_mla_rope_fused_kernelIfLb1E13__nv_bfloat16hLNS_18Fp8KVCacheDataTypeE2EEEvPKlPT_S6_PKS5_S8_illlliPT2_S4_iiiiPKf)
        .other          _ZN4vllm38concat_and_cache_mla_rope_fused_kernelIfLb1E13__nv_bfloat16hLNS_18Fp8KVCacheDataTypeE2EEEvPKlPT_S6_PKS5_S8_illlliPT2_S4_iiiiPKf,@"STO_CUDA_ENTRY STV_DEFAULT"
_ZN4vllm38concat_and_cache_mla_rope_fused_kernelIfLb1E13__nv_bfloat16hLNS_18Fp8KVCacheDataTypeE2EEEvPKlPT_S6_PKS5_S8_illlliPT2_S4_iiiiPKf:
.text._ZN4vllm38concat_and_cache_mla_rope_fused_kernelIfLb1E13__nv_bfloat16hLNS_18Fp8KVCacheDataTypeE2EEEvPKlPT_S6_PKS5_S8_illlliPT2_S4_iiiiPKf:
        /* <DEDUP_REMOVED lines=46> */
.L_x_42:
        /* <DEDUP_REMOVED lines=15> */
[----:B0-----:R-:W-:Y:S02]  /*03d0*/  SEL R15, R20, R8, !P1 ;  /* 0x00000008140f7207 */ /* 0x001fe40004800000 */
[----:B------:R-:W-:Y:S02]  /*03e0*/  MOV R8, R6 ;  /* 0x0000000600087202 */ /* 0x000fe40000000f00 */
[--C-:B------:R-:W-:Y:S01]  /*03f0*/  SHF.R.S32.HI R12, RZ, 0x1f, R15.reuse ;  /* 0x0000001fff0c7819 */ /* 0x100fe2000001140f */
[----:B------:R-:W-:-:S04]  /*0400*/  IMAD.MOV R17, RZ, RZ, -R15 ;  /* 0x000000ffff117224 */ /* 0x000fc800078e0a0f */
[----:B------:R-:W-:Y:S02]  /*0410*/  IMAD R17, R11, R17, R22 ;  /* 0x000000110b117224 */ /* 0x000fe400078e0216 */
[----:B------:R-:W-:Y:S02]  /*0420*/  IMAD R14, R12, UR8, RZ ;  /* 0x000000080c0e7c24 */ /* 0x000fe4000f8e02ff */
[----:B------:R-:W-:Y:S01]  /*0430*/  IMAD.WIDE.U32 R12, R15, UR8, R8 ;  /* 0x000000080f0c7c25 */ /* 0x000fe2000f8e0008 */
[--C-:B------:R-:W-:Y:S02]  /*0440*/  SHF.R.S32.HI R24, RZ, 0x1f, R17.reuse ;  /* 0x0000001fff187819 */ /* 0x100fe40000011411 */
[----:B------:R-:W-:Y:S01]  /*0450*/  IADD3 R9, P3, R17, R2, RZ ;  /* 0x0000000211097210 */ /* 0x000fe20007f7e0ff */
[----:B------:R-:W-:Y:S01]  /*0460*/  IMAD R14, R15, UR9, R14 ;  /* 0x000000090f0e7c24 */ /* 0x000fe2000f8e020e */
[----:B------:R-:W-:Y:S01]  /*0470*/  IADD3 R15, P2, R17, R12, RZ ;  /* 0x0000000c110f7210 */ /* 0x000fe20007f5e0ff */
[----:B------:R-:W-:Y:S01]  /*0480*/  IMAD.IADD R29, R11, 0x1, R17 ;  /* 0x000000010b1d7824 */ /* 0x000fe200078e0211 */
[----:B------:R-:W-:Y:S01]  /*0490*/  LEA R8, P4, R9, UR6, 0x2 ;  /* 0x0000000609087c11 */ /* 0x000fe2000f8810ff */
[----:B------:R-:W-:Y:S01]  /*04a0*/  IMAD.X R16, R24, 0x1, R23, P3 ;  /* 0x0000000118107824 */ /* 0x000fe200018e0617 */
[----:B------:R-:W-:-:S02]  /*04b0*/  IADD3 R14, R13, R14, RZ ;  /* 0x0000000e0d0e7210 */ /* 0x000fc40007ffe0ff */
[----:B------:R-:W-:Y:S02]  /*04c0*/  IADD3 R17, P3, R29, R12, RZ ;  /* 0x0000000c1d117210 */ /* 0x000fe40007f7e0ff */
[----:B------:R-:W-:Y:S01]  /*04d0*/  LEA.HI.X R9, R9, UR7, R16, 0x2, P4 ;  /* 0x0000000709097c11 */ /* 0x000fe2000a0f1410 */
[----:B------:R-:W-:Y:S01]  /*04e0*/  IMAD.X R24, R24, 0x1, R14, P2 ;  /* 0x0000000118187824 */ /* 0x000fe200010e060e */
[----:B------:R-:W-:Y:S02]  /*04f0*/  LEA R12, P2, R11, R8, 0x2 ;  /* 0x000000080b0c7211 */ /* 0x000fe400078410ff */
[----:B------:R-:W-:Y:S01]  /*0500*/  LEA.HI.X.SX32 R26, R29, R14, 0x1, P3 ;  /* 0x0000000e1d1a7211 */ /* 0x000fe200018f0eff */
[----:B------:R-:W2:Y:S01]  /*0510*/  LDG.E.CONSTANT R8, desc[UR36][R8.64] ;  /* 0x0000002408087981 */ /* 0x000ea2000c1e9900 */
[----:B------:R-:W-:Y:S01]  /*0520*/  LEA R16, P4, R17, UR10, 0x2 ;  /* 0x0000000a11107c11 */ /* 0x000fe2000f8810ff */
[----:B------:R-:W-:Y:S01]  /*0530*/  IMAD.X R13, R9, 0x1, R27, P2 ;  /* 0x00000001090d7824 */ /* 0x000fe200010e061b */
[----:B------:R-:W-:-:S02]  /*0540*/  LEA R14, P3, R15, UR10, 0x2 ;  /* 0x0000000a0f0e7c11 */ /* 0x000fc4000f8610ff */
[----:B------:R-:W-:Y:S02]  /*0550*/  LEA.HI.X R17, R17, UR11, R26, 0x2, P4 ;  /* 0x0000000b11117c11 */ /* 0x000fe4000a0f141a */
[----:B------:R-:W-:Y:S01]  /*0560*/  LEA.HI.X R15, R15, UR11, R24, 0x2, P3 ;  /* 0x0000000b0f0f7c11 */ /* 0x000fe200098f1418 */
[----:B------:R-:W3:Y:S04]  /*0570*/  LDG.E.CONSTANT R12, desc[UR36][R12.64] ;  /* 0x000000240c0c7981 */ /* 0x000ee8000c1e9900 */
[----:B------:R-:W3:Y:S04]  /*0580*/  LDG.E R24, desc[UR36][R16.64] ;  /* 0x0000002410187981 */ /* 0x000ee8000c1e1900 */
[----:B------:R-:W4:Y:S01]  /*0590*/  LDG.E R29, desc[UR36][R14.64] ;  /* 0x000000240e1d7981 */ /* 0x000f22000c1e1900 */
[----:B------:R-:W-:-:S05]  /*05a0*/  IMAD.IADD R22, R10, 0x1, R22 ;  /* 0x000000010a167824 */ /* 0x000fca00078e0216 */
        /* <DEDUP_REMOVED lines=8> */
.L_x_41:
[----:B------:R-:W-:Y:S05]  /*0630*/  BSYNC B0 ;  /* 0x0000000000007941 */ /* 0x000fea0003800000 */
.L_x_40:
        /* <DEDUP_REMOVED lines=8> */
.L_x_44:
[----:B------:R-:W-:Y:S01]  /*06c0*/  IADD3 R2, P0, R4, R2, RZ ;  /* 0x0000000204027210 */ /* 0x000fe20007f1e0ff */
[----:B------:R-:W-:Y:S01]  /*06d0*/  ULDC.64 UR6, c[0x0][0x230] ;  /* 0x00008c0000067ab9 */ /* 0x000fe20000000a00 */
[----:B------:R-:W-:Y:S01]  /*06e0*/  SHF.R.S32.HI R5, RZ, 0x1f, R4 ;  /* 0x0000001fff057819 */ /* 0x000fe20000011404 */
[----:B------:R-:W-:Y:S01]  /*06f0*/  ULDC.64 UR4, c[0x0][0x250] ;  /* 0x0000940000047ab9 */ /* 0x000fe20000000a00 */
[----:B0-----:R-:W-:Y:S01]  /*0700*/  IADD3 R14, R11, R4, RZ ;  /* 0x000000040b0e7210 */ /* 0x001fe20007ffe0ff */
[----:B------:R-:W-:Y:S02]  /*0710*/  IMAD R13, R19, UR5, RZ ;  /* 0x00000005130d7c24 */ /* 0x000fe4000f8e02ff */
[----:B------:R-:W-:Y:S01]  /*0720*/  IMAD.X R23, R5, 0x1, R23, P0 ;  /* 0x0000000105177824 */ /* 0x000fe200000e0617 */
[--C-:B------:R-:W-:Y:S02]  /*0730*/  SHF.R.S32.HI R15, RZ, 0x1f, R14.reuse ;  /* 0x0000001fff0f7819 */ /* 0x100fe4000001140e */
[----:B------:R-:W-:Y:S01]  /*0740*/  LEA R6, P0, R2, UR6, 0x2 ;  /* 0x0000000602067c11 */ /* 0x000fe2000f8010ff */
[----:B------:R-:W-:-:S03]  /*0750*/  IMAD.WIDE.U32 R14, R19, UR4, R14 ;  /* 0x00000004130e7c25 */ /* 0x000fc6000f8e000e */
[----:B------:R-:W-:Y:S01]  /*0760*/  LEA.HI.X R7, R2, UR7, R23, 0x2, P0 ;  /* 0x0000000702077c11 */ /* 0x000fe200080f1417 */
[----:B------:R-:W-:Y:S01]  /*0770*/  ULDC.64 UR6, c[0x4][0x30] ;  /* 0x01000c0000067ab9 */ /* 0x000fe20000000a00 */
[----:B------:R-:W-:Y:S01]  /*0780*/  IMAD.WIDE.U32 R2, R19, UR4, R4 ;  /* 0x0000000413027c25 */ /* 0x000fe2000f8e0004 */
[----:B------:R-:W-:Y:S02]  /*0790*/  ULDC.64 UR4, c[0x0][0x220] ;  /* 0x0000880000047ab9 */ /* 0x000fe40000000a00 */
[----:B------:R-:W-:Y:S01]  /*07a0*/  LEA R12, P1, R14, UR4, 0x2 ;  /* 0x000000040e0c7c11 */ /* 0x000fe2000f8210ff */
[----:B------:R-:W-:Y:S01]  /*07b0*/  IMAD.IADD R9, R13, 0x1, R15 ;  /* 0x000000010d097824 */ /* 0x000fe200078e020f */
[----:B------:R-:W-:Y:S01]  /*07c0*/  LEA R8, P0, R2, UR4, 0x2 ;  /* 0x0000000402087c11 */ /* 0x000fe2000f8010ff */
[----:B------:R-:W-:Y:S02]  /*07d0*/  IMAD.IADD R3, R3, 0x1, R13 ;  /* 0x0000000103037824 */ /* 0x000fe400078e020d */
[----:B------:R-:W-:Y:S01]  /*07e0*/  IMAD.WIDE R4, R11, 0x4, R6 ;  /* 0x000000040b047825 */ /* 0x000fe200078e0206 */
[----:B------:R-:W-:Y:S01]  /*07f0*/  LEA.HI.X R13, R14, UR5, R9, 0x2, P1 ;  /* 0x000000050e0d7c11 */ /* 0x000fe200088f1409 */
[----:B------:R-:W2:Y:S01]  /*0800*/  LDG.E.CONSTANT R6, desc[UR36][R6.64] ;  /* 0x0000002406067981 */ /* 0x000ea2000c1e9900 */
[----:B------:R-:W-:Y:S01]  /*0810*/  LEA.HI.X R9, R2, UR5, R3, 0x2, P0 ;  /* 0x0000000502097c11 */ /* 0x000fe200080f1403 */
[----:B------:R-:W-:-:S02]  /*0820*/  ULDC.64 UR4, c[0x4][0x118] ;  /* 0x0100460000047ab9 */ /* 0x000fc40000000a00 */
[----:B------:R0:W3:Y:S04]  /*0830*/  LDG.E.CONSTANT R4, desc[UR36][R4.64] ;  /* 0x0000002404047981 */ /* 0x0000e8000c1e9900 */
[----:B------:R-:W3:Y:S04]  /*0840*/  LDG.E R3, desc[UR36][R12.64] ;  /* 0x000000240c037981 */ /* 0x000ee8000c1e1900 */
[----:B------:R-:W4:Y:S01]  /*0850*/  LDG.E R17, desc[UR36][R8.64] ;  /* 0x0000002408117981 */ /* 0x000f22000c1e1900 */
[----:B------:R-:W-:Y:S01]  /*0860*/  MOV R2, 0x0 ;  /* 0x0000000000027802 */ /* 0x000fe20000000f00 */
[----:B0-----:R-:W-:Y:S01]  /*0870*/  IMAD.U32 R5, RZ, RZ, UR5 ;  /* 0x00000005ff057e24 */ /* 0x001fe2000f8e00ff */
[----:B------:R-:W-:Y:S01]  /*0880*/  MOV R10, UR6 ;  /* 0x00000006000a7c02 */ /* 0x000fe20008000f00 */
[----:B------:R-:W-:-:S02]  /*0890*/  IMAD.U32 R11, RZ, RZ, UR7 ;  /* 0x00000007ff0b7e24 */ /* 0x000fc4000f8e00ff */
[-C--:B---3--:R-:W-:Y:S01]  /*08a0*/  FMUL.FTZ R15, R4, R3.reuse ;  /* 0x00000003040f7220 */ /* 0x088fe20000410000 */
[----:B--2---:R-:W-:-:S03]  /*08b0*/  FMUL.FTZ R3, R6, R3 ;  /* 0x0000000306037220 */ /* 0x004fc60000410000 */
[-C--:B----4-:R-:W-:Y:S01]  /*08c0*/  FFMA.FTZ R15, R6, R17.reuse, -R15 ;  /* 0x00000011060f7223 */ /* 0x090fe2000001080f */
[----:B------:R-:W-:Y:S02]  /*08d0*/  FFMA.FTZ R17, R4, R17, R3 ;  /* 0x0000001104117223 */ /* 0x000fe40000010003 */
[----:B------:R-:W0:Y:S01]  /*08e0*/  LDC.64 R2, c[0x4][R2] ;  /* 0x0100000002027b82 */ /* 0x000e220000000a00 */
[----:B------:R-:W-:Y:S01]  /*08f0*/  MOV R4, UR4 ;  /* 0x0000000400047c02 */ /* 0x000fe20008000f00 */
[----:B------:R1:W-:Y:S01]  /*0900*/  STG.E desc[UR36][R8.64], R15 ;  /* 0x0000000f08007986 */ /* 0x0003e2000c101924 */
[----:B------:R-:W-:-:S03]  /*0910*/  ULDC.64 UR4, c[0x4][0x120] ;  /* 0x0100480000047ab9 */ /* 0x000fc60000000a00 */
[----:B------:R2:W-:Y:S01]  /*0920*/  STG.E desc[UR36][R12.64], R17 ;  /* 0x000000110c007986 */ /* 0x0005e2000c101924 */
[----:B------:R-:W-:Y:S02]  /*0930*/  IMAD.U32 R6, RZ, RZ, UR4 ;  /* 0x00000004ff067e24 */ /* 0x000fe4000f8e00ff */
[----:B------:R-:W-:Y:S02]  /*0940*/  IMAD.U32 R7, RZ, RZ, UR5 ;  /* 0x00000005ff077e24 */ /* 0x000fe4000f8e00ff */
[----:B-1----:R-:W-:Y:S01]  /*0950*/  IMAD.MOV.U32 R8, RZ, RZ, 0x219 ;  /* 0x00000219ff087424 */ /* 0x002fe200078e00ff */
[----:B--2---:R-:W-:Y:S01]  /*0960*/  HFMA2.MMA R12, -RZ, RZ, 0, 5.9604644775390625e-08 ;  /* 0x00000001ff0c7435 */ /* 0x004fe200000001ff */
[----:B------:R-:W-:-:S10]  /*0970*/  IMAD.MOV.U32 R13, RZ, RZ, RZ ;  /* 0x000000ffff0d7224 */ /* 0x000fd400078e00ff */
[----:B------:R-:W-:-:S07]  /*0980*/  LEPC R20, `(.L_x_45) ;  /* 0x000000001014794e */ /* 0x000fce0000000000 */
[----:B0-----:R-:W-:Y:S05]  /*0990*/  CALL.ABS.NOINC R2 ;  /* 0x0000000002007343 */ /* 0x001fea0003c00000 */
.L_x_45:
[----:B------:R-:W-:Y:S05]  /*09a0*/  BSYNC B6 ;  /* 0x0000000000067941 */ /* 0x000fea0003800000 */
.L_x_43:
        /* <DEDUP_REMOVED lines=9> */
[----:B------:R-:W-:Y:S01]  /*0a40*/  MOV R10, UR6 ;  /* 0x00000006000a7c02 */ /* 0x000fe20008000f00 */
[----:B------:R-:W-:-:S02]  /*0a50*/  IMAD.U32 R7, RZ, RZ, UR5 ;  /* 0x00000005ff077e24 */ /* 0x000fc4000f8e00ff */
[----:B------:R-:W-:Y:S02]  /*0a60*/  IMAD.U32 R11, RZ, RZ, UR7 ;  /* 0x00000007ff0b7e24 */ /* 0x000fe4000f8e00ff */
[----:B------:R-:W-:Y:S02]  /*0a70*/  IMAD.MOV.U32 R8, RZ, RZ, 0x219 ;  /* 0x00000219ff087424 */ /* 0x000fe400078e00ff */
[----:B-1----:R-:W-:-:S07]  /*0a80*/  IMAD.MOV.U32 R13, RZ, RZ, RZ ;  /* 0x000000ffff0d7224 */ /* 0x002fce00078e00ff */
[----:B------:R-:W-:-:S07]  /*0a90*/  LEPC R20, `(.L_x_46) ;  /* 0x000000001014794e */ /* 0x000fce0000000000 */
[----:B0-2---:R-:W-:Y:S05]  /*0aa0*/  CALL.ABS.NOINC R2 ;  /* 0x0000000002007343 */ /* 0x005fea0003c00000 */
.L_x_46:
[----:B------:R-:W-:Y:S05]  /*0ab0*/  EXIT ;  /* 0x000000000000794d */ /* 0x000fea0003800000 */
.L_x_47:
        /* <DEDUP_REMOVED lines=12> */
.L_x_500:


//--------------------- .text._ZN4vllm38concat_and_cache_mla_rope_fused_kernelIN3c108BFloat16ELb0EthLNS_18Fp8KVCacheDataTypeE2EEEvPKlPT_S7_PKS6_S9_illlliPT2_S5_iiiiPKf --------------------------
	.section	.text._ZN4vllm38concat_and_cache_mla_rope_fused_kernelIN3c108BFloat16ELb0EthLNS_18Fp8KVCacheDataTypeE2EEEvPKlPT_S7_PKS6_S9_illlliPT2_S5_iiiiPKf,"ax",@progbits
	.align	128
        .global         _ZN4vllm38concat_and_cache_mla_rope_fused_kernelIN3c108BFloat16ELb0EthLNS_18Fp8KVCacheDataTypeE2EEEvPKlPT_S7_PKS6_S9_illlliPT2_S5_iiiiPKf
        .type           _ZN4vllm38concat_and_cache_mla_rope_fused_kernelIN3c108BFloat16ELb0EthLNS_18Fp8KVCacheDataTypeE2EEEvPKlPT_S7_PKS6_S9_illlliPT2_S5_iiiiPKf,@function
        .size           _ZN4vllm38concat_and_cache_mla_rope_fused_kernelIN3c108BFloat16ELb0EthLNS_18Fp8KVCacheDataTypeE2EEEvPKlPT_S7_PKS6_S9_illlliPT2_S5_iiiiPKf,(.L_x_501 - _ZN4vllm38concat_and_cache_mla_rope_fused_kernelIN3c108BFloat16ELb0EthLNS_18Fp8KVCacheDataTypeE2EEEvPKlPT_S7_PKS6_S9_illlliPT2_S5_iiiiPKf)
        .other          _ZN4vllm38concat_and_cache_mla_rope_fused_kernelIN3c108BFloat16ELb0EthLNS_18Fp8KVCacheDataTypeE2EEEvPKlPT_S7_PKS6_S9_illlliPT2_S5_iiiiPKf,@"STO_CUDA_ENTRY STV_DEFAULT"
_ZN4vllm38concat_and_cache_mla_rope_fused_kernelIN3c108BFloat16ELb0EthLNS_18Fp8KVCacheDataTypeE2EEEvPKlPT_S7_PKS6_S9_illlliPT2_S5_iiiiPKf:
.text._ZN4vllm38concat_and_cache_mla_rope_fused_kernelIN3c108BFloat16ELb0EthLNS_18Fp8KVCacheDataTypeE2EEEvPKlPT_S7_PKS6_S9_illlliPT2_S5_iiiiPKf:
        /* <DEDUP_REMOVED lines=46> */
.L_x_50:
        /* <DEDUP_REMOVED lines=64> */
.L_x_49:
[----:B------:R-:W-:Y:S05]  /*06e0*/  BSYNC B0 ;  /* 0x0000000000007941 */ /* 0x000fea0003800000 */
.L_x_48:
        /* <DEDUP_REMOVED lines=8> */
.L_x_52:
        /* <DEDUP_REMOVED lines=56> */
.L_x_53:
[----:B------:R-:W-:Y:S05]  /*0af0*/  BSYNC B6 ;  /* 0x0000000000067941 */ /* 0x000fea0003800000 */
.L_x_51:
        /* <DEDUP_REMOVED lines=16> */
.L_x_54:
[----:B------:R-:W-:Y:S05]  /*0c00*/  EXIT ;  /* 0x000000000000794d */ /* 0x000fea0003800000 */
.L_x_55:
        /* <DEDUP_REMOVED lines=15> */
.L_x_501:


//--------------------- .text._ZN4vllm38concat_and_cache_mla_rope_fused_kernelIN3c108BFloat16ELb1EthLNS_18Fp8KVCacheDataTypeE2EEEvPKlPT_S7_PKS6_S9_illlliPT2_S5_iiiiPKf --------------------------
	.section	.text._ZN4vllm38concat_and_cache_mla_rope_fused_kernelIN3c108BFloat16ELb1EthLNS_18Fp8KVCacheDataTypeE2EEEvPKlPT_S7_PKS6_S9_illlliPT2_S5_iiiiPKf,"ax",@progbits
	.align	128
        .global         _ZN4vllm38concat_and_cache_mla_rope_fused_kernelIN3c108BFloat16ELb1EthLNS_18Fp8KVCacheDataTypeE2EEEvPKlPT_S7_PKS6_S9_illlliPT2_S5_iiiiPKf
        .type           _ZN4vllm38concat_and_cache_mla_rope_fused_kernelIN3c108BFloat16ELb1EthLNS_18Fp8KVCacheDataTypeE2EEEvPKlPT_S7_PKS6_S9_illlliPT2_S5_iiiiPKf,@function
        .size           _ZN4vllm38concat_and_cache_mla_rope_fused_kernelIN3c108BFloat16ELb1EthLNS_18Fp8KVCacheDataTypeE2EEEvPKlPT_S7_PKS6_S9_illlliPT2_S5_iiiiPKf,(.L_x_502 - _ZN4vllm38concat_and_cache_mla_rope_fused_kernelIN3c108BFloat16ELb1EthLNS_18Fp8KVCacheDataTypeE2EEEvPKlPT_S7_PKS6_S9_illlliPT2_S5_iiiiPKf)
        .other          _ZN4vllm38concat_and_cache_mla_rope_fused_kernelIN3c108BFloat16ELb1EthLNS_18Fp8KVCacheDataTypeE2EEEvPKlPT_S7_PKS6_S9_illlliPT2_S5_iiiiPKf,@"STO_CUDA_ENTRY STV_DEFAULT"
_ZN4vllm38concat_and_cache_mla_rope_fused_kernelIN3c108BFloat16ELb1EthLNS_18Fp8KVCacheDataTypeE2EEEvPKlPT_S7_PKS6_S9_illlliPT2_S5_iiiiPKf:
.text._ZN4vllm38concat_and_cache_mla_rope_fused_kernelIN3c108BFloat16ELb1EthLNS_18Fp8KVCacheDataTypeE2EEEvPKlPT_S7_PKS6_S9_illlliPT2_S5_iiiiPKf:
        /* <DEDUP_REMOVED lines=46> */
.L_x_58:
        /* <DEDUP_REMOVED lines=69> */
.L_x_57:
[----:B------:R-:W-:Y:S05]  /*0730*/  BSYNC B0 ;  /* 0x0000000000007941 */ /* 0x000fea0003800000 */
.L_x_56:
        /* <DEDUP_REMOVED lines=8> */
.L_x_60:
        /* <DEDUP_REMOVED lines=62> */
.L_x_61:
[----:B------:R-:W-:Y:S05]  /*0ba0*/  BSYNC B6 ;  /* 0x0000000000067941 */ /* 0x000fea0003800000 */
.L_x_59:
        /* <DEDUP_REMOVED lines=16> */
.L_x_62:
[----:B------:R-:W-:Y:S05]  /*0cb0*/  EXIT ;  /* 0x000000000000794d */ /* 0x000fea0003800000 */
.L_x_63:
        /* <DEDUP_REMOVED lines=12> */
.L_x_502:


//--------------------- .text._ZN4vllm38concat_and_cache_mla_rope_fused_kernelIN3c104HalfELb0EthLNS_18Fp8KVCacheDataTypeE2EEEvPKlPT_S7_PKS6_S9_illlliPT2_S5_iiiiPKf --------------------------
	.section	.text._ZN4vllm38concat_and_cache_mla_rope_fused_kernelIN3c104HalfELb0EthLNS_18Fp8KVCacheDataTypeE2EEEvPKlPT_S7_PKS6_S9_illlliPT2_S5_iiiiPKf,"ax",@progbits
	.align	128
        .global         _ZN4vllm38concat_and_cache_mla_rope_fused_kernelIN3c104HalfELb0EthLNS_18Fp8KVCacheDataTypeE2EEEvPKlPT_S7_PKS6_S9_illlliPT2_S5_iiiiPKf
        .type           _ZN4vllm38concat_and_cache_mla_rope_fused_kernelIN3c104HalfELb0EthLNS_18Fp8KVCacheDataTypeE2EEEvPKlPT_S7_PKS6_S9_illlliPT2_S5_iiiiPKf,@function
        .size           _ZN4vllm38concat_and_cache_mla_rope_fused_kernelIN3c104HalfELb0EthLNS_18Fp8KVCacheDataTypeE2EEEvPKlPT_S7_PKS6_S9_illlliPT2_S5_iiiiPKf,(.L_x_503 - _ZN4vllm38concat_and_cache_mla_rope_fused_kernelIN3c104HalfELb0EthLNS_18Fp8KVCacheDataTypeE2EEEvPKlPT_S7_PKS6_S9_illlliPT2_S5_iiiiPKf)
        .other          _ZN4vllm38concat_and_cache_mla_rope_fused_kernelIN3c104HalfELb0EthLNS_18Fp8KVCacheDataTypeE2EEEvPKlPT_S7_PKS6_S9_illlliPT2_S5_iiiiPKf,@"STO_CUDA_ENTRY STV_DEFAULT"
_ZN4vllm38concat_and_cache_mla_rope_fused_kernelIN3c104HalfELb0EthLNS_18Fp8KVCacheDataTypeE2EEEvPKlPT_S7_PKS6_S9_illlliPT2_S5_iiiiPKf:
.text._ZN4vllm38concat_and_cache_mla_rope_fused_kernelIN3c104HalfELb0EthLNS_18Fp8KVCacheDataTypeE2EEEvPKlPT_S7_PKS6_S9_illlliPT2_S5_iiiiPKf:
        /* <DEDUP_REMOVED lines=46> */
.L_x_66:
        /* <DEDUP_REMOVED lines=62> */
.L_x_65:
[----:B------:R-:W-:Y:S05]  /*06c0*/  BSYNC B0 ;  /* 0x0000000000007941 */ /* 0x000fea0003800000 */
.L_x_64:
        /* <DEDUP_REMOVED lines=8> */
.L_x_68:
        /* <DEDUP_REMOVED lines=54> */
.L_x_69:
[----:B------:R-:W-:Y:S05]  /*0ab0*/  BSYNC B6 ;  /* 0x0000000000067941 */ /* 0x000fea0003800000 */
.L_x_67:
        /* <DEDUP_REMOVED lines=16> */
.L_x_70:
[----:B------:R-:W-:Y:S05]  /*0bc0*/  EXIT ;  /* 0x000000000000794d */ /* 0x000fea0003800000 */
.L_x_71:
        /* <DEDUP_REMOVED lines=11> */
.L_x_503:


//--------------------- .text._ZN4vllm38concat_and_cache_mla_rope_fused_kernelIN3c104HalfELb1EthLNS_18Fp8KVCacheDataTypeE2EEEvPKlPT_S7_PKS6_S9_illlliPT2_S5_iiiiPKf --------------------------
	.section	.text._ZN4vllm38concat_and_cache_mla_rope_fused_kernelIN3c104HalfELb1EthLNS_18Fp8KVCacheDataTypeE2EEEvPKlPT_S7_PKS6_S9_illlliPT2_S5_iiiiPKf,"ax",@progbits
	.align	128
        .global         _ZN4vllm38concat_and_cache_mla_rope_fused_kernelIN3c104HalfELb1EthLNS_18Fp8KVCacheDataTypeE2EEEvPKlPT_S7_PKS6_S9_illlliPT2_S5_iiiiPKf
        .type           _ZN4vllm38concat_and_cache_mla_rope_fused_kernelIN3c104HalfELb1EthLNS_18Fp8KVCacheDataTypeE2EEEvPKlPT_S7_PKS6_S9_illlliPT2_S5_iiiiPKf,@function
        .size           _ZN4vllm38concat_and_cache_mla_rope_fused_kernelIN3c104HalfELb1EthLNS_18Fp8KVCacheDataTypeE2EEEvPKlPT_S7_PKS6_S9_illlliPT2_S5_iiiiPKf,(.L_x_504 - _ZN4vllm38concat_and_cache_mla_rope_fused_kernelIN3c104HalfELb1EthLNS_18Fp8KVCacheDataTypeE2EEEvPKlPT_S7_PKS6_S9_illlliPT2_S5_iiiiPKf)
        .other          _ZN4vllm38concat_and_cache_mla_rope_fused_kernelIN3c104HalfELb1EthLNS_18Fp8KVCacheDataTypeE2EEEvPKlPT_S7_PKS6_S9_illlliPT2_S5_iiiiPKf,@"STO_CUDA_ENTRY STV_DEFAULT"
_ZN4vllm38concat_and_cache_mla_rope_fused_kernelIN3c104HalfELb1EthLNS_18Fp8KVCacheDataTypeE2EEEvPKlPT_S7_PKS6_S9_illlliPT2_S5_iiiiPKf:
.text._ZN4vllm38concat_and_cache_mla_rope_fused_kernelIN3c104HalfELb1EthLNS_18Fp8KVCacheDataTypeE2EEEvPKlPT_S7_PKS6_S9_illlliPT2_S5_iiiiPKf:
        /* <DEDUP_REMOVED lines=46> */
.L_x_74:
        /* <DEDUP_REMOVED lines=67> */
.L_x_73:
[----:B------:R-:W-:Y:S05]  /*0710*/  BSYNC B0 ;  /* 0x0000000000007941 */ /* 0x000fea0003800000 */
.L_x_72:
        /* <DEDUP_REMOVED lines=8> */
.L_x_76:
        /* <DEDUP_REMOVED lines=60> */
.L_x_77:
[----:B------:R-:W-:Y:S05]  /*0b60*/  BSYNC B6 ;  /* 0x0000000000067941 */ /* 0x000fea0003800000 */
.L_x_75:
        /* <DEDUP_REMOVED lines=16> */
.L_x_78:
[----:B------:R-:W-:Y:S05]  /*0c70*/  EXIT ;  /* 0x000000000000794d */ /* 0x000fea0003800000 */
.L_x_79:
        /* <DEDUP_REMOVED lines=16> */
.L_x_504:


//--------------------- .text._ZN4vllm38concat_and_cache_mla_rope_fused_kernelIfLb0EthLNS_18Fp8KVCacheDataTypeE2EEEvPKlPT_S5_PKS4_S7_illlliPT2_S3_iiiiPKf --------------------------
	.section	.text._ZN4vllm38concat_and_cache_mla_rope_fused_kernelIfLb0EthLNS_18Fp8KVCacheDataTypeE2EEEvPKlPT_S5_PKS4_S7_illlliPT2_S3_iiiiPKf,"ax",@progbits
	.align	128
        .global         _ZN4vllm38concat_and_cache_mla_rope_fused_kernelIfLb0EthLNS_18Fp8KVCacheDataTypeE2EEEvPKlPT_S5_PKS4_S7_illlliPT2_S3_iiiiPKf
        .type           _ZN4vllm38concat_and_cache_mla_rope_fused_kernelIfLb0EthLNS_18Fp8KVCacheDataTypeE2EEEvPKlPT_S5_PKS4_S7_illlliPT2_S3_iiiiPKf,@function
        .size           _ZN4vllm38concat_and_cache_mla_rope_fused_kernelIfLb0EthLNS_18Fp8KVCacheDataTypeE2EEEvPKlPT_S5_PKS4_S7_illlliPT2_S3_iiiiPKf,(.L_x_505 - _ZN4vllm38concat_and_cache_mla_rope_fused_kernelIfLb0EthLNS_18Fp8KVCacheDataTypeE2EEEvPKlPT_S5_PKS4_S7_illlliPT2_S3_iiiiPKf)
        .other          _ZN4vllm38concat_and_cache_mla_rope_fused_kernelIfLb0EthLNS_18Fp8KVCacheDataTypeE2EEEvPKlPT_S5_PKS4_S7_illlliPT2_S3_iiiiPKf,@"STO_CUDA_ENTRY STV_DEFAULT"
_ZN4vllm38concat_and_cache_mla_rope_fused_kernelIfLb0EthLNS_18Fp8KVCacheDataTypeE2EEEvPKlPT_S5_PKS4_S7_illlliPT2_S3_iiiiPKf:
.text._ZN4vllm38concat_and_cache_mla_rope_fused_kernelIfLb0EthLNS_18Fp8KVCacheDataTypeE2EEEvPKlPT_S5_PKS4_S7_illlliPT2_S3_iiiiPKf:
        /* <DEDUP_REMOVED lines=46> */
.L_x_82:
        /* <DEDUP_REMOVED lines=48> */
.L_x_81:
[----:B------:R-:W-:Y:S05]  /*05e0*/  BSYNC B0 ;  /* 0x0000000000007941 */ /* 0x000fea0003800000 */
.L_x_80:
        /* <DEDUP_REMOVED lines=8> */
.L_x_84:
        /* <DEDUP_REMOVED lines=40> */
.L_x_85:
[----:B------:R-:W-:Y:S05]  /*08f0*/  BSYNC B6 ;  /* 0x0000000000067941 */ /* 0x000fea0003800000 */
.L_x_83:
        /* <DEDUP_REMOVED lines=16> */
.L_x_86:
[----:B------:R-:W-:Y:S05]  /*0a00*/  EXIT ;  /* 0x000000000000794d */ /* 0x000fea0003800000 */
.L_x_87:
        /* <DEDUP_REMOVED lines=15> */
.L_x_505:


//--------------------- .text._ZN4vllm38concat_and_cache_mla_rope_fused_kernelIfLb1EthLNS_18Fp8KVCacheDataTypeE2EEEvPKlPT_S5_PKS4_S7_illlliPT2_S3_iiiiPKf --------------------------
	.section	.text._ZN4vllm38concat_and_cache_mla_rope_fused_kernelIfLb1EthLNS_18Fp8KVCacheDataTypeE2EEEvPKlPT_S5_PKS4_S7_illlliPT2_S3_iiiiPKf,"ax",@progbits
	.align	128
        .global         _ZN4vllm38concat_and_cache_mla_rope_fused_kernelIfLb1EthLNS_18Fp8KVCacheDataTypeE2EEEvPKlPT_S5_PKS4_S7_illlliPT2_S3_iiiiPKf
        .type           _ZN4vllm38concat_and_cache_mla_rope_fused_kernelIfLb1EthLNS_18Fp8KVCacheDataTypeE2EEEvPKlPT_S5_PKS4_S7_illlliPT2_S3_iiiiPKf,@function
        .size           _ZN4vllm38concat_and_cache_mla_rope_fused_kernelIfLb1EthLNS_18Fp8KVCacheDataTypeE2EEEvPKlPT_S5_PKS4_S7_illlliPT2_S3_iiiiPKf,(.L_x_506 - _ZN4vllm38concat_and_cache_mla_rope_fused_kernelIfLb1EthLNS_18Fp8KVCacheDataTypeE2EEEvPKlPT_S5_PKS4_S7_illlliPT2_S3_iiiiPKf)
        .other          _ZN4vllm38concat_and_cache_mla_rope_fused_kernelIfLb1EthLNS_18Fp8KVCacheDataTypeE2EEEvPKlPT_S5_PKS4_S7_illlliPT2_S3_iiiiPKf,@"STO_CUDA_ENTRY STV_DEFAULT"
_ZN4vllm38concat_and_cache_mla_rope_fused_kernelIfLb1EthLNS_18Fp8KVCacheDataTypeE2EEEvPKlPT_S5_PKS4_S7_illlliPT2_S3_iiiiPKf:
.text._ZN4vllm38concat_and_cache_mla_rope_fused_kernelIfLb1EthLNS_18Fp8KVCacheDataTypeE2EEEvPKlPT_S5_PKS4_S7_illlliPT2_S3_iiiiPKf:
        /* <DEDUP_REMOVED lines=46> */
.L_x_90:
        /* <DEDUP_REMOVED lines=53> */
.L_x_89:
[----:B------:R-:W-:Y:S05]  /*0630*/  BSYNC B0 ;  /* 0x0000000000007941 */ /* 0x000fea0003800000 */
.L_x_88:
        /* <DEDUP_REMOVED lines=8> */
.L_x_92:
        /* <DEDUP_REMOVED lines=46> */
.L_x_93:
[----:B------:R-:W-:Y:S05]  /*09a0*/  BSYNC B6 ;  /* 0x0000000000067941 */ /* 0x000fea0003800000 */
.L_x_91:
        /* <DEDUP_REMOVED lines=16> */
.L_x_94:
[----:B------:R-:W-:Y:S05]  /*0ab0*/  EXIT ;  /* 0x000000000000794d */ /* 0x000fea0003800000 */
.L_x_95:
        /* <DEDUP_REMOVED lines=12> */
.L_x_506:


//--------------------- .text._ZN4vllm38concat_and_cache_mla_rope_fused_kernelIN3c108BFloat16ELb0EfhLNS_18Fp8KVCacheDataTypeE2EEEvPKlPT_S7_PKS6_S9_illlliPT2_S5_iiiiPKf --------------------------
	.section	.text._ZN4vllm38concat_and_cache_mla_rope_fused_kernelIN3c108BFloat16ELb0EfhLNS_18Fp8KVCacheDataTypeE2EEEvPKlPT_S7_PKS6_S9_illlliPT2_S5_iiiiPKf,"ax",@progbits
	.align	128
        .global         _ZN4vllm38concat_and_cache_mla_rope_fused_kernelIN3c108BFloat16ELb0EfhLNS_18Fp8KVCacheDataTypeE2EEEvPKlPT_S7_PKS6_S9_illlliPT2_S5_iiiiPKf
        .type           _ZN4vllm38concat_and_cache_mla_rope_fused_kernelIN3c108BFloat16ELb0EfhLNS_18Fp8KVCacheDataTypeE2EEEvPKlPT_S7_PKS6_S9_illlliPT2_S5_iiiiPKf,@function
        .size           _ZN4vllm38concat_and_cache_mla_rope_fused_kernelIN3c108BFloat16ELb0EfhLNS_18Fp8KVCacheDataTypeE2EEEvPKlPT_S7_PKS6_S9_illlliPT2_S5_iiiiPKf,(.L_x_507 - _ZN4vllm38concat_and_cache_mla_rope_fused_kernelIN3c108BFloat16ELb0EfhLNS_18Fp8KVCacheDataTypeE2EEEvPKlPT_S7_PKS6_S9_illlliPT2_S5_iiiiPKf)
        .other          _ZN4vllm38concat_and_cache_mla_rope_fused_kernelIN3c108BFloat16ELb0EfhLNS_18Fp8KVCacheDataTypeE2EEEvPKlPT_S7_PKS6_S9_illlliPT2_S5_iiiiPKf,@"STO_CUDA_ENTRY STV_DEFAULT"
_ZN4vllm38concat_and_cache_mla_rope_fused_kernelIN3c108BFloat16ELb0EfhLNS_18Fp8KVCacheDataTypeE2EEEvPKlPT_S7_PKS6_S9_illlliPT2_S5_iiiiPKf:
.text._ZN4vllm38concat_and_cache_mla_rope_fused_kernelIN3c108BFloat16ELb0EfhLNS_18Fp8KVCacheDataTypeE2EEEvPKlPT_S7_PKS6_S9_illlliPT2_S5_iiiiPKf:
        /* <DEDUP_REMOVED lines=46> */
.L_x_98:
        /* <DEDUP_REMOVED lines=64> */
.L_x_97:
[----:B------:R-:W-:Y:S05]  /*06e0*/  BSYNC B0 ;  /* 0x0000000000007941 */ /* 0x000fea0003800000 */
.L_x_96:
        /* <DEDUP_REMOVED lines=8> */
.L_x_100:
        /* <DEDUP_REMOVED lines=56> */
.L_x_101:
[----:B------:R-:W-:Y:S05]  /*0af0*/  BSYNC B6 ;  /* 0x0000000000067941 */ /* 0x000fea0003800000 */
.L_x_99:
        /* <DEDUP_REMOVED lines=16> */
.L_x_102:
[----:B------:R-:W-:Y:S05]  /*0c00*/  EXIT ;  /* 0x000000000000794d */ /* 0x000fea0003800000 */
.L_x_103:
        /* <DEDUP_REMOVED lines=15> */
.L_x_507:


//--------------------- .text._ZN4vllm38concat_and_cache_mla_rope_fused_kernelIN3c108BFloat16ELb1EfhLNS_18Fp8KVCacheDataTypeE2EEEvPKlPT_S7_PKS6_S9_illlliPT2_S5_iiiiPKf --------------------------
	.section	.text._ZN4vllm38concat_and_cache_mla_rope_fused_kernelIN3c108BFloat16ELb1EfhLNS_18Fp8KVCacheDataTypeE2EEEvPKlPT_S7_PKS6_S9_illlliPT2_S5_iiiiPKf,"ax",@progbits
	.align	128
        .global         _ZN4vllm38concat_and_cache_mla_rope_fused_kernelIN3c108BFloat16ELb1EfhLNS_18Fp8KVCacheDataTypeE2EEEvPKlPT_S7_PKS6_S9_illlliPT2_S5_iiiiPKf
        .type           _ZN4vllm38concat_and_cache_mla_rope_fused_kernelIN3c108BFloat16ELb1EfhLNS_18Fp8KVCacheDataTypeE2EEEvPKlPT_S7_PKS6_S9_illlliPT2_S5_iiiiPKf,@function
        .size           _ZN4vllm38concat_and_cache_mla_rope_fused_kernelIN3c108BFloat16ELb1EfhLNS_18Fp8KVCacheDataTypeE2EEEvPKlPT_S7_PKS6_S9_illlliPT2_S5_iiiiPKf,(.L_x_508 - _ZN4vllm38concat_and_cache_mla_rope_fused_kernelIN3c108BFloat16ELb1EfhLNS_18Fp8KVCacheDataTypeE2EEEvPKlPT_S7_PKS6_S9_illlliPT2_S5_iiiiPKf)
        .other          _ZN4vllm38concat_and_cache_mla_rope_fused_kernelIN3c108BFloat16ELb1EfhLNS_18Fp8KVCacheDataTypeE2EEEvPKlPT_S7_PKS6_S9_illlliPT2_S5_iiiiPKf,@"STO_CUDA_ENTRY STV_DEFAULT"
_ZN4vllm38concat_and_cache_mla_rope_fused_kernelIN3c108BFloat16ELb1EfhLNS_18Fp8KVCacheDataTypeE2EEEvPKlPT_S7_PKS6_S9_illlliPT2_S5_iiiiPKf:
.text._ZN4vllm38concat_and_cache_mla_rope_fused_kernelIN3c108BFloat16ELb1EfhLNS_18Fp8KVCacheDataTypeE2EEEvPKlPT_S7_PKS6_S9_illlliPT2_S5_iiiiPKf:
        /* <DEDUP_REMOVED lines=46> */
.L_x_106:
        /* <DEDUP_REMOVED lines=69> */
.L_x_105:
[----:B------:R-:W-:Y:S05]  /*0730*/  BSYNC B0 ;  /* 0x0000000000007941 */ /* 0x000fea0003800000 */
.L_x_104:
        /* <DEDUP_REMOVED lines=8> */
.L_x_108:
        /* <DEDUP_REMOVED lines=62> */
.L_x_109:
[----:B------:R-:W-:Y:S05]  /*0ba0*/  BSYNC B6 ;  /* 0x0000000000067941 */ /* 0x000fea0003800000 */
.L_x_107:
        /* <DEDUP_REMOVED lines=16> */
.L_x_110:
[----:B------:R-:W-:Y:S05]  /*0cb0*/  EXIT ;  /* 0x000000000000794d */ /* 0x000fea0003800000 */
.L_x_111:
        /* <DEDUP_REMOVED lines=12> */
.L_x_508:


//--------------------- .text._ZN4vllm38concat_and_cache_mla_rope_fused_kernelIN3c104HalfELb0EfhLNS_18Fp8KVCacheDataTypeE2EEEvPKlPT_S7_PKS6_S9_illlliPT2_S5_iiiiPKf --------------------------
	.section	.text._ZN4vllm38concat_and_cache_mla_rope_fused_kernelIN3c104HalfELb0EfhLNS_18Fp8KVCacheDataTypeE2EEEvPKlPT_S7_PKS6_S9_illlliPT2_S5_iiiiPKf,"ax",@progbits
	.align	128
        .global         _ZN4vllm38concat_and_cache_mla_rope_fused_kernelIN3c104HalfELb0EfhLNS_18Fp8KVCacheDataTypeE2EEEvPKlPT_S7_PKS6_S9_illlliPT2_S5_iiiiPKf
        .type           _ZN4vllm38concat_and_cache_mla_rope_fused_kernelIN3c104HalfELb0EfhLNS_18Fp8KVCacheDataTypeE2EEEvPKlPT_S7_PKS6_S9_illlliPT2_S5_iiiiPKf,@function
        .size           _ZN4vllm38concat_and_cache_mla_rope_fused_kernelIN3c104HalfELb0EfhLNS_18Fp8KVCacheDataTypeE2EEEvPKlPT_S7_PKS6_S9_illlliPT2_S5_iiiiPKf,(.L_x_509 - _ZN4vllm38concat_and_cache_mla_rope_fused_kernelIN3c104HalfELb0EfhLNS_18Fp8KVCacheDataTypeE2EEEvPKlPT_S7_PKS6_S9_illlliPT2_S5_iiiiPKf)
        .other          _ZN4vllm38concat_and_cache_mla_rope_fused_kernelIN3c104HalfELb0EfhLNS_18Fp8KVCacheDataTypeE2EEEvPKlPT_S7_PKS6_S9_illlliPT2_S5_iiiiPKf,@"STO_CUDA_ENTRY STV_DEFAULT"
_ZN4vllm38concat_and_cache_mla_rope_fused_kernelIN3c104HalfELb0EfhLNS_18Fp8KVCacheDataTypeE2EEEvPKlPT_S7_PKS6_S9_illlliPT2_S5_iiiiPKf:
.text._ZN4vllm38concat_and_cache_mla_rope_fused_kernelIN3c104HalfELb0EfhLNS_18Fp8KVCacheDataTypeE2EEEvPKlPT_S7_PKS6_S9_illlliPT2_S5_iiiiPKf:
        /* <DEDUP_REMOVED lines=46> */
.L_x_114:
        /* <DEDUP_REMOVED lines=62> */
.L_x_113:
[----:B------:R-:W-:Y:S05]  /*06c0*/  BSYNC B0 ;  /* 0x0000000000007941 */ /* 0x000fea0003800000 */
.L_x_112:
        /* <DEDUP_REMOVED lines=8> */
.L_x_116:
        /* <DEDUP_REMOVED lines=54> */
.L_x_117:
[----:B------:R-:W-:Y:S05]  /*0ab0*/  BSYNC B6 ;  /* 0x0000000000067941 */ /* 0x000fea0003800000 */
.L_x_115:
        /* <DEDUP_REMOVED lines=16> */
.L_x_118:
[----:B------:R-:W-:Y:S05]  /*0bc0*/  EXIT ;  /* 0x000000000000794d */ /* 0x000fea0003800000 */
.L_x_119:
        /* <DEDUP_REMOVED lines=11> */
.L_x_509:


//--------------------- .text._ZN4vllm38concat_and_cache_mla_rope_fused_kernelIN3c104HalfELb1EfhLNS_18Fp8KVCacheDataTypeE2EEEvPKlPT_S7_PKS6_S9_illlliPT2_S5_iiiiPKf --------------------------
	.section	.text._ZN4vllm38concat_and_cache_mla_rope_fused_kernelIN3c104HalfELb1EfhLNS_18Fp8KVCacheDataTypeE2EEEvPKlPT_S7_PKS6_S9_illlliPT2_S5_iiiiPKf,"ax",@progbits
	.align	128
        .global         _ZN4vllm38concat_and_cache_mla_rope_fused_kernelIN3c104HalfELb1EfhLNS_18Fp8KVCacheDataTypeE2EEEvPKlPT_S7_PKS6_S9_illlliPT2_S5_iiiiPKf
        .type           _ZN4vllm38concat_and_cache_mla_rope_fused_kernelIN3c104HalfELb1EfhLNS_18Fp8KVCacheDataTypeE2EEEvPKlPT_S7_PKS6_S9_illlliPT2_S5_iiiiPKf,@function
        .size           _ZN4vllm38concat_and_cache_mla_rope_fused_kernelIN3c104HalfELb1EfhLNS_18Fp8KVCacheDataTypeE2EEEvPKlPT_S7_PKS6_S9_illlliPT2_S5_iiiiPKf,(.L_x_510 - _ZN4vllm38concat_and_cache_mla_rope_fused_kernelIN3c104HalfELb1EfhLNS_18Fp8KVCacheDataTypeE2EEEvPKlPT_S7_PKS6_S9_illlliPT2_S5_iiiiPKf)
        .other          _ZN4vllm38concat_and_cache_mla_rope_fused_kernelIN3c104HalfELb1EfhLNS_18Fp8KVCacheDataTypeE2EEEvPKlPT_S7_PKS6_S9_illlliPT2_S5_iiiiPKf,@"STO_CUDA_ENTRY STV_DEFAULT"
_ZN4vllm38concat_and_cache_mla_rope_fused_kernelIN3c104HalfELb1EfhLNS_18Fp8KVCacheDataTypeE2EEEvPKlPT_S7_PKS6_S9_illlliPT2_S5_iiiiPKf:
.text._ZN4vllm38concat_and_cache_mla_rope_fused_kernelIN3c104HalfELb1EfhLNS_18Fp8KVCacheDataTypeE2EEEvPKlPT_S7_PKS6_S9_illlliPT2_S5_iiiiPKf:
        /* <DEDUP_REMOVED lines=46> */
.L_x_122:
        /* <DEDUP_REMOVED lines=67> */
.L_x_121:
[----:B------:R-:W-:Y:S05]  /*0710*/  BSYNC B0 ;  /* 0x0000000000007941 */ /* 0x000fea0003800000 */
.L_x_120:
        /* <DEDUP_REMOVED lines=8> */
.L_x_124:
        /* <DEDUP_REMOVED lines=60> */
.L_x_125:
[----:B------:R-:W-:Y:S05]  /*0b60*/  BSYNC B6 ;  /* 0x0000000000067941 */ /* 0x000fea0003800000 */
.L_x_123:
        /* <DEDUP_REMOVED lines=16> */
.L_x_126:
[----:B------:R-:W-:Y:S05]  /*0c70*/  EXIT ;  /* 0x000000000000794d */ /* 0x000fea0003800000 */
.L_x_127:
        /* <DEDUP_REMOVED lines=16> */
.L_x_510:


//--------------------- .text._ZN4vllm38concat_and_cache_mla_rope_fused_kernelIfLb0EfhLNS_18Fp8KVCacheDataTypeE2EEEvPKlPT_S5_PKS4_S7_illlliPT2_S3_iiiiPKf --------------------------
	.section	.text._ZN4vllm38concat_and_cache_mla_rope_fused_kernelIfLb0EfhLNS_18Fp8KVCacheDataTypeE2EEEvPKlPT_S5_PKS4_S7_illlliPT2_S3_iiiiPKf,"ax",@progbits
	.align	128
        .global         _ZN4vllm38concat_and_cache_mla_rope_fused_kernelIfLb0EfhLNS_18Fp8KVCacheDataTypeE2EEEvPKlPT_S5_PKS4_S7_illlliPT2_S3_iiiiPKf
        .type           _ZN4vllm38concat_and_cache_mla_rope_fused_kernelIfLb0EfhLNS_18Fp8KVCacheDataTypeE2EEEvPKlPT_S5_PKS4_S7_illlliPT2_S3_iiiiPKf,@function
        .size           _ZN4vllm38concat_and_cache_mla_rope_fused_kernelIfLb0EfhLNS_18Fp8KVCacheDataTypeE2EEEvPKlPT_S5_PKS4_S7_illlliPT2_S3_iiiiPKf,(.L_x_511 - _ZN4vllm38concat_and_cache_mla_rope_fused_kernelIfLb0EfhLNS_18Fp8KVCacheDataTypeE2EEEvPKlPT_S5_PKS4_S7_illlliPT2_S3_iiiiPKf)
        .other          _ZN4vllm38concat_and_cache_mla_rope_fused_kernelIfLb0EfhLNS_18Fp8KVCacheDataTypeE2EEEvPKlPT_S5_PKS4_S7_illlliPT2_S3_iiiiPKf,@"STO_CUDA_ENTRY STV_DEFAULT"
_ZN4vllm38concat_and_cache_mla_rope_fused_kernelIfLb0EfhLNS_18Fp8KVCacheDataTypeE2EEEvPKlPT_S5_PKS4_S7_illlliPT2_S3_iiiiPKf:
.text._ZN4vllm38concat_and_cache_mla_rope_fused_kernelIfLb0EfhLNS_18Fp8KVCacheDataTypeE2EEEvPKlPT_S5_PKS4_S7_illlliPT2_S3_iiiiPKf:
        /* <DEDUP_REMOVED lines=46> */
.L_x_130:
        /* <DEDUP_REMOVED lines=48> */
.L_x_129:
[----:B------:R-:W-:Y:S05]  /*05e0*/  BSYNC B0 ;  /* 0x0000000000007941 */ /* 0x000fea0003800000 */
.L_x_128:
        /* <DEDUP_REMOVED lines=8> */
.L_x_132:
        /* <DEDUP_REMOVED lines=40> */
.L_x_133:
[----:B------:R-:W-:Y:S05]  /*08f0*/  BSYNC B6 ;  /* 0x0000000000067941 */ /* 0x000fea0003800000 */
.L_x_131:
        /* <DEDUP_REMOVED lines=16> */
.L_x_134:
[----:B------:R-:W-:Y:S05]  /*0a00*/  EXIT ;  /* 0x000000000000794d */ /* 0x000fea0003800000 */
.L_x_135:
        /* <DEDUP_REMOVED lines=15> */
.L_x_511:


//--------------------- .text._ZN4vllm38concat_and_cache_mla_rope_fused_kernelIfLb1EfhLNS_18Fp8KVCacheDataTypeE2EEEvPKlPT_S5_PKS4_S7_illlliPT2_S3_iiiiPKf --------------------------
	.section	.text._ZN4vllm38concat_and_cache_mla_rope_fused_kernelIfLb1EfhLNS_18Fp8KVCacheDataTypeE2EEEvPKlPT_S5_PKS4_S7_illlliPT2_S3_iiiiPKf,"ax",@progbits
	.align	128
        .global         _ZN4vllm38concat_and_cache_mla_rope_fused_kernelIfLb1EfhLNS_18Fp8KVCacheDataTypeE2EEEvPKlPT_S5_PKS4_S7_illlliPT2_S3_iiiiPKf
        .type           _ZN4vllm38concat_and_cache_mla_rope_fused_kernelIfLb1EfhLNS_18Fp8KVCacheDataTypeE2EEEvPKlPT_S5_PKS4_S7_illlliPT2_S3_iiiiPKf,@function
        .size           _ZN4vllm38concat_and_cache_mla_rope_fused_kernelIfLb1EfhLNS_18Fp8KVCacheDataTypeE2EEEvPKlPT_S5_PKS4_S7_illlliPT2_S3_iiiiPKf,(.L_x_512 - _ZN4vllm38concat_and_cache_mla_rope_fused_kernelIfLb1EfhLNS_18Fp8KVCacheDataTypeE2EEEvPKlPT_S5_PKS4_S7_illlliPT2_S3_iiiiPKf)
        .other          _ZN4vllm38concat_and_cache_mla_rope_fused_kernelIfLb1EfhLNS_18Fp8KVCacheDataTypeE2EEEvPKlPT_S5_PKS4_S7_illlliPT2_S3_iiiiPKf,@"STO_CUDA_ENTRY STV_DEFAULT"
_ZN4vllm38concat_and_cache_mla_rope_fused_kernelIfLb1EfhLNS_18Fp8KVCacheDataTypeE2EEEvPKlPT_S5_PKS4_S7_illlliPT2_S3_iiiiPKf:
.text._ZN4vllm38concat_and_cache_mla_rope_fused_kernelIfLb1EfhLNS_18Fp8KVCacheDataTypeE2EEEvPKlPT_S5_PKS4_S7_illlliPT2_S3_iiiiPKf:
        /* <DEDUP_REMOVED lines=46> */
.L_x_138:
        /* <DEDUP_REMOVED lines=53> */
.L_x_137:
[----:B------:R-:W-:Y:S05]  /*0630*/  BSYNC B0 ;  /* 0x0000000000007941 */ /* 0x000fea0003800000 */
.L_x_136:
        /* <DEDUP_REMOVED lines=8> */
.L_x_140:
        /* <DEDUP_REMOVED lines=46> */
.L_x_141:
[----:B------:R-:W-:Y:S05]  /*09a0*/  BSYNC B6 ;  /* 0x0000000000067941 */ /* 0x000fea0003800000 */
.L_x_139:
        /* <DEDUP_REMOVED lines=16> */
.L_x_142:
[----:B------:R-:W-:Y:S05]  /*0ab0*/  EXIT ;  /* 0x000000000000794d */ /* 0x000fea0003800000 */
.L_x_143:
        /* <DEDUP_REMOVED lines=12> */
.L_x_512:


//--------------------- .text._ZN4vllm38concat_and_cache_mla_rope_fused_kernelIN3c108BFloat16ELb0E13__nv_bfloat16hLNS_18Fp8KVCacheDataTypeE1EEEvPKlPT_S8_PKS7_SA_illlliPT2_S6_iiiiPKf --------------------------
	.section	.text._ZN4vllm38concat_and_cache_mla_rope_fused_kernelIN3c108BFloat16ELb0E13__nv_bfloat16hLNS_18Fp8KVCacheDataTypeE1EEEvPKlPT_S8_PKS7_SA_illlliPT2_S6_iiiiPKf,"ax",@progbits
	.align	128
        .global         _ZN4vllm38concat_and_cache_mla_rope_fused_kernelIN3c108BFloat16ELb0E13__nv_bfloat16hLNS_18Fp8KVCacheDataTypeE1EEEvPKlPT_S8_PKS7_SA_illlliPT2_S6_iiiiPKf
        .type           _ZN4vllm38concat_and_cache_mla_rope_fused_kernelIN3c108BFloat16ELb0E13__nv_bfloat16hLNS_18Fp8KVCacheDataTypeE1EEEvPKlPT_S8_PKS7_SA_illlliPT2_S6_iiiiPKf,@function
        .size           _ZN4vllm38concat_and_cache_mla_rope_fused_kernelIN3c108BFloat16ELb0E13__nv_bfloat16hLNS_18Fp8KVCacheDataTypeE1EEEvPKlPT_S8_PKS7_SA_illlliPT2_S6_iiiiPKf,(.L_x_513 - _ZN4vllm38concat_and_cache_mla_rope_fused_kernelIN3c108BFloat16ELb0E13__nv_bfloat16hLNS_18Fp8KVCacheDataTypeE1EEEvPKlPT_S8_PKS7_SA_illlliPT2_S6_iiiiPKf)
        .other          _ZN4vllm38concat_and_cache_mla_rope_fused_kernelIN3c108BFloat16ELb0E13__nv_bfloat16hLNS_18Fp8KVCacheDataTypeE1EEEvPKlPT_S8_PKS7_SA_illlliPT2_S6_iiiiPKf,@"STO_CUDA_ENTRY STV_DEFAULT"
_ZN4vllm38concat_and_cache_mla_rope_fused_kernelIN3c108BFloat16ELb0E13__nv_bfloat16hLNS_18Fp8KVCacheDataTypeE1EEEvPKlPT_S8_PKS7_SA_illlliPT2_S6_iiiiPKf:
.text._ZN4vllm38concat_and_cache_mla_rope_fused_kernelIN3c108BFloat16ELb0E13__nv_bfloat16hLNS_18Fp8KVCacheDataTypeE1EEEvPKlPT_S8_PKS7_SA_illlliPT2_S6_iiiiPKf:
        /* <DEDUP_REMOVED lines=46> */
.L_x_146:
        /* <DEDUP_REMOVED lines=64> */
.L_x_145:
[----:B------:R-:W-:Y:S05]  /*06e0*/  BSYNC B0 ;  /* 0x0000000000007941 */ /* 0x000fea0003800000 */
.L_x_144:
        /* <DEDUP_REMOVED lines=8> */
.L_x_148:
        /* <DEDUP_REMOVED lines=56> */
.L_x_149:
[----:B------:R-:W-:Y:S05]  /*0af0*/  BSYNC B6 ;  /* 0x0000000000067941 */ /* 0x000fea0003800000 */
.L_x_147:
        /* <DEDUP_REMOVED lines=16> */
.L_x_150:
[----:B------:R-:W-:Y:S05]  /*0c00*/  EXIT ;  /* 0x000000000000794d */ /* 0x000fea0003800000 */
.L_x_151:
        /* <DEDUP_REMOVED lines=15> */
.L_x_513:


//--------------------- .text._ZN4vllm38concat_and_cache_mla_rope_fused_kernelIN3c108BFloat16ELb1E13__nv_bfloat16hLNS_18Fp8KVCacheDataTypeE1EEEvPKlPT_S8_PKS7_SA_illlliPT2_S6_iiiiPKf --------------------------
	.section	.text._ZN4vllm38concat_and_cache_mla_rope_fused_kernelIN3c108BFloat16ELb1E13__nv_bfloat16hLNS_18Fp8KVCacheDataTypeE1EEEvPKlPT_S8_PKS7_SA_illlliPT2_S6_iiiiPKf,"ax",@progbits
	.align	128
        .global         _ZN4vllm38concat_and_cache_mla_rope_fused_kernelIN3c108BFloat16ELb1E13__nv_bfloat16hLNS_18Fp8KVCacheDataTypeE1EEEvPKlPT_S8_PKS7_SA_illlliPT2_S6_iiiiPKf
        .type           _ZN4vllm38concat_and_cache_mla_rope_fused_kernelIN3c108BFloat16ELb1E13__nv_bfloat16hLNS_18Fp8KVCacheDataTypeE1EEEvPKlPT_S8_PKS7_SA_illlliPT2_S6_iiiiPKf,@function
        .size           _ZN4vllm38concat_and_cache_mla_rope_fused_kernelIN3c108BFloat16ELb1E13__nv_bfloat16hLNS_18Fp8KVCacheDataTypeE1EEEvPKlPT_S8_PKS7_SA_illlliPT2_S6_iiiiPKf,(.L_x_514 - _ZN4vllm38concat_and_cache_mla_rope_fused_kernelIN3c108BFloat16ELb1E13__nv_bfloat16hLNS_18Fp8KVCacheDataTypeE1EEEvPKlPT_S8_PKS7_SA_illlliPT2_S6_iiiiPKf)
        .other          _ZN4vllm38concat_and_cache_mla_rope_fused_kernelIN3c108BFloat16ELb1E13__nv_bfloat16hLNS_18Fp8KVCacheDataTypeE1EEEvPKlPT_S8_PKS7_SA_illlliPT2_S6_iiiiPKf,@"STO_CUDA_ENTRY STV_DEFAULT"
_ZN4vllm38concat_and_cache_mla_rope_fused_kernelIN3c108BFloat16ELb1E13__nv_bfloat16hLNS_18Fp8KVCacheDataTypeE1EEEvPKlPT_S8_PKS7_SA_illlliPT2_S6_iiiiPKf:
.text._ZN4vllm38concat_and_cache_mla_rope_fused_kernelIN3c108BFloat16ELb1E13__nv_bfloat16hLNS_18Fp8KVCacheDataTypeE1EEEvPKlPT_S8_PKS7_SA_illlliPT2_S6_iiiiPKf:
        /* <DEDUP_REMOVED lines=46> */
.L_x_154:
        /* <DEDUP_REMOVED lines=69> */
.L_x_153:
[----:B------:R-:W-:Y:S05]  /*0730*/  BSYNC B0 ;  /* 0x0000000000007941 */ /* 0x000fea0003800000 */
.L_x_152:
        /* <DEDUP_REMOVED lines=8> */
.L_x_156:
        /* <DEDUP_REMOVED lines=62> */
.L_x_157:
[----:B------:R-:W-:Y:S05]  /*0ba0*/  BSYNC B6 ;  /* 0x0000000000067941 */ /* 0x000fea0003800000 */
.L_x_155:
        /* <DEDUP_REMOVED lines=16> */
.L_x_158:
[----:B------:R-:W-:Y:S05]  /*0cb0*/  EXIT ;  /* 0x000000000000794d */ /* 0x000fea0003800000 */
.L_x_159:
        /* <DEDUP_REMOVED lines=12> */
.L_x_514:


//--------------------- .text._ZN4vllm38concat_and_cache_mla_rope_fused_kernelIN3c104HalfELb0E13__nv_bfloat16hLNS_18Fp8KVCacheDataTypeE1EEEvPKlPT_S8_PKS7_SA_illlliPT2_S6_iiiiPKf --------------------------
	.section	.text._ZN4vllm38concat_and_cache_mla_rope_fused_kernelIN3c104HalfELb0E13__nv_bfloat16hLNS_18Fp8KVCacheDataTypeE1EEEvPKlPT_S8_PKS7_SA_illlliPT2_S6_iiiiPKf,"ax",@progbits
	.align	128
        .global         _ZN4vllm38concat_and_cache_mla_rope_fused_kernelIN3c104HalfELb0E13__nv_bfloat16hLNS_18Fp8KVCacheDataTypeE1EEEvPKlPT_S8_PKS7_SA_illlliPT2_S6_iiiiPKf
        .type           _ZN4vllm38concat_and_cache_mla_rope_fused_kernelIN3c104HalfELb0E13__nv_bfloat16hLNS_18Fp8KVCacheDataTypeE1EEEvPKlPT_S8_PKS7_SA_illlliPT2_S6_iiiiPKf,@function
        .size           _ZN4vllm38concat_and_cache_mla_rope_fused_kernelIN3c104HalfELb0E13__nv_bfloat16hLNS_18Fp8KVCacheDataTypeE1EEEvPKlPT_S8_PKS7_SA_illlliPT2_S6_iiiiPKf,(.L_x_515 - _ZN4vllm38concat_and_cache_mla_rope_fused_kernelIN3c104HalfELb0E13__nv_bfloat16hLNS_18Fp8KVCacheDataTypeE1EEEvPKlPT_S8_PKS7_SA_illlliPT2_S6_iiiiPKf)
        .other          _ZN4vllm38concat_and_cache_mla_rope_fused_kernelIN3c104HalfELb0E13__nv_bfloat16hLNS_18Fp8KVCacheDataTypeE1EEEvPKlPT_S8_PKS7_SA_illlliPT2_S6_iiiiPKf,@"STO_CUDA_ENTRY STV_DEFAULT"
_ZN4vllm38concat_and_cache_mla_rope_fused_kernelIN3c104HalfELb0E13__nv_bfloat16hLNS_18Fp8KVCacheDataTypeE1EEEvPKlPT_S8_PKS7_SA_illlliPT2_S6_iiiiPKf:
.text._ZN4vllm38concat_and_cache_mla_rope_fused_kernelIN3c104HalfELb0E13__nv_bfloat16hLNS_18Fp8KVCacheDataTypeE1EEEvPKlPT_S8_PKS7_SA_illlliPT2_S6_iiiiPKf:
        /* <DEDUP_REMOVED lines=46> */
.L_x_162:
        /* <DEDUP_REMOVED lines=62> */
.L_x_161:
[----:B------:R-:W-:Y:S05]  /*06c0*/  BSYNC B0 ;  /* 0x0000000000007941 */ /* 0x000fea0003800000 */
.L_x_160:
        /* <DEDUP_REMOVED lines=8> */
.L_x_164:
        /* <DEDUP_REMOVED lines=54> */
.L_x_165:
[----:B------:R-:W-:Y:S05]  /*0ab0*/  BSYNC B6 ;  /* 0x0000000000067941 */ /* 0x000fea0003800000 */
.L_x_163:
        /* <DEDUP_REMOVED lines=16> */
.L_x_166:
[----:B------:R-:W-:Y:S05]  /*0bc0*/  EXIT ;  /* 0x000000000000794d */ /* 0x000fea0003800000 */
.L_x_167:
        /* <DEDUP_REMOVED lines=11> */
.L_x_515:


//--------------------- .text._ZN4vllm38concat_and_cache_mla_rope_fused_kernelIN3c104HalfELb1E13__nv_bfloat16hLNS_18Fp8KVCacheDataTypeE1EEEvPKlPT_S8_PKS7_SA_illlliPT2_S6_iiiiPKf --------------------------
	.section	.text._ZN4vllm38concat_and_cache_mla_rope_fused_kernelIN3c104HalfELb1E13__nv_bfloat16hLNS_18Fp8KVCacheDataTypeE1EEEvPKlPT_S8_PKS7_SA_illlliPT2_S6_iiiiPKf,"ax",@progbits
	.align	128
        .global         _ZN4vllm38concat_and_cache_mla_rope_fused_kernelIN3c104HalfELb1E13__nv_bfloat16hLNS_18Fp8KVCacheDataTypeE1EEEvPKlPT_S8_PKS7_SA_illlliPT2_S6_iiiiPKf
        .type           _ZN4vllm38concat_and_cache_mla_rope_fused_kernelIN3c104HalfELb1E13__nv_bfloat16hLNS_18Fp8KVCacheDataTypeE1EEEvPKlPT_S8_PKS7_SA_illlliPT2_S6_iiiiPKf,@function
        .size           _ZN4vllm38concat_and_cache_mla_rope_fused_kernelIN3c104HalfELb1E13__nv_bfloat16hLNS_18Fp8KVCacheDataTypeE1EEEvPKlPT_S8_PKS7_SA_illlliPT2_S6_iiiiPKf,(.L_x_516 - _ZN4vllm38concat_and_cache_mla_rope_fused_kernelIN3c104HalfELb1E13__nv_bfloat16hLNS_18Fp8KVCacheDataTypeE1EEEvPKlPT_S8_PKS7_SA_illlliPT2_S6_iiiiPKf)
        .other          _ZN4vllm38concat_and_cache_mla_rope_fused_kernelIN3c104HalfELb1E13__nv_bfloat16hLNS_18Fp8KVCacheDataTypeE1EEEvPKlPT_S8_PKS7_SA_illlliPT2_S6_iiiiPKf,@"STO_CUDA_ENTRY STV_DEFAULT"
_ZN4vllm38concat_and_cache_mla_rope_fused_kernelIN3c104HalfELb1E13__nv_bfloat16hLNS_18Fp8KVCacheDataTypeE1EEEvPKlPT_S8_PKS7_SA_illlliPT2_S6_iiiiPKf:
.text._ZN4vllm38concat_and_cache_mla_rope_fused_kernelIN3c104HalfELb1E13__nv_bfloat16hLNS_18Fp8KVCacheDataTypeE1EEEvPKlPT_S8_PKS7_SA_illlliPT2_S6_iiiiPKf:
        /* <DEDUP_REMOVED lines=46> */
.L_x_170:
        /* <DEDUP_REMOVED lines=67> */
.L_x_169:
[----:B------:R-:W-:Y:S05]  /*0710*/  BSYNC B0 ;  /* 0x0000000000007941 */ /* 0x000fea0003800000 */
.L_x_168:
        /* <DEDUP_REMOVED lines=8> */
.L_x_172:
        /* <DEDUP_REMOVED lines=60> */
.L_x_173:
[----:B------:R-:W-:Y:S05]  /*0b60*/  BSYNC B6 ;  /* 0x0000000000067941 */ /* 0x000fea0003800000 */
.L_x_171:
        /* <DEDUP_REMOVED lines=16> */
.L_x_174:
[----:B------:R-:W-:Y:S05]  /*0c70*/  EXIT ;  /* 0x000000000000794d */ /* 0x000fea0003800000 */
.L_x_175:
        /* <DEDUP_REMOVED lines=16> */
.L_x_516:


//--------------------- .text._ZN4vllm38concat_and_cache_mla_rope_fused_kernelIfLb0E13__nv_bfloat16hLNS_18Fp8KVCacheDataTypeE1EEEvPKlPT_S6_PKS5_S8_illlliPT2_S4_iiiiPKf --------------------------
	.section	.text._ZN4vllm38concat_and_cache_mla_rope_fused_kernelIfLb0E13__nv_bfloat16hLNS_18Fp8KVCacheDataTypeE1EEEvPKlPT_S6_PKS5_S8_illlliPT2_S4_iiiiPKf,"ax",@progbits
	.align	128
        .global         _ZN4vllm38concat_and_cache_mla_rope_fused_kernelIfLb0E13__nv_bfloat16hLNS_18Fp8KVCacheDataTypeE1EEEvPKlPT_S6_PKS5_S8_illlliPT2_S4_iiiiPKf
        .type           _ZN4vllm38concat_and_cache_mla_rope_fused_kernelIfLb0E13__nv_bfloat16hLNS_18Fp8KVCacheDataTypeE1EEEvPKlPT_S6_PKS5_S8_illlliPT2_S4_iiiiPKf,@function
        .size           _ZN4vllm38concat_and_cache_mla_rope_fused_kernelIfLb0E13__nv_bfloat16hLNS_18Fp8KVCacheDataTypeE1EEEvPKlPT_S6_PKS5_S8_illlliPT2_S4_iiiiPKf,(.L_x_517 - _ZN4vllm38concat_and_cache_mla_rope_fused_kernelIfLb0E13__nv_bfloat16hLNS_18Fp8KVCacheDataTypeE1EEEvPKlPT_S6_PKS5_S8_illlliPT2_S4_iiiiPKf)
        .other          _ZN4vllm38concat_and_cache_mla_rope_fused_kernelIfLb0E13__nv_bfloat16hLNS_18Fp8KVCacheDataTypeE1EEEvPKlPT_S6_PKS5_S8_illlliPT2_S4_iiiiPKf,@"STO_CUDA_ENTRY STV_DEFAULT"
_ZN4vllm38concat_and_cache_mla_rope_fused_kernelIfLb0E13__nv_bfloat16hLNS_18Fp8KVCacheDataTypeE1EEEvPKlPT_S6_PKS5_S8_illlliPT2_S4_iiiiPKf:
.text._ZN4vllm38concat_and_cache_mla_rope_fused_kernelIfLb0E13__nv_bfloat16hLNS_18Fp8KVCacheDataTypeE1EEEvPKlPT_S6_PKS5_S8_illlliPT2_S4_iiiiPKf:
        /* <DEDUP_REMOVED lines=46> */
.L_x_178:
        /* <DEDUP_REMOVED lines=48> */
.L_x_177:
[----:B------:R-:W-:Y:S05]  /*05e0*/  BSYNC B0 ;  /* 0x0000000000007941 */ /* 0x000fea0003800000 */
.L_x_176:
        /* <DEDUP_REMOVED lines=8> */
.L_x_180:
        /* <DEDUP_REMOVED lines=40> */
.L_x_181:
[----:B------:R-:W-:Y:S05]  /*08f0*/  BSYNC B6 ;  /* 0x0000000000067941 */ /* 0x000fea0003800000 */
.L_x_179:
        /* <DEDUP_REMOVED lines=16> */
.L_x_182:
[----:B------:R-:W-:Y:S05]  /*0a00*/  EXIT ;  /* 0x000000000000794d */ /* 0x000fea0003800000 */
.L_x_183:
        /* <DEDUP_REMOVED lines=15> */
.L_x_517:


//--------------------- .text._ZN4vllm38concat_and_cache_mla_rope_fused_kernelIfLb1E13__nv_bfloat16hLNS_18Fp8KVCacheDataTypeE1EEEvPKlPT_S6_PKS5_S8_illlliPT2_S4_iiiiPKf --------------------------
	.section	.text._ZN4vllm38concat_and_cache_mla_rope_fused_kernelIfLb1E13__nv_bfloat16hLNS_18Fp8KVCacheDataTypeE1EEEvPKlPT_S6_PKS5_S8_illlliPT2_S4_iiiiPKf,"ax",@progbits
	.align	128
        .global         _ZN4vllm38concat_and_cache_mla_rope_fused_kernelIfLb1E13__nv_bfloat16hLNS_18Fp8KVCacheDataTypeE1EEEvPKlPT_S6_PKS5_S8_illlliPT2_S4_iiiiPKf
        .type           _ZN4vllm38concat_and_cache_mla_rope_fused_kernelIfLb1E13__nv_bfloat16hLNS_18Fp8KVCacheDataTypeE1EEEvPKlPT_S6_PKS5_S8_illlliPT2_S4_iiiiPKf,@function
        .size           _ZN4vllm38concat_and_cache_mla_rope_fused_kernelIfLb1E13__nv_bfloat16hLNS_18Fp8KVCacheDataTypeE1EEEvPKlPT_S6_PKS5_S8_illlliPT2_S4_iiiiPKf,(.L_x_518 - _ZN4vllm38concat_and_cache_mla_rope_fused_kernelIfLb1E13__nv_bfloat16hLNS_18Fp8KVCacheDataTypeE1EEEvPKlPT_S6_PKS5_S8_illlliPT2_S4_iiiiPKf)
        .other          _ZN4vllm38concat_and_cache_mla_rope_fused_kernelIfLb1E13__nv_bfloat16hLNS_18Fp8KVCacheDataTypeE1EEEvPKlPT_S6_PKS5_S8_illlliPT2_S4_iiiiPKf,@"STO_CUDA_ENTRY STV_DEFAULT"
_ZN4vllm38concat_and_cache_mla_rope_fused_kernelIfLb1E13__nv_bfloat16hLNS_18Fp8KVCacheDataTypeE1EEEvPKlPT_S6_PKS5_S8_illlliPT2_S4_iiiiPKf:
.text._ZN4vllm38concat_and_cache_mla_rope_fused_kernelIfLb1E13__nv_bfloat16hLNS_18Fp8KVCacheDataTypeE1EEEvPKlPT_S6_PKS5_S8_illlliPT2_S4_iiiiPKf:
        /* <DEDUP_REMOVED lines=46> */
.L_x_186:
        /* <DEDUP_REMOVED lines=53> */
.L_x_185:
[----:B------:R-:W-:Y:S05]  /*0630*/  BSYNC B0 ;  /* 0x0000000000007941 */ /* 0x000fea0003800000 */
.L_x_184:
        /* <DEDUP_REMOVED lines=8> */
.L_x_188:
        /* <DEDUP_REMOVED lines=46> */
.L_x_189:
[----:B------:R-:W-:Y:S05]  /*09a0*/  BSYNC B6 ;  /* 0x0000000000067941 */ /* 0x000fea0003800000 */
.L_x_187:
        /* <DEDUP_REMOVED lines=16> */
.L_x_190:
[----:B------:R-:W-:Y:S05]  /*0ab0*/  EXIT ;  /* 0x000000000000794d */ /* 0x000fea0003800000 */
.L_x_191:
        /* <DEDUP_REMOVED lines=12> */
.L_x_518:


//--------------------- .text._ZN4vllm38concat_and_cache_mla_rope_fused_kernelIN3c108BFloat16ELb0EthLNS_18Fp8KVCacheDataTypeE1EEEvPKlPT_S7_PKS6_S9_illlliPT2_S5_iiiiPKf --------------------------
	.section	.text._ZN4vllm38concat_and_cache_mla_rope_fused_kernelIN3c108BFloat16ELb0EthLNS_18Fp8KVCacheDataTypeE1EEEvPKlPT_S7_PKS6_S9_illlliPT2_S5_iiiiPKf,"ax",@progbits
	.align	128
        .global         _ZN4vllm38concat_and_cache_mla_rope_fused_kernelIN3c108BFloat16ELb0EthLNS_18Fp8KVCacheDataTypeE1EEEvPKlPT_S7_PKS6_S9_illlliPT2_S5_iiiiPKf
        .type           _ZN4vllm38concat_and_cache_mla_rope_fused_kernelIN3c108BFloat16ELb0EthLNS_18Fp8KVCacheDataTypeE1EEEvPKlPT_S7_PKS6_S9_illlliPT2_S5_iiiiPKf,@function
        .size           _ZN4vllm38concat_and_cache_mla_rope_fused_kernelIN3c108BFloat16ELb0EthLNS_18Fp8KVCacheDataTypeE1EEEvPKlPT_S7_PKS6_S9_illlliPT2_S5_iiiiPKf,(.L_x_519 - _ZN4vllm38concat_and_cache_mla_rope_fused_kernelIN3c108BFloat16ELb0EthLNS_18Fp8KVCacheDataTypeE1EEEvPKlPT_S7_PKS6_S9_illlliPT2_S5_iiiiPKf)
        .other          _ZN4vllm38concat_and_cache_mla_rope_fused_kernelIN3c108BFloat16ELb0EthLNS_18Fp8KVCacheDataTypeE1EEEvPKlPT_S7_PKS6_S9_illlliPT2_S5_iiiiPKf,@"STO_CUDA_ENTRY STV_DEFAULT"
_ZN4vllm38concat_and_cache_mla_rope_fused_kernelIN3c108BFloat16ELb0EthLNS_18Fp8KVCacheDataTypeE1EEEvPKlPT_S7_PKS6_S9_illlliPT2_S5_iiiiPKf:
.text._ZN4vllm38concat_and_cache_mla_rope_fused_kernelIN3c108BFloat16ELb0EthLNS_18Fp8KVCacheDataTypeE1EEEvPKlPT_S7_PKS6_S9_illlliPT2_S5_iiiiPKf:
        /* <DEDUP_REMOVED lines=46> */
.L_x_194:
        /* <DEDUP_REMOVED lines=64> */
.L_x_193:
[----:B------:R-:W-:Y:S05]  /*06e0*/  BSYNC B0 ;  /* 0x0000000000007941 */ /* 0x000fea0003800000 */
.L_x_192:
        /* <DEDUP_REMOVED lines=8> */
.L_x_196:
        /* <DEDUP_REMOVED lines=56> */
.L_x_197:
[----:B------:R-:W-:Y:S05]  /*0af0*/  BSYNC B6 ;  /* 0x0000000000067941 */ /* 0x000fea0003800000 */
.L_x_195:
        /* <DEDUP_REMOVED lines=16> */
.L_x_198:
[----:B------:R-:W-:Y:S05]  /*0c00*/  EXIT ;  /* 0x000000000000794d */ /* 0x000fea0003800000 */
.L_x_199:
        /* <DEDUP_REMOVED lines=15> */
.L_x_519:


//--------------------- .text._ZN4vllm38concat_and_cache_mla_rope_fused_kernelIN3c108BFloat16ELb1EthLNS_18Fp8KVCacheDataTypeE1EEEvPKlPT_S7_PKS6_S9_illlliPT2_S5_iiiiPKf --------------------------
	.section	.text._ZN4vllm38concat_and_cache_mla_rope_fused_kernelIN3c108BFloat16ELb1EthLNS_18Fp8KVCacheDataTypeE1EEEvPKlPT_S7_PKS6_S9_illlliPT2_S5_iiiiPKf,"ax",@progbits
	.align	128
        .global         _ZN4vllm38concat_and_cache_mla_rope_fused_kernelIN3c108BFloat16ELb1EthLNS_18Fp8KVCacheDataTypeE1EEEvPKlPT_S7_PKS6_S9_illlliPT2_S5_iiiiPKf
        .type           _ZN4vllm38concat_and_cache_mla_rope_fused_kernelIN3c108BFloat16ELb1EthLNS_18Fp8KVCacheDataTypeE1EEEvPKlPT_S7_PKS6_S9_illlliPT2_S5_iiiiPKf,@function
        .size           _ZN4vllm38concat_and_cache_mla_rope_fused_kernelIN3c108BFloat16ELb1EthLNS_18Fp8KVCacheDataTypeE1EEEvPKlPT_S7_PKS6_S9_illlliPT2_S5_iiiiPKf,(.L_x_520 - _ZN4vllm38concat_and_cache_mla_rope_fused_kernelIN3c108BFloat16ELb1EthLNS_18Fp8KVCacheDataTypeE1EEEvPKlPT_S7_PKS6_S9_illlliPT2_S5_iiiiPKf)
        .other          _ZN4vllm38concat_and_cache_mla_rope_fused_kernelIN3c108BFloat16ELb1EthLNS_18Fp8KVCacheDataTypeE1EEEvPKlPT_S7_PKS6_S9_illlliPT2_S5_iiiiPKf,@"STO_CUDA_ENTRY STV_DEFAULT"
_ZN4vllm38concat_and_cache_mla_rope_fused_kernelIN3c108BFloat16ELb1EthLNS_18Fp8KVCacheDataTypeE1EEEvPKlPT_S7_PKS6_S9_illlliPT2_S5_iiiiPKf:
.text._ZN4vllm38concat_and_cache_mla_rope_fused_kernelIN3c108BFloat16ELb1EthLNS_18Fp8KVCacheDataTypeE1EEEvPKlPT_S7_PKS6_S9_illlliPT2_S5_iiiiPKf:
        /* <DEDUP_REMOVED lines=46> */
.L_x_202:
        /* <DEDUP_REMOVED lines=69> */
.L_x_201:
[----:B------:R-:W-:Y:S05]  /*0730*/  BSYNC B0 ;  /* 0x0000000000007941 */ /* 0x000fea0003800000 */
.L_x_200:
        /* <DEDUP_REMOVED lines=8> */
.L_x_204:
        /* <DEDUP_REMOVED lines=62> */
.L_x_205:
[----:B------:R-:W-:Y:S05]  /*0ba0*/  BSYNC B6 ;  /* 0x0000000000067941 */ /* 0x000fea0003800000 */
.L_x_203:
        /* <DEDUP_REMOVED lines=16> */
.L_x_206:
[----:B------:R-:W-:Y:S05]  /*0cb0*/  EXIT ;  /* 0x000000000000794d */ /* 0x000fea0003800000 */
.L_x_207:
        /* <DEDUP_REMOVED lines=12> */
.L_x_520:


//--------------------- .text._ZN4vllm38concat_and_cache_mla_rope_fused_kernelIN3c104HalfELb0EthLNS_18Fp8KVCacheDataTypeE1EEEvPKlPT_S7_PKS6_S9_illlliPT2_S5_iiiiPKf --------------------------
	.section	.text._ZN4vllm38concat_and_cache_mla_rope_fused_kernelIN3c104HalfELb0EthLNS_18Fp8KVCacheDataTypeE1EEEvPKlPT_S7_PKS6_S9_illlliPT2_S5_iiiiPKf,"ax",@progbits
	.align	128
        .global         _ZN4vllm38concat_and_cache_mla_rope_fused_kernelIN3c104HalfELb0EthLNS_18Fp8KVCacheDataTypeE1EEEvPKlPT_S7_PKS6_S9_illlliPT2_S5_iiiiPKf
        .type           _ZN4vllm38concat_and_cache_mla_rope_fused_kernelIN3c104HalfELb0EthLNS_18Fp8KVCacheDataTypeE1EEEvPKlPT_S7_PKS6_S9_illlliPT2_S5_iiiiPKf,@function
        .size           _ZN4vllm38concat_and_cache_mla_rope_fused_kernelIN3c104HalfELb0EthLNS_18Fp8KVCacheDataTypeE1EEEvPKlPT_S7_PKS6_S9_illlliPT2_S5_iiiiPKf,(.L_x_521 - _ZN4vllm38concat_and_cache_mla_rope_fused_kernelIN3c104HalfELb0EthLNS_18Fp8KVCacheDataTypeE1EEEvPKlPT_S7_PKS6_S9_illlliPT2_S5_iiiiPKf)
        .other          _ZN4vllm38concat_and_cache_mla_rope_fused_kernelIN3c104HalfELb0EthLNS_18Fp8KVCacheDataTypeE1EEEvPKlPT_S7_PKS6_S9_illlliPT2_S5_iiiiPKf,@"STO_CUDA_ENTRY STV_DEFAULT"
_ZN4vllm38concat_and_cache_mla_rope_fused_kernelIN3c104HalfELb0EthLNS_18Fp8KVCacheDataTypeE1EEEvPKlPT_S7_PKS6_S9_illlliPT2_S5_iiiiPKf:
.text._ZN4vllm38concat_and_cache_mla_rope_fused_kernelIN3c104HalfELb0EthLNS_18Fp8KVCacheDataTypeE1EEEvPKlPT_S7_PKS6_S9_illlliPT2_S5_iiiiPKf:
        /* <DEDUP_REMOVED lines=46> */
.L_x_210:
        /* <DEDUP_REMOVED lines=62> */
.L_x_209:
[----:B------:R-:W-:Y:S05]  /*06c0*/  BSYNC B0 ;  /* 0x0000000000007941 */ /* 0x000fea0003800000 */
.L_x_208:
        /* <DEDUP_REMOVED lines=8> */
.L_x_212:
        /* <DEDUP_REMOVED lines=54> */
.L_x_213:
[----:B------:R-:W-:Y:S05]  /*0ab0*/  BSYNC B6 ;  /* 0x0000000000067941 */ /* 0x000fea0003800000 */
.L_x_211:
        /* <DEDUP_REMOVED lines=16> */
.L_x_214:
[----:B------:R-:W-:Y:S05]  /*0bc0*/  EXIT ;  /* 0x000000000000794d */ /* 0x000fea0003800000 */
.L_x_215:
        /* <DEDUP_REMOVED lines=11> */
.L_x_521:


//--------------------- .text._ZN4vllm38concat_and_cache_mla_rope_fused_kernelIN3c104HalfELb1EthLNS_18Fp8KVCacheDataTypeE1EEEvPKlPT_S7_PKS6_S9_illlliPT2_S5_iiiiPKf --------------------------
	.section	.text._ZN4vllm38concat_and_cache_mla_rope_fused_kernelIN3c104HalfELb1EthLNS_18Fp8KVCacheDataTypeE1EEEvPKlPT_S7_PKS6_S9_illlliPT2_S5_iiiiPKf,"ax",@progbits
	.align	128
        .global         _ZN4vllm38concat_and_cache_mla_rope_fused_kernelIN3c104HalfELb1EthLNS_18Fp8KVCacheDataTypeE1EEEvPKlPT_S7_PKS6_S9_illlliPT2_S5_iiiiPKf
        .type           _ZN4vllm38concat_and_cache_mla_rope_fused_kernelIN3c104HalfELb1EthLNS_18Fp8KVCacheDataTypeE1EEEvPKlPT_S7_PKS6_S9_illlliPT2_S5_iiiiPKf,@function
        .size           _ZN4vllm38concat_and_cache_mla_rope_fused_kernelIN3c104HalfELb1EthLNS_18Fp8KVCacheDataTypeE1EEEvPKlPT_S7_PKS6_S9_illlliPT2_S5_iiiiPKf,(.L_x_522 - _ZN4vllm38concat_and_cache_mla_rope_fused_kernelIN3c104HalfELb1EthLNS_18Fp8KVCacheDataTypeE1EEEvPKlPT_S7_PKS6_S9_illlliPT2_S5_iiiiPKf)
        .other          _ZN4vllm38concat_and_cache_mla_rope_fused_kernelIN3c104HalfELb1EthLNS_18Fp8KVCacheDataTypeE1EEEvPKlPT_S7_PKS6_S9_illlliPT2_S5_iiiiPKf,@"STO_CUDA_ENTRY STV_DEFAULT"
_ZN4vllm38concat_and_cache_mla_rope_fused_kernelIN3c104HalfELb1EthLNS_18Fp8KVCacheDataTypeE1EEEvPKlPT_S7_PKS6_S9_illlliPT2_S5_iiiiPKf:
.text._ZN4vllm38concat_and_cache_mla_rope_fused_kernelIN3c104HalfELb1EthLNS_18Fp8KVCacheDataTypeE1EEEvPKlPT_S7_PKS6_S9_illlliPT2_S5_iiiiPKf:
        /* <DEDUP_REMOVED lines=46> */
.L_x_218:
        /* <DEDUP_REMOVED lines=67> */
.L_x_217:
[----:B------:R-:W-:Y:S05]  /*0710*/  BSYNC B0 ;  /* 0x0000000000007941 */ /* 0x000fea0003800000 */
.L_x_216:
        /* <DEDUP_REMOVED lines=8> */
.L_x_220:
        /* <DEDUP_REMOVED lines=60> */
.L_x_221:
[----:B------:R-:W-:Y:S05]  /*0b60*/  BSYNC B6 ;  /* 0x0000000000067941 */ /* 0x000fea0003800000 */
.L_x_219:
        /* <DEDUP_REMOVED lines=16> */
.L_x_222:
[----:B------:R-:W-:Y:S05]  /*0c70*/  EXIT ;  /* 0x000000000000794d */ /* 0x000fea0003800000 */
.L_x_223:
        /* <DEDUP_REMOVED lines=16> */
.L_x_522:


//--------------------- .text._ZN4vllm38concat_and_cache_mla_rope_fused_kernelIfLb0EthLNS_18Fp8KVCacheDataTypeE1EEEvPKlPT_S5_PKS4_S7_illlliPT2_S3_iiiiPKf --------------------------
	.section	.text._ZN4vllm38concat_and_cache_mla_rope_fused_kernelIfLb0EthLNS_18Fp8KVCacheDataTypeE1EEEvPKlPT_S5_PKS4_S7_illlliPT2_S3_iiiiPKf,"ax",@progbits
	.align	128
        .global         _ZN4vllm38concat_and_cache_mla_rope_fused_kernelIfLb0EthLNS_18Fp8KVCacheDataTypeE1EEEvPKlPT_S5_PKS4_S7_illlliPT2_S3_iiiiPKf
        .type           _ZN4vllm38concat_and_cache_mla_rope_fused_kernelIfLb0EthLNS_18Fp8KVCacheDataTypeE1EEEvPKlPT_S5_PKS4_S7_illlliPT2_S3_iiiiPKf,@function
        .size           _ZN4vllm38concat_and_cache_mla_rope_fused_kernelIfLb0EthLNS_18Fp8KVCacheDataTypeE1EEEvPKlPT_S5_PKS4_S7_illlliPT2_S3_iiiiPKf,(.L_x_523 - _ZN4vllm38concat_and_cache_mla_rope_fused_kernelIfLb0EthLNS_18Fp8KVCacheDataTypeE1EEEvPKlPT_S5_PKS4_S7_illlliPT2_S3_iiiiPKf)
        .other          _ZN4vllm38concat_and_cache_mla_rope_fused_kernelIfLb0EthLNS_18Fp8KVCacheDataTypeE1EEEvPKlPT_S5_PKS4_S7_illlliPT2_S3_iiiiPKf,@"STO_CUDA_ENTRY STV_DEFAULT"
_ZN4vllm38concat_and_cache_mla_rope_fused_kernelIfLb0EthLNS_18Fp8KVCacheDataTypeE1EEEvPKlPT_S5_PKS4_S7_illlliPT2_S3_iiiiPKf:
.text._ZN4vllm38concat_and_cache_mla_rope_fused_kernelIfLb0EthLNS_18Fp8KVCacheDataTypeE1EEEvPKlPT_S5_PKS4_S7_illlliPT2_S3_iiiiPKf:
        /* <DEDUP_REMOVED lines=46> */
.L_x_226:
        /* <DEDUP_REMOVED lines=48> */
.L_x_225:
[----:B------:R-:W-:Y:S05]  /*05e0*/  BSYNC B0 ;  /* 0x0000000000007941 */ /* 0x000fea0003800000 */
.L_x_224:
        /* <DEDUP_REMOVED lines=8> */
.L_x_228:
        /* <DEDUP_REMOVED lines=40> */
.L_x_229:
[----:B------:R-:W-:Y:S05]  /*08f0*/  BSYNC B6 ;  /* 0x0000000000067941 */ /* 0x000fea0003800000 */
.L_x_227:
        /* <DEDUP_REMOVED lines=16> */
.L_x_230:
[----:B------:R-:W-:Y:S05]  /*0a00*/  EXIT ;  /* 0x000000000000794d */ /* 0x000fea0003800000 */
.L_x_231:
        /* <DEDUP_REMOVED lines=15> */
.L_x_523:


//--------------------- .text._ZN4vllm38concat_and_cache_mla_rope_fused_kernelIfLb1EthLNS_18Fp8KVCacheDataTypeE1EEEvPKlPT_S5_PKS4_S7_illlliPT2_S3_iiiiPKf --------------------------
	.section	.text._ZN4vllm38concat_and_cache_mla_rope_fused_kernelIfLb1EthLNS_18Fp8KVCacheDataTypeE1EEEvPKlPT_S5_PKS4_S7_illlliPT2_S3_iiiiPKf,"ax",@progbits
	.align	128
        .global         _ZN4vllm38concat_and_cache_mla_rope_fused_kernelIfLb1EthLNS_18Fp8KVCacheDataTypeE1EEEvPKlPT_S5_PKS4_S7_illlliPT2_S3_iiiiPKf
        .type           _ZN4vllm38concat_and_cache_mla_rope_fused_kernelIfLb1EthLNS_18Fp8KVCacheDataTypeE1EEEvPKlPT_S5_PKS4_S7_illlliPT2_S3_iiiiPKf,@function
        .size           _ZN4vllm38concat_and_cache_mla_rope_fused_kernelIfLb1EthLNS_18Fp8KVCacheDataTypeE1EEEvPKlPT_S5_PKS4_S7_illlliPT2_S3_iiiiPKf,(.L_x_524 - _ZN4vllm38concat_and_cache_mla_rope_fused_kernelIfLb1EthLNS_18Fp8KVCacheDataTypeE1EEEvPKlPT_S5_PKS4_S7_illlliPT2_S3_iiiiPKf)
        .other          _ZN4vllm38concat_and_cache_mla_rope_fused_kernelIfLb1EthLNS_18Fp8KVCacheDataTypeE1EEEvPKlPT_S5_PKS4_S7_illlliPT2_S3_iiiiPKf,@"STO_CUDA_ENTRY STV_DEFAULT"
_ZN4vllm38concat_and_cache_mla_rope_fused_kernelIfLb1EthLNS_18Fp8KVCacheDataTypeE1EEEvPKlPT_S5_PKS4_S7_illlliPT2_S3_iiiiPKf:
.text._ZN4vllm38concat_and_cache_mla_rope_fused_kernelIfLb1EthLNS_18Fp8KVCacheDataTypeE1EEEvPKlPT_S5_PKS4_S7_illlliPT2_S3_iiiiPKf:
        /* <DEDUP_REMOVED lines=46> */
.L_x_234:
        /* <DEDUP_REMOVED lines=53> */
.L_x_233:
[----:B------:R-:W-:Y:S05]  /*0630*/  BSYNC B0 ;  /* 0x0000000000007941 */ /* 0x000fea0003800000 */
.L_x_232:
        /* <DEDUP_REMOVED lines=8> */
.L_x_236:
        /* <DEDUP_REMOVED lines=46> */
.L_x_237:
[----:B------:R-:W-:Y:S05]  /*09a0*/  BSYNC B6 ;  /* 0x0000000000067941 */ /* 0x000fea0003800000 */
.L_x_235:
        /* <DEDUP_REMOVED lines=16> */
.L_x_238:
[----:B------:R-:W-:Y:S05]  /*0ab0*/  EXIT ;  /* 0x000000000000794d */ /* 0x000fea0003800000 */
.L_x_239:
        /* <DEDUP_REMOVED lines=12> */
.L_x_524:


//--------------------- .text._ZN4vllm38concat_and_cache_mla_rope_fused_kernelIN3c108BFloat16ELb0EfhLNS_18Fp8KVCacheDataTypeE1EEEvPKlPT_S7_PKS6_S9_illlliPT2_S5_iiiiPKf --------------------------
	.section	.text._ZN4vllm38concat_and_cache_mla_rope_fused_kernelIN3c108BFloat16ELb0EfhLNS_18Fp8KVCacheDataTypeE1EEEvPKlPT_S7_PKS6_S9_illlliPT2_S5_iiiiPKf,"ax",@progbits
	.align	128
        .global         _ZN4vllm38concat_and_cache_mla_rope_fused_kernelIN3c108BFloat16ELb0EfhLNS_18Fp8KVCacheDataTypeE1EEEvPKlPT_S7_PKS6_S9_illlliPT2_S5_iiiiPKf
        .type           _ZN4vllm38concat_and_cache_mla_rope_fused_kernelIN3c108BFloat16ELb0EfhLNS_18Fp8KVCacheDataTypeE1EEEvPKlPT_S7_PKS6_S9_illlliPT2_S5_iiiiPKf,@function
        .size           _ZN4vllm38concat_and_cache_mla_rope_fused_kernelIN3c108BFloat16ELb0EfhLNS_18Fp8KVCacheDataTypeE1EEEvPKlPT_S7_PKS6_S9_illlliPT2_S5_iiiiPKf,(.L_x_525 - _ZN4vllm38concat_and_cache_mla_rope_fused_kernelIN3c108BFloat16ELb0EfhLNS_18Fp8KVCacheDataTypeE1EEEvPKlPT_S7_PKS6_S9_illlliPT2_S5_iiiiPKf)
        .other          _ZN4vllm38concat_and_cache_mla_rope_fused_kernelIN3c108BFloat16ELb0EfhLNS_18Fp8KVCacheDataTypeE1EEEvPKlPT_S7_PKS6_S9_illlliPT2_S5_iiiiPKf,@"STO_CUDA_ENTRY STV_DEFAULT"
_ZN4vllm38concat_and_cache_mla_rope_fused_kernelIN3c108BFloat16ELb0EfhLNS_18Fp8KVCacheDataTypeE1EEEvPKlPT_S7_PKS6_S9_illlliPT2_S5_iiiiPKf:
.text._ZN4vllm38concat_and_cache_mla_rope_fused_kernelIN3c108BFloat16ELb0EfhLNS_18Fp8KVCacheDataTypeE1EEEvPKlPT_S7_PKS6_S9_illlliPT2_S5_iiiiPKf:
        /* <DEDUP_REMOVED lines=46> */
.L_x_242:
        /* <DEDUP_REMOVED lines=64> */
.L_x_241:
[----:B------:R-:W-:Y:S05]  /*06e0*/  BSYNC B0 ;  /* 0x0000000000007941 */ /* 0x000fea0003800000 */
.L_x_240:
        /* <DEDUP_REMOVED lines=8> */
.L_x_244:
        /* <DEDUP_REMOVED lines=56> */
.L_x_245:
[----:B------:R-:W-:Y:S05]  /*0af0*/  BSYNC B6 ;  /* 0x0000000000067941 */ /* 0x000fea0003800000 */
.L_x_243:
        /* <DEDUP_REMOVED lines=16> */
.L_x_246:
[----:B------:R-:W-:Y:S05]  /*0c00*/  EXIT ;  /* 0x000000000000794d */ /* 0x000fea0003800000 */
.L_x_247:
        /* <DEDUP_REMOVED lines=15> */
.L_x_525:


//--------------------- .text._ZN4vllm38concat_and_cache_mla_rope_fused_kernelIN3c108BFloat16ELb1EfhLNS_18Fp8KVCacheDataTypeE1EEEvPKlPT_S7_PKS6_S9_illlliPT2_S5_iiiiPKf --------------------------
	.section	.text._ZN4vllm38concat_and_cache_mla_rope_fused_kernelIN3c108BFloat16ELb1EfhLNS_18Fp8KVCacheDataTypeE1EEEvPKlPT_S7_PKS6_S9_illlliPT2_S5_iiiiPKf,"ax",@progbits
	.align	128
        .global         _ZN4vllm38concat_and_cache_mla_rope_fused_kernelIN3c108BFloat16ELb1EfhLNS_18Fp8KVCacheDataTypeE1EEEvPKlPT_S7_PKS6_S9_illlliPT2_S5_iiiiPKf
        .type           _ZN4vllm38concat_and_cache_mla_rope_fused_kernelIN3c108BFloat16ELb1EfhLNS_18Fp8KVCacheDataTypeE1EEEvPKlPT_S7_PKS6_S9_illlliPT2_S5_iiiiPKf,@function
        .size           _ZN4vllm38concat_and_cache_mla_rope_fused_kernelIN3c108BFloat16ELb1EfhLNS_18Fp8KVCacheDataTypeE1EEEvPKlPT_S7_PKS6_S9_illlliPT2_S5_iiiiPKf,(.L_x_526 - _ZN4vllm38concat_and_cache_mla_rope_fused_kernelIN3c108BFloat16ELb1EfhLNS_18Fp8KVCacheDataTypeE1EEEvPKlPT_S7_PKS6_S9_illlliPT2_S5_iiiiPKf)
        .other          _ZN4vllm38concat_and_cache_mla_rope_fused_kernelIN3c108BFloat16ELb1EfhLNS_18Fp8KVCacheDataTypeE1EEEvPKlPT_S7_PKS6_S9_illlliPT2_S5_iiiiPKf,@"STO_CUDA_ENTRY STV_DEFAULT"
_ZN4vllm38concat_and_cache_mla_rope_fused_kernelIN3c108BFloat16ELb1EfhLNS_18Fp8KVCacheDataTypeE1EEEvPKlPT_S7_PKS6_S9_illlliPT2_S5_iiiiPKf:
.text._ZN4vllm38concat_and_cache_mla_rope_fused_kernelIN3c108BFloat16ELb1EfhLNS_18Fp8KVCacheDataTypeE1EEEvPKlPT_S7_PKS6_S9_illlliPT2_S5_iiiiPKf:
        /* <DEDUP_REMOVED lines=46> */
.L_x_250:
        /* <DEDUP_REMOVED lines=69> */
.L_x_249:
[----:B------:R-:W-:Y:S05]  /*0730*/  BSYNC B0 ;  /* 0x0000000000007941 */ /* 0x000fea0003800000 */
.L_x_248:
        /* <DEDUP_REMOVED lines=8> */
.L_x_252:
        /* <DEDUP_REMOVED lines=62> */
.L_x_253:
[----:B------:R-:W-:Y:S05]  /*0ba0*/  BSYNC B6 ;  /* 0x0000000000067941 */ /* 0x000fea0003800000 */
.L_x_251:
        /* <DEDUP_REMOVED lines=16> */
.L_x_254:
[----:B------:R-:W-:Y:S05]  /*0cb0*/  EXIT ;  /* 0x000000000000794d */ /* 0x000fea0003800000 */
.L_x_255:
        /* <DEDUP_REMOVED lines=12> */
.L_x_526:


//--------------------- .text._ZN4vllm38concat_and_cache_mla_rope_fused_kernelIN3c104HalfELb0EfhLNS_18Fp8KVCacheDataTypeE1EEEvPKlPT_S7_PKS6_S9_illlliPT2_S5_iiiiPKf --------------------------
	.section	.text._ZN4vllm38concat_and_cache_mla_rope_fused_kernelIN3c104HalfELb0EfhLNS_18Fp8KVCacheDataTypeE1EEEvPKlPT_S7_PKS6_S9_illlliPT2_S5_iiiiPKf,"ax",@progbits
	.align	128
        .global         _ZN4vllm38concat_and_cache_mla_rope_fused_kernelIN3c104HalfELb0EfhLNS_18Fp8KVCacheDataTypeE1EEEvPKlPT_S7_PKS6_S9_illlliPT2_S5_iiiiPKf
        .type           _ZN4vllm38concat_and_cache_mla_rope_fused_kernelIN3c104HalfELb0EfhLNS_18Fp8KVCacheDataTypeE1EEEvPKlPT_S7_PKS6_S9_illlliPT2_S5_iiiiPKf,@function
        .size           _ZN4vllm38concat_and_cache_mla_rope_fused_kernelIN3c104HalfELb0EfhLNS_18Fp8KVCacheDataTypeE1EEEvPKlPT_S7_PKS6_S9_illlliPT2_S5_iiiiPKf,(.L_x_527 - _ZN4vllm38concat_and_cache_mla_rope_fused_kernelIN3c104HalfELb0EfhLNS_18Fp8KVCacheDataTypeE1EEEvPKlPT_S7_PKS6_S9_illlliPT2_S5_iiiiPKf)
        .other          _ZN4vllm38concat_and_cache_mla_rope_fused_kernelIN3c104HalfELb0EfhLNS_18Fp8KVCacheDataTypeE1EEEvPKlPT_S7_PKS6_S9_illlliPT2_S5_iiiiPKf,@"STO_CUDA_ENTRY STV_DEFAULT"
_ZN4vllm38concat_and_cache_mla_rope_fused_kernelIN3c104HalfELb0EfhLNS_18Fp8KVCacheDataTypeE1EEEvPKlPT_S7_PKS6_S9_illlliPT2_S5_iiiiPKf:
.text._ZN4vllm38concat_and_cache_mla_rope_fused_kernelIN3c104HalfELb0EfhLNS_18Fp8KVCacheDataTypeE1EEEvPKlPT_S7_PKS6_S9_illlliPT2_S5_iiiiPKf:
        /* <DEDUP_REMOVED lines=46> */
.L_x_258:
        /* <DEDUP_REMOVED lines=62> */
.L_x_257:
[----:B------:R-:W-:Y:S05]  /*06c0*/  BSYNC B0 ;  /* 0x0000000000007941 */ /* 0x000fea0003800000 */
.L_x_256:
        /* <DEDUP_REMOVED lines=8> */
.L_x_260:
        /* <DEDUP_REMOVED lines=54> */
.L_x_261:
[----:B------:R-:W-:Y:S05]  /*0ab0*/  BSYNC B6 ;  /* 0x0000000000067941 */ /* 0x000fea0003800000 */
.L_x_259:
        /* <DEDUP_REMOVED lines=16> */
.L_x_262:
[----:B------:R-:W-:Y:S05]  /*0bc0*/  EXIT ;  /* 0x000000000000794d */ /* 0x000fea0003800000 */
.L_x_263:
        /* <DEDUP_REMOVED lines=11> */
.L_x_527:


//--------------------- .text._ZN4vllm38concat_and_cache_mla_rope_fused_kernelIN3c104HalfELb1EfhLNS_18Fp8KVCacheDataTypeE1EEEvPKlPT_S7_PKS6_S9_illlliPT2_S5_iiiiPKf --------------------------
	.section	.text._ZN4vllm38concat_and_cache_mla_rope_fused_kernelIN3c104HalfELb1EfhLNS_18Fp8KVCacheDataTypeE1EEEvPKlPT_S7_PKS6_S9_illlliPT2_S5_iiiiPKf,"ax",@progbits
	.align	128
        .global         _ZN4vllm38concat_and_cache_mla_rope_fused_kernelIN3c104HalfELb1EfhLNS_18Fp8KVCacheDataTypeE1EEEvPKlPT_S7_PKS6_S9_illlliPT2_S5_iiiiPKf
        .type           _ZN4vllm38concat_and_cache_mla_rope_fused_kernelIN3c104HalfELb1EfhLNS_18Fp8KVCacheDataTypeE1EEEvPKlPT_S7_PKS6_S9_illlliPT2_S5_iiiiPKf,@function
        .size           _ZN4vllm38concat_and_cache_mla_rope_fused_kernelIN3c104HalfELb1EfhLNS_18Fp8KVCacheDataTypeE1EEEvPKlPT_S7_PKS6_S9_illlliPT2_S5_iiiiPKf,(.L_x_528 - _ZN4vllm38concat_and_cache_mla_rope_fused_kernelIN3c104HalfELb1EfhLNS_18Fp8KVCacheDataTypeE1EEEvPKlPT_S7_PKS6_S9_illlliPT2_S5_iiiiPKf)
        .other          _ZN4vllm38concat_and_cache_mla_rope_fused_kernelIN3c104HalfELb1EfhLNS_18Fp8KVCacheDataTypeE1EEEvPKlPT_S7_PKS6_S9_illlliPT2_S5_iiiiPKf,@"STO_CUDA_ENTRY STV_DEFAULT"
_ZN4vllm38concat_and_cache_mla_rope_fused_kernelIN3c104HalfELb1EfhLNS_18Fp8KVCacheDataTypeE1EEEvPKlPT_S7_PKS6_S9_illlliPT2_S5_iiiiPKf:
.text._ZN4vllm38concat_and_cache_mla_rope_fused_kernelIN3c104HalfELb1EfhLNS_18Fp8KVCacheDataTypeE1EEEvPKlPT_S7_PKS6_S9_illlliPT2_S5_iiiiPKf:
        /* <DEDUP_REMOVED lines=46> */
.L_x_266:
        /* <DEDUP_REMOVED lines=67> */
.L_x_265:
[----:B------:R-:W-:Y:S05]  /*0710*/  BSYNC B0 ;  /* 0x0000000000007941 */ /* 0x000fea0003800000 */
.L_x_264:
        /* <DEDUP_REMOVED lines=8> */
.L_x_268:
        /* <DEDUP_REMOVED lines=60> */
.L_x_269:
[----:B------:R-:W-:Y:S05]  /*0b60*/  BSYNC B6 ;  /* 0x0000000000067941 */ /* 0x000fea0003800000 */
.L_x_267:
        /* <DEDUP_REMOVED lines=16> */
.L_x_270:
[----:B------:R-:W-:Y:S05]  /*0c70*/  EXIT ;  /* 0x000000000000794d */ /* 0x000fea0003800000 */
.L_x_271:
        /* <DEDUP_REMOVED lines=16> */
.L_x_528:


//--------------------- .text._ZN4vllm38concat_and_cache_mla_rope_fused_kernelIfLb0EfhLNS_18Fp8KVCacheDataTypeE1EEEvPKlPT_S5_PKS4_S7_illlliPT2_S3_iiiiPKf --------------------------
	.section	.text._ZN4vllm38concat_and_cache_mla_rope_fused_kernelIfLb0EfhLNS_18Fp8KVCacheDataTypeE1EEEvPKlPT_S5_PKS4_S7_illlliPT2_S3_iiiiPKf,"ax",@progbits
	.align	128
        .global         _ZN4vllm38concat_and_cache_mla_rope_fused_kernelIfLb0EfhLNS_18Fp8KVCacheDataTypeE1EEEvPKlPT_S5_PKS4_S7_illlliPT2_S3_iiiiPKf
        .type           _ZN4vllm38concat_and_cache_mla_rope_fused_kernelIfLb0EfhLNS_18Fp8KVCacheDataTypeE1EEEvPKlPT_S5_PKS4_S7_illlliPT2_S3_iiiiPKf,@function
        .size           _ZN4vllm38concat_and_cache_mla_rope_fused_kernelIfLb0EfhLNS_18Fp8KVCacheDataTypeE1EEEvPKlPT_S5_PKS4_S7_illlliPT2_S3_iiiiPKf,(.L_x_529 - _ZN4vllm38concat_and_cache_mla_rope_fused_kernelIfLb0EfhLNS_18Fp8KVCacheDataTypeE1EEEvPKlPT_S5_PKS4_S7_illlliPT2_S3_iiiiPKf)
        .other          _ZN4vllm38concat_and_cache_mla_rope_fused_kernelIfLb0EfhLNS_18Fp8KVCacheDataTypeE1EEEvPKlPT_S5_PKS4_S7_illlliPT2_S3_iiiiPKf,@"STO_CUDA_ENTRY STV_DEFAULT"
_ZN4vllm38concat_and_cache_mla_rope_fused_kernelIfLb0EfhLNS_18Fp8KVCacheDataTypeE1EEEvPKlPT_S5_PKS4_S7_illlliPT2_S3_iiiiPKf:
.text._ZN4vllm38concat_and_cache_mla_rope_fused_kernelIfLb0EfhLNS_18Fp8KVCacheDataTypeE1EEEvPKlPT_S5_PKS4_S7_illlliPT2_S3_iiiiPKf:
        /* <DEDUP_REMOVED lines=46> */
.L_x_274:
        /* <DEDUP_REMOVED lines=48> */
.L_x_273:
[----:B------:R-:W-:Y:S05]  /*05e0*/  BSYNC B0 ;  /* 0x0000000000007941 */ /* 0x000fea0003800000 */
.L_x_272:
        /* <DEDUP_REMOVED lines=8> */
.L_x_276:
        /* <DEDUP_REMOVED lines=40> */
.L_x_277:
[----:B------:R-:W-:Y:S05]  /*08f0*/  BSYNC B6 ;  /* 0x0000000000067941 */ /* 0x000fea0003800000 */
.L_x_275:
        /* <DEDUP_REMOVED lines=16> */
.L_x_278:
[----:B------:R-:W-:Y:S05]  /*0a00*/  EXIT ;  /* 0x000000000000794d */ /* 0x000fea0003800000 */
.L_x_279:
        /* <DEDUP_REMOVED lines=15> */
.L_x_529:


//--------------------- .text._ZN4vllm38concat_and_cache_mla_rope_fused_kernelIfLb1EfhLNS_18Fp8KVCacheDataTypeE1EEEvPKlPT_S5_PKS4_S7_illlliPT2_S3_iiiiPKf --------------------------
	.section	.text._ZN4vllm38concat_and_cache_mla_rope_fused_kernelIfLb1EfhLNS_18Fp8KVCacheDataTypeE1EEEvPKlPT_S5_PKS4_S7_illlliPT2_S3_iiiiPKf,"ax",@progbits
	.align	128
        .global         _ZN4vllm38concat_and_cache_mla_rope_fused_kernelIfLb1EfhLNS_18Fp8KVCacheDataTypeE1EEEvPKlPT_S5_PKS4_S7_illlliPT2_S3_iiiiPKf
        .type           _ZN4vllm38concat_and_cache_mla_rope_fused_kernelIfLb1EfhLNS_18Fp8KVCacheDataTypeE1EEEvPKlPT_S5_PKS4_S7_illlliPT2_S3_iiiiPKf,@function
        .size           _ZN4vllm38concat_and_cache_mla_rope_fused_kernelIfLb1EfhLNS_18Fp8KVCacheDataTypeE1EEEvPKlPT_S5_PKS4_S7_illlliPT2_S3_iiiiPKf,(.L_x_530 - _ZN4vllm38concat_and_cache_mla_rope_fused_kernelIfLb1EfhLNS_18Fp8KVCacheDataTypeE1EEEvPKlPT_S5_PKS4_S7_illlliPT2_S3_iiiiPKf)
        .other          _ZN4vllm38concat_and_cache_mla_rope_fused_kernelIfLb1EfhLNS_18Fp8KVCacheDataTypeE1EEEvPKlPT_S5_PKS4_S7_illlliPT2_S3_iiiiPKf,@"STO_CUDA_ENTRY STV_DEFAULT"
_ZN4vllm38concat_and_cache_mla_rope_fused_kernelIfLb1EfhLNS_18Fp8KVCacheDataTypeE1EEEvPKlPT_S5_PKS4_S7_illlliPT2_S3_iiiiPKf:
.text._ZN4vllm38concat_and_cache_mla_rope_fused_kernelIfLb1EfhLNS_18Fp8KVCacheDataTypeE1EEEvPKlPT_S5_PKS4_S7_illlliPT2_S3_iiiiPKf:
        /* <DEDUP_REMOVED lines=46> */
.L_x_282:
        /* <DEDUP_REMOVED lines=53> */
.L_x_281:
[----:B------:R-:W-:Y:S05]  /*0630*/  BSYNC B0 ;  /* 0x0000000000007941 */ /* 0x000fea0003800000 */
.L_x_280:
        /* <DEDUP_REMOVED lines=8> */
.L_x_284:
        /* <DEDUP_REMOVED lines=46> */
.L_x_285:
[----:B------:R-:W-:Y:S05]  /*09a0*/  BSYNC B6 ;  /* 0x0000000000067941 */ /* 0x000fea0003800000 */
.L_x_283:
        /* <DEDUP_REMOVED lines=16> */
.L_x_286:
[----:B------:R-:W-:Y:S05]  /*0ab0*/  EXIT ;  /* 0x000000000000794d */ /* 0x000fea0003800000 */
.L_x_287:
        /* <DEDUP_REMOVED lines=12> */
.L_x_530:


//--------------------- .text._ZN4vllm38concat_and_cache_mla_rope_fused_kernelIN3c108BFloat16ELb0E13__nv_bfloat16S3_LNS_18Fp8KVCacheDataTypeE0EEEvPKlPT_S8_PKS7_SA_illlliPT2_S6_iiiiPKf --------------------------
	.section	.text._ZN4vllm38concat_and_cache_mla_rope_fused_kernelIN3c108BFloat16ELb0E13__nv_bfloat16S3_LNS_18Fp8KVCacheDataTypeE0EEEvPKlPT_S8_PKS7_SA_illlliPT2_S6_iiiiPKf,"ax",@progbits
	.align	128
        .global         _ZN4vllm38concat_and_cache_mla_rope_fused_kernelIN3c108BFloat16ELb0E13__nv_bfloat16S3_LNS_18Fp8KVCacheDataTypeE0EEEvPKlPT_S8_PKS7_SA_illlliPT2_S6_iiiiPKf
        .type           _ZN4vllm38concat_and_cache_mla_rope_fused_kernelIN3c108BFloat16ELb0E13__nv_bfloat16S3_LNS_18Fp8KVCacheDataTypeE0EEEvPKlPT_S8_PKS7_SA_illlliPT2_S6_iiiiPKf,@function
        .size           _ZN4vllm38concat_and_cache_mla_rope_fused_kernelIN3c108BFloat16ELb0E13__nv_bfloat16S3_LNS_18Fp8KVCacheDataTypeE0EEEvPKlPT_S8_PKS7_SA_illlliPT2_S6_iiiiPKf,(.L_x_477 - _ZN4vllm38concat_and_cache_mla_rope_fused_kernelIN3c108BFloat16ELb0E13__nv_bfloat16S3_LNS_18Fp8KVCacheDataTypeE0EEEvPKlPT_S8_PKS7_SA_illlliPT2_S6_iiiiPKf)
        .other          _ZN4vllm38concat_and_cache_mla_rope_fused_kernelIN3c108BFloat16ELb0E13__nv_bfloat16S3_LNS_18Fp8KVCacheDataTypeE0EEEvPKlPT_S8_PKS7_SA_illlliPT2_S6_iiiiPKf,@"STO_CUDA_ENTRY STV_DEFAULT"
_ZN4vllm38concat_and_cache_mla_rope_fused_kernelIN3c108BFloat16ELb0E13__nv_bfloat16S3_LNS_18Fp8KVCacheDataTypeE0EEEvPKlPT_S8_PKS7_SA_illlliPT2_S6_iiiiPKf:
.text._ZN4vllm38concat_and_cache_mla_rope_fused_kernelIN3c108BFloat16ELb0E13__nv_bfloat16S3_LNS_18Fp8KVCacheDataTypeE0EEEvPKlPT_S8_PKS7_SA_illlliPT2_S6_iiiiPKf:
[----:B------:R-:W-:Y:S01]  /*0000*/  LDC R1, c[0x0][0x28] ;  /* 0x00000a00ff017b82 */ /* 0x000fe20000000800 */
[----:B------:R-:W0:Y:S07]  /*0010*/  S2R R0, SR_CTAID.X ;  /* 0x0000000000007919 */ /* 0x000e2e0000002500 */
[----:B------:R-:W0:Y:S01]  /*0020*/  LDC.64 R4, c[0x0][0x210] ;  /* 0x00008400ff047b82 */ /* 0x000e220000000a00 */
[----:B------:R-:W-:Y:S01]  /*0030*/  ULDC.64 UR4, c[0x0][0x208] ;  /* 0x0000820000047ab9 */ /* 0x000fe20000000a00 */
[----:B------:R-:W-:-:S06]  /*0040*/  ULDC UR6, c[0x0][0x260] ;  /* 0x0000980000067ab9 */ /* 0x000fcc0000000800 */
[----:B------:R-:W1:Y:S01]  /*0050*/  LDC R3, c[0x0][0x238] ;  /* 0x00008e00ff037b82 */ /* 0x000e620000000800 */
[----:B------:R-:W2:Y:S01]  /*0060*/  S2R R10, SR_TID.X ;  /* 0x00000000000a7919 */ /* 0x000ea20000002100 */
[----:B------:R-:W-:Y:S01]  /*0070*/  ULDC.64 UR8, c[0x0][0x230] ;  /* 0x00008c0000087ab9 */ /* 0x000fe20000000a00 */
[----:B------:R-:W-:Y:S01]  /*0080*/  ULDC.64 UR10, c[0x0][0x248] ;  /* 0x00009200000a7ab9 */ /* 0x000fe20000000a00 */
[----:B------:R-:W-:Y:S01]  /*0090*/  ULDC.64 UR12, c[0x0][0x218] ;  /* 0x00008600000c7ab9 */ /* 0x000fe20000000a00 */
[----:B0-----:R-:W-:-:S06]  /*00a0*/  IMAD.WIDE.U32 R4, R0, 0x8, R4 ;  /* 0x0000000800047825 */ /* 0x001fcc00078e0004 */
[----:B------:R-:W3:Y:S01]  /*00b0*/  LDG.E.64.CONSTANT R4, desc[UR4][R4.64] ;  /* 0x0000000404047981 */ /* 0x000ee2000c1e9b00 */
[----:B-1----:R-:W-:Y:S01]  /*00c0*/  LEA.HI R11, R3, R3, RZ, 0x1 ;  /* 0x00000003030b7211 */ /* 0x002fe200078f08ff */
[----:B------:R-:W-:Y:S01]  /*00d0*/  BSSY B0, `(.L_x_288) ;  /* 0x000005c000007945 */ /* 0x000fe20003800000 */
[----:B------:R-:W-:Y:S02]  /*00e0*/  SHF.R.S32.HI R7, RZ, 0x1f, R3 ;  /* 0x0000001fff077819 */ /* 0x000fe40000011403 */
[----:B------:R-:W-:-:S05]  /*00f0*/  SHF.R.S32.HI R11, RZ, 0x1, R11 ;  /* 0x00000001ff0b7819 */ /* 0x000fca000001140b */
[----:B------:R-:W-:-:S05]  /*0100*/  IMAD R13, R11, UR6, RZ ;  /* 0x000000060b0d7c24 */ /* 0x000fca000f8e02ff */
[----:B--2---:R-:W-:Y:S01]  /*0110*/  ISETP.GE.AND P0, PT, R10, R13, PT ;  /* 0x0000000d0a00720c */ /* 0x004fe20003f06270 */
[-C--:B---3--:R-:W-:Y:S02]  /*0120*/  IMAD R6, R5, R3.reuse, RZ ;  /* 0x0000000305067224 */ /* 0x088fe400078e02ff */
[----:B------:R-:W-:-:S04]  /*0130*/  IMAD.WIDE.U32 R2, R4, R3, RZ ;  /* 0x0000000304027225 */ /* 0x000fc800078e00ff */
[----:B------:R-:W-:-:S04]  /*0140*/  IMAD R7, R4, R7, R6 ;  /* 0x0000000704077224 */ /* 0x000fc800078e0206 */
[----:B------:R-:W-:Y:S02]  /*0150*/  IMAD.IADD R12, R3, 0x1, R7 ;  /* 0x00000001030c7824 */ /* 0x000fe400078e0207 */
[----:B------:R-:W-:Y:S05]  /*0160*/  @P0 BRA `(.L_x_289) ;  /* 0x0000000400480947 */ /* 0x000fea0003800000 */
        /* <DEDUP_REMOVED lines=18> */
.L_x_290:
[----:B0-----:R-:W-:Y:S02]  /*0290*/  IABS R6, R11 ;  /* 0x0000000b00067213 */ /* 0x001fe40000000000 */
        /* <DEDUP_REMOVED lines=31> */
[----:B------:R-:W-:Y:S01]  /*0490*/  LEA R14, P1, R11, R6, 0x1 ;  /* 0x000000060b0e7211 */ /* 0x000fe200078208ff */
[----:B------:R-:W2:Y:S01]  /*04a0*/  LDG.E.U16.CONSTANT R23, desc[UR4][R6.64] ;  /* 0x0000000406177981 */ /* 0x000ea2000c1e9500 */
[----:B------:R-:W-:-:S03]  /*04b0*/  LEA.HI.X R9, R15, UR13, R24, 0x1, P2 ;  /* 0x0000000d0f097c11 */ /* 0x000fc600090f0c18 */
[----:B------:R-:W-:Y:S02]  /*04c0*/  IMAD.X R15, R7, 0x1, R21, P1 ;  /* 0x00000001070f7824 */ /* 0x000fe400008e0615 */
[----:B------:R-:W3:Y:S04]  /*04d0*/  LDG.E.U16 R24, desc[UR4][R8.64] ;  /* 0x0000000408187981 */ /* 0x000ee8000c1e1500 */
[----:B------:R-:W4:Y:S04]  /*04e0*/  LDG.E.U16.CONSTANT R14, desc[UR4][R14.64] ;  /* 0x000000040e0e7981 */ /* 0x000f28000c1e9500 */
[----:B------:R-:W5:Y:S01]  /*04f0*/  LDG.E.U16 R25, desc[UR4][R8.64+0x2] ;  /* 0x0000020408197981 */ /* 0x000f62000c1e1500 */
[----:B------:R-:W-:-:S04]  /*0500*/  IADD3 R22, R17, R22, RZ ;  /* 0x0000001611167210 */ /* 0x000fc80007ffe0ff */
[----:B------:R-:W-:Y:S02]  /*0510*/  ISETP.GE.AND P1, PT, R22, R13, PT ;  /* 0x0000000d1600720c */ /* 0x000fe40003f26270 */
[----:B--2---:R-:W-:Y:S01]  /*0520*/  SHF.L.U32 R23, R23, 0x10, RZ ;  /* 0x0000001017177819 */ /* 0x004fe200000006ff */
[----:B---3--:R-:W-:Y:S02]  /*0530*/  IMAD.U32 R26, R24, 0x10000, RZ ;  /* 0x00010000181a7824 */ /* 0x008fe400078e00ff */
[----:B----4-:R-:W-:Y:S02]  /*0540*/  IMAD.U32 R27, R14, 0x10000, RZ ;  /* 0x000100000e1b7824 */ /* 0x010fe400078e00ff */
[C---:B------:R-:W-:Y:S01]  /*0550*/  FMUL.FTZ R24, R26.reuse, R23 ;  /* 0x000000171a187220 */ /* 0x040fe20000410000 */
[----:B-----5:R-:W-:Y:S02]  /*0560*/  IMAD.U32 R28, R25, 0x10000, RZ ;  /* 0x00010000191c7824 */ /* 0x020fe400078e00ff */
[----:B------:R-:W-:-:S02]  /*0570*/  FMUL.FTZ R26, R26, R27 ;  /* 0x0000001b1a1a7220 */ /* 0x000fc40000410000 */
[----:B------:R-:W-:Y:S01]  /*0580*/  FMUL.FTZ R27, R28, R27 ;  /* 0x0000001b1c1b7220 */ /* 0x000fe20000410000 */
[----:B------:R-:W-:Y:S01]  /*0590*/  FMUL.FTZ R23, R23, R28 ;  /* 0x0000001c17177220 */ /* 0x000fe20000410000 */
[----:B------:R-:W0:Y:S08]  /*05a0*/  F2F.BF16.F32 R24, R24 ;  /* 0x0000001800187304 */ /* 0x000e300000202000 */
[----:B------:R-:W1:Y:S08]  /*05b0*/  F2F.BF16.F32 R26, R26 ;  /* 0x0000001a001a7304 */ /* 0x000e700000202000 */
[----:B------:R-:W2:Y:S08]  /*05c0*/  F2F.BF16.F32 R27, R27 ;  /* 0x0000001b001b7304 */ /* 0x000eb00000202000 */
[----:B------:R-:W3:Y:S01]  /*05d0*/  F2F.BF16.F32 R23, R23 ;  /* 0x0000001700177304 */ /* 0x000ee20000202000 */
[----:B0-----:R-:W-:Y:S01]  /*05e0*/  SHF.L.U32 R6, R24, 0x10, RZ ;  /* 0x0000001018067819 */ /* 0x001fe200000006ff */
[----:B-1----:R-:W-:-:S02]  /*05f0*/  IMAD.U32 R15, R26, 0x10000, RZ ;  /* 0x000100001a0f7824 */ /* 0x002fc400078e00ff */
        /* <DEDUP_REMOVED lines=9> */
.L_x_289:
[----:B------:R-:W-:Y:S05]  /*0690*/  BSYNC B0 ;  /* 0x0000000000007941 */ /* 0x000fea0003800000 */
.L_x_288:
[----:B0-----:R-:W0:Y:S01]  /*06a0*/  LDC.64 R6, c[0x0][0x270] ;  /* 0x00009c00ff067b82 */ /* 0x001e220000000a00 */
[----:B------:R-:W-:Y:S01]  /*06b0*/  ULDC UR7, c[0x0][0x284] ;  /* 0x0000a10000077ab9 */ /* 0x000fe20000000800 */
[----:B0-----:R-:W-:-:S04]  /*06c0*/  LEA R6, P0, R0, R6, 0x3 ;  /* 0x0000000600067211 */ /* 0x001fc800078018ff */
[----:B------:R-:W-:-:S06]  /*06d0*/  LEA.HI.X R7, R0, R7, RZ, 0x3, P0 ;  /* 0x0000000700077211 */ /* 0x000fcc00000f1cff */
[----:B------:R-:W2:Y:S01]  /*06e0*/  LDG.E.64.CONSTANT R6, desc[UR4][R6.64] ;  /* 0x0000000406067981 */ /* 0x000ea2000c1e9b00 */
[----:B------:R-:W-:-:S06]  /*06f0*/  USHF.R.S32.HI UR6, URZ, 0x1f, UR7 ;  /* 0x0000001f3f067899 */ /* 0x000fcc0008011407 */
[----:B--2---:R-:W-:-:S04]  /*0700*/  LOP3.LUT R4, R7, UR6, RZ, 0xfc, !PT ;  /* 0x0000000607047c12 */ /* 0x004fc8000f8efcff */
[----:B------:R-:W-:-:S13]  /*0710*/  ISETP.NE.U32.AND P0, PT, R4, RZ, PT ;  /* 0x000000ff0400720c */ /* 0x000fda0003f05070 */
[----:B------:R-:W-:Y:S05]  /*0720*/  @!P0 BRA `(.L_x_291) ;  /* 0x0000000000288947 */ /* 0x000fea0003800000 */
[----:B------:R-:W-:-:S07]  /*0730*/  MOV R8, 0x750 ;  /* 0x0000075000087802 */ /* 0x000fce0000000f00 */
[----:B------:R-:W-:Y:S05]  /*0740*/  CALL.REL.NOINC `($__internal_0_$__cuda_sm20_div_s64) ;  /* 0x0000000800347944 */ /* 0x000fea0003c00000 */
[----:B------:R-:W0:Y:S01]  /*0750*/  LDC R23, c[0x0][0x284] ;  /* 0x0000a100ff177b82 */ /* 0x000e220000000800 */
[----:B------:R-:W-:-:S05]  /*0760*/  IADD3 R13, P0, RZ, -R4, RZ ;  /* 0x80000004ff0d7210 */ /* 0x000fca0007f1e0ff */
[----:B------:R-:W-:-:S04]  /*0770*/  IMAD.X R8, RZ, RZ, ~R5, P0 ;  /* 0x000000ffff087224 */ /* 0x000fc800000e0e05 */
[-C--:B0-----:R-:W-:Y:S02]  /*0780*/  IMAD R8, R8, R23.reuse, RZ ;  /* 0x0000001708087224 */ /* 0x081fe400078e02ff */
[----:B------:R-:W-:-:S04]  /*0790*/  IMAD.WIDE.U32 R22, R13, R23, R6 ;  /* 0x000000170d167225 */ /* 0x000fc800078e0006 */
[----:B------:R-:W-:-:S04]  /*07a0*/  IMAD R13, R13, UR6, R8 ;  /* 0x000000060d0d7c24 */ /* 0x000fc8000f8e0208 */
[----:B------:R-:W-:Y:S01]  /*07b0*/  IMAD.IADD R13, R23, 0x1, R13 ;  /* 0x00000001170d7824 */ /* 0x000fe200078e020d */
[----:B------:R-:W-:Y:S06]  /*07c0*/  BRA `(.L_x_292) ;  /* 0x0000000000587947 */ /* 0x000fec0003800000 */
.L_x_291:
[----:B------:R-:W0:Y:S01]  /*07d0*/  I2F.U32.RP R8, UR7 ;  /* 0x0000000700087d06 */ /* 0x000e220008209000 */
[----:B------:R-:W-:Y:S01]  /*07e0*/  ISETP.NE.U32.AND P2, PT, RZ, UR7, PT ;  /* 0x00000007ff007c0c */ /* 0x000fe2000bf45070 */
[----:B------:R-:W-:-:S06]  /*07f0*/  IMAD.MOV.U32 R13, RZ, RZ, RZ ;  /* 0x000000ffff0d7224 */ /* 0x000fcc00078e00ff */
[----:B0-----:R-:W0:Y:S02]  /*0800*/  MUFU.RCP R8, R8 ;  /* 0x0000000800087308 */ /* 0x001e240000001000 */
[----:B0-----:R-:W-:-:S06]  /*0810*/  VIADD R4, R8, 0xffffffe ;  /* 0x0ffffffe08047836 */ /* 0x001fcc0000000000 */
[----:B------:R0:W1:Y:S02]  /*0820*/  F2I.FTZ.U32.TRUNC.NTZ R5, R4 ;  /* 0x0000000400057305 */ /* 0x000064000021f000 */
[----:B0-----:R-:W-:Y:S01]  /*0830*/  IMAD.MOV.U32 R4, RZ, RZ, RZ ;  /* 0x000000ffff047224 */ /* 0x001fe200078e00ff */
[----:B-1----:R-:W-:-:S05]  /*0840*/  IADD3 R9, RZ, -R5, RZ ;  /* 0x80000005ff097210 */ /* 0x002fca0007ffe0ff */
[----:B------:R-:W-:-:S04]  /*0850*/  IMAD R9, R9, UR7, RZ ;  /* 0x0000000709097c24 */ /* 0x000fc8000f8e02ff */
[----:B------:R-:W-:-:S06]  /*0860*/  IMAD.HI.U32 R5, R5, R9, R4 ;  /* 0x0000000905057227 */ /* 0x000fcc00078e0004 */
[----:B------:R-:W-:-:S04]  /*0870*/  IMAD.HI.U32 R4, R5, R6, RZ ;  /* 0x0000000605047227 */ /* 0x000fc800078e00ff */
[----:B------:R-:W-:-:S04]  /*0880*/  IMAD.MOV R5, RZ, RZ, -R4 ;  /* 0x000000ffff057224 */ /* 0x000fc800078e0a04 */
[----:B------:R-:W-:-:S05]  /*0890*/  IMAD R5, R5, UR7, R6 ;  /* 0x0000000705057c24 */ /* 0x000fca000f8e0206 */
[----:B------:R-:W-:-:S13]  /*08a0*/  ISETP.GE.U32.AND P0, PT, R5, UR7, PT ;  /* 0x0000000705007c0c */ /* 0x000fda000bf06070 */
[----:B------:R-:W-:Y:S01]  /*08b0*/  @P0 IADD3 R5, R5, -UR7, RZ ;  /* 0x8000000705050c10 */ /* 0x000fe2000fffe0ff */
[----:B------:R-:W-:-:S03]  /*08c0*/  @P0 VIADD R4, R4, 0x1 ;  /* 0x0000000104040836 */ /* 0x000fc60000000000 */
[----:B------:R-:W-:-:S13]  /*08d0*/  ISETP.GE.U32.AND P1, PT, R5, UR7, PT ;  /* 0x0000000705007c0c */ /* 0x000fda000bf26070 */
[----:B------:R-:W-:Y:S01]  /*08e0*/  @P1 VIADD R4, R4, 0x1 ;  /* 0x0000000104041836 */ /* 0x000fe20000000000 */
[----:B------:R-:W-:-:S04]  /*08f0*/  @!P2 LOP3.LUT R4, RZ, UR7, RZ, 0x33, !PT ;  /* 0x00000007ff04ac12 */ /* 0x000fc8000f8e33ff */
[----:B------:R-:W-:-:S05]  /*0900*/  IADD3 R5, -R4, RZ, RZ ;  /* 0x000000ff04057210 */ /* 0x000fca0007ffe1ff */
[----:B------:R-:W-:Y:S02]  /*0910*/  IMAD R22, R5, UR7, R6 ;  /* 0x0000000705167c24 */ /* 0x000fe4000f8e0206 */
[----:B------:R-:W-:-:S07]  /*0920*/  IMAD.MOV.U32 R5, RZ, RZ, RZ ;  /* 0x000000ffff057224 */ /* 0x000fce00078e00ff */
.L_x_292:
[----:B------:R-:W-:-:S13]  /*0930*/  ISETP.GE.AND P0, PT, R7, RZ, PT ;  /* 0x000000ff0700720c */ /* 0x000fda0003f06270 */
[----:B------:R-:W-:Y:S05]  /*0940*/  @!P0 EXIT ;  /* 0x000000000000894d */ /* 0x000fea0003800000 */
[C---:B------:R-:W-:Y:S01]  /*0950*/  ISETP.GE.AND P1, PT, R10.reuse, R11, PT ;  /* 0x0000000b0a00720c */ /* 0x040fe20003f26270 */
[----:B------:R-:W-:Y:S01]  /*0960*/  ULDC UR20, c[0x0][0x280] ;  /* 0x0000a00000147ab9 */ /* 0x000fe20000000800 */
[----:B------:R-:W-:Y:S01]  /*0970*/  ULDC.64 UR18, c[0x0][0x230] ;  /* 0x00008c0000127ab9 */ /* 0x000fe20000000a00 */
[----:B------:R-:W-:Y:S01]  /*0980*/  ULDC.64 UR16, c[0x0][0x268] ;  /* 0x00009a0000107ab9 */ /* 0x000fe20000000a00 */
[----:B------:R-:W-:Y:S01]  /*0990*/  ULDC.64 UR12, c[0x0][0x250] ;  /* 0x00009400000c7ab9 */ /* 0x000fe20000000a00 */
[----:B------:R-:W-:Y:S01]  /*09a0*/  ULDC.64 UR14, c[0x0][0x220] ;  /* 0x00008800000e7ab9 */ /* 0x000fe20000000a00 */
[----:B------:R-:W-:Y:S01]  /*09b0*/  BSSY B0, `(.L_x_293) ;  /* 0x0000047000007945 */ /* 0x000fe20003800000 */
[----:B------:R-:W-:-:S06]  /*09c0*/  ISETP.GE.AND P0, PT, R10, UR20, PT ;  /* 0x000000140a007c0c */ /* 0x000fcc000bf06270 */
[----:B------:R-:W-:Y:S07]  /*09d0*/  @P1 BRA `(.L_x_294) ;  /* 0x0000000400101947 */ /* 0x000fee0003800000 */
[----:B------:R-:W-:Y:S01]  /*09e0*/  ULDC UR10, c[0x0][0x280] ;  /* 0x0000a000000a7ab9 */ /* 0x000fe20000000800 */
[----:B------:R-:W-:Y:S01]  /*09f0*/  ULDC.64 UR8, c[0x0][0x278] ;  /* 0x00009e0000087ab9 */ /* 0x000fe20000000a00 */
[----:B------:R-:W-:Y:S01]  /*0a00*/  USHF.R.S32.HI UR7, URZ, 0x1f, UR10 ;  /* 0x0000001f3f077899 */ /* 0x000fe2000801140a */
[----:B------:R-:W0:Y:S01]  /*0a10*/  LDC R23, c[0x0][RZ] ;  /* 0x00000000ff177b82 */ /* 0x000e220000000800 */
[----:B------:R-:W-:Y:S01]  /*0a20*/  USHF.R.S32.HI UR6, URZ, 0x1f, UR8 ;  /* 0x0000001f3f067899 */ /* 0x000fe20008011408 */
[----:B------:R-:W-:Y:S01]  /*0a30*/  MOV R6, UR10 ;  /* 0x0000000a00067c02 */ /* 0x000fe20008000f00 */
[----:B------:R-:W-:Y:S01]  /*0a40*/  IMAD R9, R5, UR8, RZ ;  /* 0x0000000805097c24 */ /* 0x000fe2000f8e02ff */
[----:B------:R-:W-:Y:S01]  /*0a50*/  SHF.R.S32.HI R8, RZ, 0x1f, R11 ;  /* 0x0000001fff087819 */ /* 0x000fe2000001140b */
[----:B------:R-:W-:Y:S01]  /*0a60*/  IMAD.U32 R7, RZ, RZ, UR7 ;  /* 0x00000007ff077e24 */ /* 0x000fe2000f8e00ff */
[----:B------:R-:W-:Y:S01]  /*0a70*/  MOV R24, R10 ;  /* 0x0000000a00187202 */ /* 0x000fe20000000f00 */
[C---:B------:R-:W-:Y:S01]  /*0a80*/  IMAD R9, R4.reuse, UR6, R9 ;  /* 0x0000000604097c24 */ /* 0x040fe2000f8e0209 */
[----:B------:R-:W-:Y:S01]  /*0a90*/  USHF.R.S32.HI UR6, URZ, 0x1f, UR9 ;  /* 0x0000001f3f067899 */ /* 0x000fe20008011409 */
[----:B------:R-:W-:Y:S01]  /*0aa0*/  IMAD.WIDE.U32 R6, R4, UR8, R6 ;  /* 0x0000000804067c25 */ /* 0x000fe2000f8e0006 */
[----:B------:R-:W-:-:S03]  /*0ab0*/  SHF.L.U64.HI R27, R11, 0x1, R8 ;  /* 0x000000010b1b7819 */ /* 0x000fc60000010208 */
[----:B------:R-:W-:Y:S02]  /*0ac0*/  IMAD.IADD R7, R7, 0x1, R9 ;  /* 0x0000000107077824 */ /* 0x000fe400078e0209 */
[----:B------:R-:W-:Y:S02]  /*0ad0*/  IMAD R9, R13, UR9, RZ ;  /* 0x000000090d097c24 */ /* 0x000fe4000f8e02ff */
[----:B------:R-:W-:-:S04]  /*0ae0*/  IMAD.WIDE.U32 R6, R22, UR9, R6 ;  /* 0x0000000916067c25 */ /* 0x000fc8000f8e0006 */
[----:B------:R-:W-:-:S04]  /*0af0*/  IMAD R9, R22, UR6, R9 ;  /* 0x0000000616097c24 */ /* 0x000fc8000f8e0209 */
[----:B------:R-:W-:-:S07]  /*0b00*/  IMAD.IADD R25, R7, 0x1, R9 ;  /* 0x0000000107197824 */ /* 0x000fce00078e0209 */
.L_x_295:
[C---:B-1----:R-:W-:Y:S01]  /*0b10*/  IMAD.SHL.U32 R14, R24.reuse, 0x2, RZ ;  /* 0x00000002180e7824 */ /* 0x042fe200078e00ff */
[----:B------:R-:W-:-:S04]  /*0b20*/  IADD3 R19, P1, R24, R2, RZ ;  /* 0x0000000218137210 */ /* 0x000fc80007f3e0ff */
[--C-:B------:R-:W-:Y:S02]  /*0b30*/  SHF.R.S32.HI R15, RZ, 0x1f, R14.reuse ;  /* 0x0000001fff0f7819 */ /* 0x100fe4000001140e */
[----:B------:R-:W-:Y:S02]  /*0b40*/  LEA.HI.X.SX32 R20, R24, R12, 0x1, P1 ;  /* 0x0000000c18147211 */ /* 0x000fe400008f0eff */
[----:B------:R-:W-:Y:S01]  /*0b50*/  LEA R18, P1, R19, UR18, 0x1 ;  /* 0x0000001213127c11 */ /* 0x000fe2000f8208ff */
[----:B------:R-:W-:-:S03]  /*0b60*/  IMAD.WIDE.U32 R16, R0, UR12, R14 ;  /* 0x0000000c00107c25 */ /* 0x000fc6000f8e000e */
[----:B------:R-:W-:Y:S01]  /*0b70*/  LEA.HI.X R19, R19, UR19, R20, 0x1, P1 ;  /* 0x0000001313137c11 */ /* 0x000fe200088f0c14 */
[----:B------:R-:W-:Y:S01]  /*0b80*/  IMAD R9, R0, UR13, R17 ;  /* 0x0000000d00097c24 */ /* 0x000fe2000f8e0211 */
[C---:B------:R-:W-:Y:S02]  /*0b90*/  LEA R8, P2, R16.reuse, UR14, 0x1 ;  /* 0x0000000e10087c11 */ /* 0x040fe4000f8408ff */
[----:B------:R-:W-:Y:S02]  /*0ba0*/  LEA R20, P1, R11, R18, 0x1 ;  /* 0x000000120b147211 */ /* 0x000fe400078208ff */
[----:B------:R-:W-:Y:S02]  /*0bb0*/  LEA.HI.X R9, R16, UR15, R9, 0x1, P2 ;  /* 0x0000000f10097c11 */ /* 0x000fe400090f0c09 */
[----:B------:R-:W-:Y:S01]  /*0bc0*/  IADD3.X R21, R19, R27, RZ, P1, !PT ;  /* 0x0000001b13157210 */ /* 0x000fe20000ffe4ff */
[----:B------:R-:W2:Y:S04]  /*0bd0*/  LDG.E.U16.CONSTANT R16, desc[UR4][R18.64] ;  /* 0x0000000412107981 */ /* 0x000ea8000c1e9500 */
[----:B------:R-:W3:Y:S04]  /*0be0*/  LDG.E.U16 R17, desc[UR4][R8.64] ;  /* 0x0000000408117981 */ /* 0x000ee8000c1e1500 */
[----:B------:R-:W4:Y:S04]  /*0bf0*/  LDG.E.U16.CONSTANT R20, desc[UR4][R20.64] ;  /* 0x0000000414147981 */ /* 0x000f28000c1e9500 */
[----:B------:R-:W5:Y:S01]  /*0c00*/  LDG.E.U16 R26, desc[UR4][R8.64+0x2] ;  /* 0x00000204081a7981 */ /* 0x000f62000c1e1500 */
[----:B0-----:R-:W-:-:S02]  /*0c10*/  IMAD.IADD R24, R23, 0x1, R24 ;  /* 0x0000000117187824 */ /* 0x001fc400078e0218 */
[----:B--2---:R-:W-:Y:S02]  /*0c20*/  IMAD.U32 R16, R16, 0x10000, RZ ;  /* 0x0001000010107824 */ /* 0x004fe400078e00ff */
[----:B---3--:R-:W-:Y:S01]  /*0c30*/  IMAD.U32 R29, R17, 0x10000, RZ ;  /* 0x00010000111d7824 */ /* 0x008fe200078e00ff */
[----:B----4-:R-:W-:-:S03]  /*0c40*/  SHF.L.U32 R28, R20, 0x10, RZ ;  /* 0x00000010141c7819 */ /* 0x010fc600000006ff */
[C---:B------:R-:W-:Y:S01]  /*0c50*/  FMUL.FTZ R17, R29.reuse, R16 ;  /* 0x000000101d117220 */ /* 0x040fe20000410000 */
[----:B-----5:R-:W-:Y:S02]  /*0c60*/  IMAD.U32 R26, R26, 0x10000, RZ ;  /* 0x000100001a1a7824 */ /* 0x020fe400078e00ff */
[----:B------:R-:W-:-:S03]  /*0c70*/  FMUL.FTZ R29, R29, R28 ;  /* 0x0000001c1d1d7220 */ /* 0x000fc60000410000 */
        /* <DEDUP_REMOVED lines=8> */
[----:B0-----:R-:W-:-:S04]  /*0d00*/  IMAD.U32 R17, R26, 0x10000, RZ ;  /* 0x000100001a117824 */ /* 0x001fc800078e00ff */
[----:B------:R-:W-:Y:S01]  /*0d10*/  FADD.FTZ R17, R17, R18 ;  /* 0x0000001211117221 */ /* 0x000fe20000010000 */
[----:B------:R-:W-:Y:S01]  /*0d20*/  IADD3 R18, P1, R14, R6, RZ ;  /* 0x000000060e127210 */ /* 0x000fe20007f3e0ff */
[----:B-1----:R-:W-:-:S03]  /*0d30*/  IMAD.U32 R19, R28, 0x10000, RZ ;  /* 0x000100001c137824 */ /* 0x002fc600078e00ff */
[----:B------:R-:W-:Y:S02]  /*0d40*/  IADD3.X R15, R15, R25, RZ, P1, !PT ;  /* 0x000000190f0f7210 */ /* 0x000fe40000ffe4ff */
[----:B------:R-:W-:Y:S01]  /*0d50*/  LEA R14, P1, R18, UR16, 0x1 ;  /* 0x00000010120e7c11 */ /* 0x000fe2000f8208ff */
[----:B------:R-:W-:-:S03]  /*0d60*/  FADD.FTZ R16, R16, -R19 ;  /* 0x8000001310107221 */ /* 0x000fc60000010000 */
[----:B------:R-:W-:Y:S02]  /*0d70*/  LEA.HI.X R15, R18, UR17, R15, 0x1, P1 ;  /* 0x00000011120f7c11 */ /* 0x000fe400088f0c0f */
[----:B------:R-:W-:Y:S02]  /*0d80*/  F2FP.BF16.F32.PACK_AB R16, R17, R16 ;  /* 0x000000101110723e */ /* 0x000fe400000010ff */
[----:B------:R-:W-:Y:S02]  /*0d90*/  ISETP.GE.AND P1, PT, R24, R11, PT ;  /* 0x0000000b1800720c */ /* 0x000fe40003f26270 */
[C---:B------:R-:W-:Y:S01]  /*0da0*/  PRMT R17, R16.reuse, 0x7632, R17 ;  /* 0x0000763210117816 */ /* 0x040fe20000000011 */
[----:B------:R1:W-:Y:S01]  /*0db0*/  STG.E.U16 desc[UR4][R8.64], R16 ;  /* 0x0000001008007986 */ /* 0x0003e2000c101504 */
[C---:B------:R-:W-:Y:S02]  /*0dc0*/  PRMT R18, R16.reuse, 0x7610, R18 ;  /* 0x0000761010127816 */ /* 0x040fe40000000012 */
[----:B------:R-:W-:Y:S01]  /*0dd0*/  PRMT R19, R16, 0x7632, R19 ;  /* 0x0000763210137816 */ /* 0x000fe20000000013 */
[----:B------:R1:W-:Y:S04]  /*0de0*/  STG.E.U16 desc[UR4][R8.64+0x2], R17 ;  /* 0x0000021108007986 */ /* 0x0003e8000c101504 */
[----:B------:R1:W-:Y:S04]  /*0df0*/  STG.E.U16 desc[UR4][R14.64], R18 ;  /* 0x000000120e007986 */ /* 0x0003e8000c101504 */
[----:B------:R1:W-:Y:S01]  /*0e00*/  STG.E.U16 desc[UR4][R14.64+0x2], R19 ;  /* 0x000002130e007986 */ /* 0x0003e2000c101504 */
[----:B------:R-:W-:Y:S05]  /*0e10*/  @!P1 BRA `(.L_x_295) ;  /* 0xfffffffc003c9947 */ /* 0x000fea000383ffff */
.L_x_294:
[----:B------:R-:W-:Y:S05]  /*0e20*/  BSYNC B0 ;  /* 0x0000000000007941 */ /* 0x000fea0003800000 */
.L_x_293:
[----:B------:R-:W-:Y:S05]  /*0e30*/  @P0 EXIT ;  /* 0x000000000000094d */ /* 0x000fea0003800000 */
[----:B------:R-:W-:Y:S01]  /*0e40*/  ULDC.64 UR6, c[0x0][0x278] ;  /* 0x00009e0000067ab9 */ /* 0x000fe20000000a00 */
[----:B------:R-:W-:Y:S01]  /*0e50*/  ULDC.64 UR12, c[0x0][0x268] ;  /* 0x00009a00000c7ab9 */ /* 0x000fe20000000a00 */
[----:B------:R-:W-:Y:S02]  /*0e60*/  USHF.R.S32.HI UR8, URZ, 0x1f, UR6 ;  /* 0x0000001f3f087899 */ /* 0x000fe40008011406 */
[----:B------:R-:W-:Y:S01]  /*0e70*/  IMAD R5, R5, UR6, RZ ;  /* 0x0000000605057c24 */ /* 0x000fe2000f8e02ff */
[----:B------:R-:W-:Y:S01]  /*0e80*/  ULDC.64 UR10, c[0x0][0x228] ;  /* 0x00008a00000a7ab9 */ /* 0x000fe20000000a00 */
[----:B------:R-:W-:Y:S01]  /*0e90*/  IMAD.WIDE.U32 R2, R4, UR6, RZ ;  /* 0x0000000604027c25 */ /* 0x000fe2000f8e00ff */
[----:B------:R-:W-:-:S03]  /*0ea0*/  USHF.R.S32.HI UR6, URZ, 0x1f, UR7 ;  /* 0x0000001f3f067899 */ /* 0x000fc60008011407 */
[----:B------:R-:W-:Y:S01]  /*0eb0*/  IMAD R5, R4, UR8, R5 ;  /* 0x0000000804057c24 */ /* 0x000fe2000f8e0205 */
[----:B------:R-:W-:Y:S01]  /*0ec0*/  ULDC.64 UR8, c[0x0][0x258] ;  /* 0x0000960000087ab9 */ /* 0x000fe20000000a00 */
[----:B------:R-:W-:Y:S02]  /*0ed0*/  IMAD R13, R13, UR7, RZ ;  /* 0x000000070d0d7c24 */ /* 0x000fe4000f8e02ff */
[----:B------:R-:W-:Y:S02]  /*0ee0*/  IMAD.IADD R3, R5, 0x1, R3 ;  /* 0x0000000105037824 */ /* 0x000fe400078e0203 */
[C---:B------:R-:W-:Y:S01]  /*0ef0*/  IMAD R7, R22.reuse, UR6, R13 ;  /* 0x0000000616077c24 */ /* 0x040fe2000f8e020d */
[----:B------:R-:W-:Y:S01]  /*0f00*/  ULDC UR6, c[0x0][0x0] ;  /* 0x0000000000067ab9 */ /* 0x000fe20000000800 */
[----:B------:R-:W-:-:S05]  /*0f10*/  IMAD.WIDE.U32 R22, R22, UR7, R2 ;  /* 0x0000000716167c25 */ /* 0x000fca000f8e0002 */
[----:B------:R-:W-:-:S07]  /*0f20*/  IADD3 R7, R7, R23, RZ ;  /* 0x0000001707077210 */ /* 0x000fce0007ffe0ff */
.L_x_296:
[----:B------:R-:W-:-:S03]  /*0f30*/  SHF.R.S32.HI R11, RZ, 0x1f, R10 ;  /* 0x0000001fff0b7819 */ /* 0x000fc6000001140a */
[----:B0-----:R-:W-:-:S04]  /*0f40*/  IMAD.WIDE.U32 R2, R0, UR8, R10 ;  /* 0x0000000800027c25 */ /* 0x001fc8000f8e000a */
[----:B------:R-:W-:Y:S01]  /*0f50*/  IMAD R3, R0, UR9, R3 ;  /* 0x0000000900037c24 */ /* 0x000fe2000f8e0203 */
[----:B------:R-:W-:-:S04]  /*0f60*/  LEA R4, P0, R2, UR10, 0x1 ;  /* 0x0000000a02047c11 */ /* 0x000fc8000f8008ff */
[----:B------:R-:W-:-:S06]  /*0f70*/  LEA.HI.X R5, R2, UR11, R3, 0x1, P0 ;  /* 0x0000000b02057c11 */ /* 0x000fcc00080f0c03 */
[----:B------:R-:W2:Y:S01]  /*0f80*/  LDG.E.U16.CONSTANT R5, desc[UR4][R4.64] ;  /* 0x0000000404057981 */ /* 0x000ea2000c1e9500 */
[C---:B------:R-:W-:Y:S01]  /*0f90*/  IADD3 R3, P0, R10.reuse, R22, RZ ;  /* 0x000000160a037210 */ /* 0x040fe20007f1e0ff */
[----:B------:R-:W-:-:S04]  /*0fa0*/  VIADD R10, R10, UR6 ;  /* 0x000000060a0a7c36 */ /* 0x000fc80008000000 */
[----:B------:R-:W-:Y:S01]  /*0fb0*/  IMAD.X R6, R11, 0x1, R7, P0 ;  /* 0x000000010b067824 */ /* 0x000fe200000e0607 */
[----:B------:R-:W-:-:S04]  /*0fc0*/  LEA R2, P0, R3, UR12, 0x1 ;  /* 0x0000000c03027c11 */ /* 0x000fc8000f8008ff */
[----:B------:R-:W-:Y:S02]  /*0fd0*/  LEA.HI.X R3, R3, UR13, R6, 0x1, P0 ;  /* 0x0000000d03037c11 */ /* 0x000fe400080f0c06 */
[----:B------:R-:W-:-:S03]  /*0fe0*/  ISETP.GE.AND P0, PT, R10, UR20, PT ;  /* 0x000000140a007c0c */ /* 0x000fc6000bf06270 */
[----:B--2---:R0:W-:Y:S10]  /*0ff0*/  STG.E.U16 desc[UR4][R2.64], R5 ;  /* 0x0000000502007986 */ /* 0x0041f4000c101504 */
[----:B------:R-:W-:Y:S05]  /*1000*/  @!P0 BRA `(.L_x_296) ;  /* 0xfffffffc00c88947 */ /* 0x000fea000383ffff */
[----:B------:R-:W-:Y:S05]  /*1010*/  EXIT ;  /* 0x000000000000794d */ /* 0x000fea0003800000 */
        .weak           $__internal_0_$__cuda_sm20_div_s64
        .type           $__internal_0_$__cuda_sm20_div_s64,@function
        .size           $__internal_0_$__cuda_sm20_div_s64,(.L_x_477 - $__internal_0_$__cuda_sm20_div_s64)
$__internal_0_$__cuda_sm20_div_s64:
[----:B------:R-:W0:Y:S01]  /*1020*/  LDC R9, c[0x0][0x284] ;  /* 0x0000a100ff097b82 */ /* 0x000e220000000800 */
[----:B------:R-:W-:Y:S02]  /*1030*/  ISETP.LE.AND P0, PT, RZ, UR6, PT ;  /* 0x00000006ff007c0c */ /* 0x000fe4000bf03270 */
[----:B------:R-:W-:Y:S02]  /*1040*/  ISETP.GE.AND P3, PT, R7, RZ, PT ;  /* 0x000000ff0700720c */ /* 0x000fe40003f66270 */
[----:B0-----:R-:W-:-:S04]  /*1050*/  IADD3 R4, P1, RZ, -R9, RZ ;  /* 0x80000009ff047210 */ /* 0x001fc80007f3e0ff */
[----:B------:R-:W-:Y:S02]  /*1060*/  IADD3.X R5, RZ, ~UR6, RZ, P1, !PT ;  /* 0x80000006ff057c10 */ /* 0x000fe40008ffe4ff */
[----:B------:R-:W-:Y:S02]  /*1070*/  SEL R4, R4, R9, !P0 ;  /* 0x0000000904047207 */ /* 0x000fe40004000000 */
[----:B------:R-:W-:-:S04]  /*1080*/  SEL R5, R5, UR6, !P0 ;  /* 0x0000000605057c07 */ /* 0x000fc8000c000000 */
[----:B------:R-:W0:Y:S08]  /*1090*/  I2F.U64.RP R13, R4 ;  /* 0x00000004000d7312 */ /* 0x000e300000309000 */
[----:B0-----:R-:W0:Y:S02]  /*10a0*/  MUFU.RCP R13, R13 ;  /* 0x0000000d000d7308 */ /* 0x001e240000001000 */
[----:B0-----:R-:W-:-:S06]  /*10b0*/  VIADD R14, R13, 0x1ffffffe ;  /* 0x1ffffffe0d0e7836 */ /* 0x001fcc0000000000 */
[----:B------:R-:W0:Y:S02]  /*10c0*/  F2I.U64.TRUNC R14, R14 ;  /* 0x0000000e000e7311 */ /* 0x000e24000020d800 */
[----:B0-----:R-:W-:-:S04]  /*10d0*/  IMAD.WIDE.U32 R16, R14, R4, RZ ;  /* 0x000000040e107225 */ /* 0x001fc800078e00ff */
[----:B------:R-:W-:Y:S01]  /*10e0*/  IMAD R17, R14, R5, R17 ;  /* 0x000000050e117224 */ /* 0x000fe200078e0211 */
[----:B------:R-:W-:-:S03]  /*10f0*/  IADD3 R19, P0, RZ, -R16, RZ ;  /* 0x80000010ff137210 */ /* 0x000fc60007f1e0ff */
[----:B------:R-:W-:Y:S02]  /*1100*/  IMAD R17, R15, R4, R17 ;  /* 0x000000040f117224 */ /* 0x000fe400078e0211 */
[----:B------:R-:W-:-:S04]  /*1110*/  IMAD.HI.U32 R16, R14, R19, RZ ;  /* 0x000000130e107227 */ /* 0x000fc800078e00ff */
[----:B------:R-:W-:Y:S01]  /*1120*/  IMAD.X R21, RZ, RZ, ~R17, P0 ;  /* 0x000000ffff157224 */ /* 0x000fe200000e0e11 */
[----:B------:R-:W-:-:S03]  /*1130*/  MOV R17, R14 ;  /* 0x0000000e00117202 */ /* 0x000fc60000000f00 */
[-C--:B------:R-:W-:Y:S02]  /*1140*/  IMAD R13, R15, R21.reuse, RZ ;  /* 0x000000150f0d7224 */ /* 0x080fe400078e02ff */
[----:B------:R-:W-:-:S04]  /*1150*/  IMAD.WIDE.U32 R16, P0, R14, R21, R16 ;  /* 0x000000150e107225 */ /* 0x000fc80007800010 */
[----:B------:R-:W-:-:S04]  /*1160*/  IMAD.HI.U32 R21, R15, R21, RZ ;  /* 0x000000150f157227 */ /* 0x000fc800078e00ff */
[----:B------:R-:W-:-:S04]  /*1170*/  IMAD.HI.U32 R16, P1, R15, R19, R16 ;  /* 0x000000130f107227 */ /* 0x000fc80007820010 */
[----:B------:R-:W-:Y:S01]  /*1180*/  IMAD.X R15, R21, 0x1, R15, P0 ;  /* 0x00000001150f7824 */ /* 0x000fe200000e060f */
[----:B------:R-:W-:-:S04]  /*1190*/  IADD3 R17, P2, R13, R16, RZ ;  /* 0x000000100d117210 */ /* 0x000fc80007f5e0ff */
[----:B------:R-:W-:Y:S01]  /*11a0*/  IADD3.X R15, RZ, RZ, R15, P2, P1 ;  /* 0x000000ffff0f7210 */ /* 0x000fe200017e240f */
[----:B------:R-:W-:-:S04]  /*11b0*/  IMAD.WIDE.U32 R18, R17, R4, RZ ;  /* 0x0000000411127225 */ /* 0x000fc800078e00ff */
[----:B------:R-:W-:Y:S01]  /*11c0*/  IMAD R13, R17, R5, R19 ;  /* 0x00000005110d7224 */ /* 0x000fe200078e0213 */
[----:B------:R-:W-:-:S03]  /*11d0*/  IADD3 R19, P0, RZ, -R18, RZ ;  /* 0x80000012ff137210 */ /* 0x000fc60007f1e0ff */
[----:B------:R-:W-:Y:S02]  /*11e0*/  IMAD R13, R15, R4, R13 ;  /* 0x000000040f0d7224 */ /* 0x000fe400078e020d */
[----:B------:R-:W-:-:S04]  /*11f0*/  IMAD.HI.U32 R16, R17, R19, RZ ;  /* 0x0000001311107227 */ /* 0x000fc800078e00ff */
[----:B------:R-:W-:Y:S01]  /*1200*/  IMAD.X R14, RZ, RZ, ~R13, P0 ;  /* 0x000000ffff0e7224 */ /* 0x000fe200000e0e0d */
[----:B------:R-:W-:-:S03]  /*1210*/  IADD3 R13, P4, RZ, -R6, RZ ;  /* 0x80000006ff0d7210 */ /* 0x000fc60007f9e0ff */
[----:B------:R-:W-:Y:S01]  /*1220*/  IMAD.WIDE.U32 R16, P0, R17, R14, R16 ;  /* 0x0000000e11107225 */ /* 0x000fe20007800010 */
[----:B------:R-:W-:-:S03]  /*1230*/  SEL R13, R13, R6, !P3 ;  /* 0x000000060d0d7207 */ /* 0x000fc60005800000 */
[----:B------:R-:W-:-:S04]  /*1240*/  IMAD.HI.U32 R16, P1, R15, R19, R16 ;  /* 0x000000130f107227 */ /* 0x000fc80007820010 */
[CC--:B------:R-:W-:Y:S02]  /*1250*/  IMAD R17, R15.reuse, R14.reuse, RZ ;  /* 0x0000000e0f117224 */ /* 0x0c0fe400078e02ff */
[----:B------:R-:W-:-:S03]  /*1260*/  IMAD.HI.U32 R14, R15, R14, RZ ;  /* 0x0000000e0f0e7227 */ /* 0x000fc600078e00ff */
[----:B------:R-:W-:Y:S01]  /*1270*/  IADD3 R16, P2, R17, R16, RZ ;  /* 0x0000001011107210 */ /* 0x000fe20007f5e0ff */
[----:B------:R-:W-:Y:S01]  /*1280*/  IMAD.X R15, R14, 0x1, R15, P0 ;  /* 0x000000010e0f7824 */ /* 0x000fe200000e060f */
[----:B------:R-:W-:-:S03]  /*1290*/  IADD3.X R17, RZ, ~R7, RZ, P4, !PT ;  /* 0x80000007ff117210 */ /* 0x000fc600027fe4ff */
[C---:B------:R-:W-:Y:S01]  /*12a0*/  IMAD.HI.U32 R14, R16.reuse, R13, RZ ;  /* 0x0000000d100e7227 */ /* 0x040fe200078e00ff */
[----:B------:R-:W-:Y:S02]  /*12b0*/  SEL R17, R17, R7, !P3 ;  /* 0x0000000711117207 */ /* 0x000fe40005800000 */
[----:B------:R-:W-:Y:S01]  /*12c0*/  IADD3.X R18, RZ, RZ, R15, P2, P1 ;  /* 0x000000ffff127210 */ /* 0x000fe200017e240f */
[----:B------:R-:W-:Y:S02]  /*12d0*/  IMAD.MOV.U32 R15, RZ, RZ, RZ ;  /* 0x000000ffff0f7224 */ /* 0x000fe400078e00ff */
[----:B------:R-:W-:-:S04]  /*12e0*/  IMAD.WIDE.U32 R14, R16, R17, R14 ;  /* 0x00000011100e7225 */ /* 0x000fc800078e000e */
[C---:B------:R-:W-:Y:S02]  /*12f0*/  IMAD R19, R18.reuse, R17, RZ ;  /* 0x0000001112137224 */ /* 0x040fe400078e02ff */
[----:B------:R-:W-:-:S04]  /*1300*/  IMAD.HI.U32 R14, P0, R18, R13, R14 ;  /* 0x0000000d120e7227 */ /* 0x000fc8000780000e */
[----:B------:R-:W-:Y:S01]  /*1310*/  IMAD.HI.U32 R16, R18, R17, RZ ;  /* 0x0000001112107227 */ /* 0x000fe200078e00ff */
[----:B------:R-:W-:-:S04]  /*1320*/  IADD3 R19, P1, R19, R14, RZ ;  /* 0x0000000e13137210 */ /* 0x000fc80007f3e0ff */
[----:B------:R-:W-:Y:S01]  /*1330*/  IADD3.X R16, R16, RZ, RZ, P0, !PT ;  /* 0x000000ff10107210 */ /* 0x000fe200007fe4ff */
[----:B------:R-:W-:-:S04]  /*1340*/  IMAD.WIDE.U32 R14, R19, R4, RZ ;  /* 0x00000004130e7225 */ /* 0x000fc800078e00ff */
[----:B------:R-:W-:Y:S01]  /*1350*/  IMAD.X R21, RZ, RZ, R16, P1 ;  /* 0x000000ffff157224 */ /* 0x000fe200008e0610 */
[----:B------:R-:W-:Y:S01]  /*1360*/  IADD3 R23, P1, -R14, R13, RZ ;  /* 0x0000000d0e177210 */ /* 0x000fe20007f3e1ff */
[----:B------:R-:W-:-:S03]  /*1370*/  IMAD R15, R19, R5, R15 ;  /* 0x00000005130f7224 */ /* 0x000fc600078e020f */
[-C--:B------:R-:W-:Y:S01]  /*1380*/  ISETP.GE.U32.AND P0, PT, R23, R4.reuse, PT ;  /* 0x000000041700720c */ /* 0x080fe20003f06070 */
[----:B------:R-:W-:-:S04]  /*1390*/  IMAD R14, R21, R4, R15 ;  /* 0x00000004150e7224 */ /* 0x000fc800078e020f */
[----:B------:R-:W-:Y:S01]  /*13a0*/  IMAD.X R17, R17, 0x1, ~R14, P1 ;  /* 0x0000000111117824 */ /* 0x000fe200008e0e0e */
[----:B------:R-:W-:Y:S02]  /*13b0*/  IADD3 R13, P1, R23, -R4, RZ ;  /* 0x80000004170d7210 */ /* 0x000fe40007f3e0ff */
[----:B------:R-:W-:Y:S02]  /*13c0*/  IADD3 R14, P2, R19, 0x1, RZ ;  /* 0x00000001130e7810 */ /* 0x000fe40007f5e0ff */
[CC--:B------:R-:W-:Y:S02]  /*13d0*/  ISETP.GE.U32.AND.EX P0, PT, R17.reuse, R5.reuse, PT, P0 ;  /* 0x000000051100720c */ /* 0x0c0fe40003f06100 */
[----:B------:R-:W-:Y:S01]  /*13e0*/  IADD3.X R15, R17, ~R5, RZ, P1, !PT ;  /* 0x80000005110f7210 */ /* 0x000fe20000ffe4ff */
[----:B------:R-:W-:Y:S01]  /*13f0*/  IMAD.X R16, RZ, RZ, R21, P2 ;  /* 0x000000ffff107224 */ /* 0x000fe200010e0615 */
[----:B------:R-:W-:Y:S02]  /*1400*/  SEL R13, R13, R23, P0 ;  /* 0x000000170d0d7207 */ /* 0x000fe40000000000 */
[----:B------:R-:W-:-:S02]  /*1410*/  SEL R19, R14, R19, P0 ;  /* 0x000000130e137207 */ /* 0x000fc40000000000 */
[----:B------:R-:W-:Y:S02]  /*1420*/  SEL R15, R15, R17, P0 ;  /* 0x000000110f0f7207 */ /* 0x000fe40000000000 */
[----:B------:R-:W-:Y:S02]  /*1430*/  ISETP.GE.U32.AND P1, PT, R13, R4, PT ;  /* 0x000000040d00720c */ /* 0x000fe40003f26070 */
[----:B------:R-:W-:Y:S02]  /*1440*/  SEL R14, R16, R21, P0 ;  /* 0x00000015100e7207 */ /* 0x000fe40000000000 */
[----:B------:R-:W-:Y:S02]  /*1450*/  IADD3 R4, P2, R19, 0x1, RZ ;  /* 0x0000000113047810 */ /* 0x000fe40007f5e0ff */
[----:B------:R-:W-:Y:S02]  /*1460*/  ISETP.GE.U32.AND.EX P0, PT, R15, R5, PT, P1 ;  /* 0x000000050f00720c */ /* 0x000fe40003f06110 */
[----:B------:R-:W-:Y:S01]  /*1470*/  LOP3.LUT R15, R7, UR6, RZ, 0x3c, !PT ;  /* 0x00000006070f7c12 */ /* 0x000fe2000f8e3cff */
[----:B------:R-:W-:Y:S01]  /*1480*/  IMAD.X R5, RZ, RZ, R14, P2 ;  /* 0x000000ffff057224 */ /* 0x000fe200010e060e */
[----:B------:R-:W-:-:S02]  /*1490*/  SEL R4, R4, R19, P0 ;  /* 0x0000001304047207 */ /* 0x000fc40000000000 */
[----:B------:R-:W-:Y:S02]  /*14a0*/  ISETP.GE.AND P1, PT, R15, RZ, PT ;  /* 0x000000ff0f00720c */ /* 0x000fe40003f26270 */
[----:B------:R-:W-:Y:S02]  /*14b0*/  SEL R5, R5, R14, P0 ;  /* 0x0000000e05057207 */ /* 0x000fe40000000000 */
[----:B------:R-:W-:Y:S02]  /*14c0*/  IADD3 R13, P2, RZ, -R4, RZ ;  /* 0x80000004ff0d7210 */ /* 0x000fe40007f5e0ff */
[----:B------:R-:W-:Y:S01]  /*14d0*/  ISETP.NE.U32.AND P0, PT, R9, RZ, PT ;  /* 0x000000ff0900720c */ /* 0x000fe20003f05070 */
[----:B------:R-:W-:Y:S01]  /*14e0*/  IMAD.MOV.U32 R9, RZ, RZ, 0x0 ;  /* 0x00000000ff097424 */ /* 0x000fe200078e00ff */
[----:B------:R-:W-:Y:S02]  /*14f0*/  IADD3.X R14, RZ, ~R5, RZ, P2, !PT ;  /* 0x80000005ff0e7210 */ /* 0x000fe400017fe4ff */
[----:B------:R-:W-:-:S02]  /*1500*/  ISETP.NE.AND.EX P0, PT, RZ, UR6, PT, P0 ;  /* 0x00000006ff007c0c */ /* 0x000fc4000bf05300 */
[----:B------:R-:W-:Y:S02]  /*1510*/  SEL R4, R13, R4, !P1 ;  /* 0x000000040d047207 */ /* 0x000fe40004800000 */
[----:B------:R-:W-:Y:S02]  /*1520*/  SEL R5, R14, R5, !P1 ;  /* 0x000000050e057207 */ /* 0x000fe40004800000 */
[----:B------:R-:W-:Y:S02]  /*1530*/  SEL R4, R4, 0xffffffff, P0 ;  /* 0xffffffff04047807 */ /* 0x000fe40000000000 */
[----:B------:R-:W-:Y:S01]  /*1540*/  SEL R5, R5, 0xffffffff, P0 ;  /* 0xffffffff05057807 */ /* 0x000fe20000000000 */
[----:B------:R-:W-:Y:S06]  /*1550*/  RET.REL.NODEC R8 `(_ZN4vllm38concat_and_cache_mla_rope_fused_kernelIN3c108BFloat16ELb0E13__nv_bfloat16S3_LNS_18Fp8KVCacheDataTypeE0EEEvPKlPT_S8_PKS7_SA_illlliPT2_S6_iiiiPKf) ;  /* 0xffffffe808a87950 */ /* 0x000fec0003c3ffff */
.L_x_297:
        /* <DEDUP_REMOVED lines=10> */
.L_x_477:


//--------------------- .text._ZN4vllm38concat_and_cache_mla_rope_fused_kernelIN3c108BFloat16ELb1E13__nv_bfloat16S3_LNS_18Fp8KVCacheDataTypeE0EEEvPKlPT_S8_PKS7_SA_illlliPT2_S6_iiiiPKf --------------------------
	.section	.text._ZN4vllm38concat_and_cache_mla_rope_fused_kernelIN3c108BFloat16ELb1E13__nv_bfloat16S3_LNS_18Fp8KVCacheDataTypeE0EEEvPKlPT_S8_PKS7_SA_illlliPT2_S6_iiiiPKf,"ax",@progbits
	.align	128
        .global         _ZN4vllm38concat_and_cache_mla_rope_fused_kernelIN3c108BFloat16ELb1E13__nv_bfloat16S3_LNS_18Fp8KVCacheDataTypeE0EEEvPKlPT_S8_PKS7_SA_illlliPT2_S6_iiiiPKf
        .type           _ZN4vllm38concat_and_cache_mla_rope_fused_kernelIN3c108BFloat16ELb1E13__nv_bfloat16S3_LNS_18Fp8KVCacheDataTypeE0EEEvPKlPT_S8_PKS7_SA_illlliPT2_S6_iiiiPKf,@function
        .size           _ZN4vllm38concat_and_cache_mla_rope_fused_kernelIN3c108BFloat16ELb1E13__nv_bfloat16S3_LNS_18Fp8KVCacheDataTypeE0EEEvPKlPT_S8_PKS7_SA_illlliPT2_S6_iiiiPKf,(.L_x_478 - _ZN4vllm38concat_and_cache_mla_rope_fused_kernelIN3c108BFloat16ELb1E13__nv_bfloat16S3_LNS_18Fp8KVCacheDataTypeE0EEEvPKlPT_S8_PKS7_SA_illlliPT2_S6_iiiiPKf)
        .other          _ZN4vllm38concat_and_cache_mla_rope_fused_kernelIN3c108BFloat16ELb1E13__nv_bfloat16S3_LNS_18Fp8KVCacheDataTypeE0EEEvPKlPT_S8_PKS7_SA_illlliPT2_S6_iiiiPKf,@"STO_CUDA_ENTRY STV_DEFAULT"
_ZN4vllm38concat_and_cache_mla_rope_fused_kernelIN3c108BFloat16ELb1E13__nv_bfloat16S3_LNS_18Fp8KVCacheDataTypeE0EEEvPKlPT_S8_PKS7_SA_illlliPT2_S6_iiiiPKf:
.text._ZN4vllm38concat_and_cache_mla_rope_fused_kernelIN3c108BFloat16ELb1E13__nv_bfloat16S3_LNS_18Fp8KVCacheDataTypeE0EEEvPKlPT_S8_PKS7_SA_illlliPT2_S6_iiiiPKf:
[----:B------:R-:W-:Y:S01]  /*0000*/  LDC R1, c[0x0][0x28] ;  /* 0x00000a00ff017b82 */ /* 0x000fe20000000800 */
[----:B------:R-:W0:Y:S07]  /*0010*/  S2R R2, SR_CTAID.X ;  /* 0x0000000000027919 */ /* 0x000e2e0000002500 */
[----:B------:R-:W0:Y:S01]  /*0020*/  LDC.64 R4, c[0x0][0x210] ;  /* 0x00008400ff047b82 */ /* 0x000e220000000a00 */
[----:B------:R-:W-:Y:S01]  /*0030*/  ULDC.64 UR16, c[0x0][0x208] ;  /* 0x0000820000107ab9 */ /* 0x000fe20000000a00 */
[----:B------:R-:W-:-:S06]  /*0040*/  ULDC UR8, c[0x0][0x238] ;  /* 0x00008e0000087ab9 */ /* 0x000fcc0000000800 */
[----:B------:R-:W1:Y:S01]  /*0050*/  LDC.64 R6, c[0x0][0x270] ;  /* 0x00009c00ff067b82 */ /* 0x000e620000000a00 */
[----:B------:R-:W2:Y:S01]  /*0060*/  S2R R0, SR_TID.X ;  /* 0x0000000000007919 */ /* 0x000ea20000002100 */
[----:B------:R-:W-:Y:S01]  /*0070*/  ULDC UR6, c[0x0][0x260] ;  /* 0x0000980000067ab9 */ /* 0x000fe20000000800 */
[----:B------:R-:W-:Y:S01]  /*0080*/  ULDC.64 UR12, c[0x0][0x230] ;  /* 0x00008c00000c7ab9 */ /* 0x000fe20000000a00 */
[----:B------:R-:W-:Y:S01]  /*0090*/  ULDC.64 UR14, c[0x0][0x248] ;  /* 0x00009200000e7ab9 */ /* 0x000fe20000000a00 */
[----:B------:R-:W-:Y:S01]  /*00a0*/  ULDC.64 UR18, c[0x0][0x218] ;  /* 0x0000860000127ab9 */ /* 0x000fe20000000a00 */
[C---:B0-----:R-:W-:Y:S01]  /*00b0*/  IMAD.WIDE.U32 R4, R2.reuse, 0x8, R4 ;  /* 0x0000000802047825 */ /* 0x041fe200078e0004 */
[----:B-1----:R-:W-:-:S05]  /*00c0*/  LEA R6, P0, R2, R6, 0x3 ;  /* 0x0000000602067211 */ /* 0x002fca00078018ff */
[----:B------:R-:W3:Y:S01]  /*00d0*/  LDG.E.64.CONSTANT R4, desc[UR16][R4.64] ;  /* 0x0000001004047981 */ /* 0x000ee2000c1e9b00 */
[----:B------:R-:W-:-:S06]  /*00e0*/  LEA.HI.X R7, R2, R7, RZ, 0x3, P0 ;  /* 0x0000000702077211 */ /* 0x000fcc00000f1cff */
[----:B------:R-:W4:Y:S01]  /*00f0*/  LDG.E.64.CONSTANT R6, desc[UR16][R6.64] ;  /* 0x0000001006067981 */ /* 0x000f22000c1e9b00 */
[----:B------:R-:W-:Y:S01]  /*0100*/  ULEA.HI UR7, UR8, UR8, URZ, 0x1 ;  /* 0x0000000808077291 */ /* 0x000fe2000f8f083f */
[----:B------:R-:W-:Y:S01]  /*0110*/  BSSY B0, `(.L_x_298) ;  /* 0x0000068000007945 */ /* 0x000fe20003800000 */
[----:B------:R-:W-:Y:S02]  /*0120*/  USHF.R.S32.HI UR10, URZ, 0x1f, UR8 ;  /* 0x0000001f3f0a7899 */ /* 0x000fe40008011408 */
[----:B------:R-:W-:-:S04]  /*0130*/  USHF.R.S32.HI UR7, URZ, 0x1, UR7 ;  /* 0x000000013f077899 */ /* 0x000fc80008011407 */
[----:B------:R-:W-:-:S06]  /*0140*/  UIMAD UR6, UR7, UR6, URZ ;  /* 0x00000006070672a4 */ /* 0x000fcc000f8e023f */
[----:B--2---:R-:W-:Y:S02]  /*0150*/  ISETP.GE.AND P0, PT, R0, UR6, PT ;  /* 0x0000000600007c0c */ /* 0x004fe4000bf06270 */
[----:B---3--:R-:W-:Y:S02]  /*0160*/  R2UR UR5, R5 ;  /* 0x00000000050572ca */ /* 0x008fe400000e0000 */
[----:B------:R-:W-:Y:S02]  /*0170*/  R2UR UR4, R4 ;  /* 0x00000000040472ca */ /* 0x000fe400000e0000 */
[----:B----4-:R-:W-:Y:S02]  /*0180*/  R2UR UR20, R6 ;  /* 0x00000000061472ca */ /* 0x010fe400000e0000 */
[----:B------:R-:W-:-:S07]  /*0190*/  R2UR UR21, R7 ;  /* 0x00000000071572ca */ /* 0x000fce00000e0000 */
[----:B------:R-:W-:Y:S02]  /*01a0*/  UIMAD UR5, UR5, UR8, URZ ;  /* 0x00000008050572a4 */ /* 0x000fe4000f8e023f */
[----:B------:R-:W-:Y:S02]  /*01b0*/  UIMAD.WIDE.U32 UR8, UR4, UR8, URZ ;  /* 0x00000008040872a5 */ /* 0x000fe4000f8e003f */
[----:B------:R-:W-:-:S04]  /*01c0*/  UIMAD UR10, UR4, UR10, UR5 ;  /* 0x0000000a040a72a4 */ /* 0x000fc8000f8e0205 */
[----:B------:R-:W-:Y:S01]  /*01d0*/  UIADD3 UR10, UR9, UR10, URZ ;  /* 0x0000000a090a7290 */ /* 0x000fe2000fffe03f */
[----:B------:R-:W-:Y:S11]  /*01e0*/  @P0 BRA `(.L_x_299) ;  /* 0x0000000400680947 */ /* 0x000ff60003800000 */
[----:B------:R-:W-:Y:S01]  /*01f0*/  IABS R3, UR7 ;  /* 0x0000000700037c13 */ /* 0x000fe20008000000 */
[----:B------:R-:W0:Y:S01]  /*0200*/  LDC R12, c[0x0][RZ] ;  /* 0x00000000ff0c7b82 */ /* 0x000e220000000800 */
[----:B------:R-:W-:Y:S02]  /*0210*/  USHF.R.S32.HI UR4, URZ, 0x1f, UR7 ;  /* 0x0000001f3f047899 */ /* 0x000fe40008011407 */
[----:B------:R-:W-:Y:S01]  /*0220*/  IMAD.U32 R6, RZ, RZ, UR7 ;  /* 0x00000007ff067e24 */ /* 0x000fe2000f8e00ff */
[----:B------:R-:W1:Y:S01]  /*0230*/  I2F.RP R4, R3 ;  /* 0x0000000300047306 */ /* 0x000e620000209400 */
[----:B------:R-:W-:Y:S01]  /*0240*/  ISETP.NE.AND P0, PT, RZ, UR7, PT ;  /* 0x00000007ff007c0c */ /* 0x000fe2000bf05270 */
[----:B------:R-:W-:Y:S01]  /*0250*/  IMAD.MOV.U32 R17, RZ, RZ, R0 ;  /* 0x000000ffff117224 */ /* 0x000fe200078e0000 */
[----:B------:R-:W-:Y:S01]  /*0260*/  LOP3.LUT R16, RZ, UR7, RZ, 0x33, !PT ;  /* 0x00000007ff107c12 */ /* 0x000fe2000f8e33ff */
[----:B------:R-:W-:Y:S01]  /*0270*/  IMAD.U32 R13, RZ, RZ, UR4 ;  /* 0x00000004ff0d7e24 */ /* 0x000fe2000f8e00ff */
[----:B------:R-:W-:-:S04]  /*0280*/  ULDC.64 UR4, c[0x0][0x240] ;  /* 0x0000900000047ab9 */ /* 0x000fc80000000a00 */
[----:B------:R-:W-:Y:S01]  /*0290*/  SHF.L.U64.HI R13, R6, 0x1, R13 ;  /* 0x00000001060d7819 */ /* 0x000fe2000001020d */
[----:B-1----:R-:W1:Y:S02]  /*02a0*/  MUFU.RCP R4, R4 ;  /* 0x0000000400047308 */ /* 0x002e640000001000 */
[----:B-1----:R-:W-:Y:S02]  /*02b0*/  VIADD R14, R4, 0xffffffe ;  /* 0x0ffffffe040e7836 */ /* 0x002fe40000000000 */
[----:B------:R-:W-:-:S04]  /*02c0*/  IMAD.WIDE.U32 R4, R2, UR4, RZ ;  /* 0x0000000402047c25 */ /* 0x000fc8000f8e00ff */
[----:B------:R1:W2:Y:S02]  /*02d0*/  F2I.FTZ.U32.TRUNC.NTZ R15, R14 ;  /* 0x0000000e000f7305 */ /* 0x0002a4000021f000 */
[----:B-1----:R-:W-:Y:S02]  /*02e0*/  IMAD.MOV.U32 R14, RZ, RZ, RZ ;  /* 0x000000ffff0e7224 */ /* 0x002fe400078e00ff */
[----:B--2---:R-:W-:-:S04]  /*02f0*/  IMAD.MOV R8, RZ, RZ, -R15 ;  /* 0x000000ffff087224 */ /* 0x004fc800078e0a0f */
[----:B------:R-:W-:-:S04]  /*0300*/  IMAD R7, R8, R3, RZ ;  /* 0x0000000308077224 */ /* 0x000fc800078e02ff */
[----:B------:R-:W-:-:S04]  /*0310*/  IMAD.HI.U32 R14, R15, R7, R14 ;  /* 0x000000070f0e7227 */ /* 0x000fc800078e000e */
[----:B0-----:R-:W-:-:S07]  /*0320*/  IMAD R15, R2, UR5, R5 ;  /* 0x00000005020f7c24 */ /* 0x001fce000f8e0205 */
.L_x_300:
[----:B0-----:R-:W-:Y:S01]  /*0330*/  IABS R6, UR7 ;  /* 0x0000000700067c13 */ /* 0x001fe20008000000 */
[----:B------:R-:W-:Y:S01]  /*0340*/  IMAD.U32 R23, RZ, RZ, UR7 ;  /* 0x00000007ff177e24 */ /* 0x000fe2000f8e00ff */
[----:B------:R-:W-:-:S03]  /*0350*/  IABS R7, R17 ;  /* 0x0000001100077213 */ /* 0x000fc60000000000 */
[----:B------:R-:W-:Y:S02]  /*0360*/  IMAD.MOV R8, RZ, RZ, -R6 ;  /* 0x000000ffff087224 */ /* 0x000fe400078e0a06 */
[----:B------:R-:W-:-:S04]  /*0370*/  IMAD.HI.U32 R6, R14, R7, RZ ;  /* 0x000000070e067227 */ /* 0x000fc800078e00ff */
[----:B------:R-:W-:Y:S01]  /*0380*/  IMAD R8, R6, R8, R7 ;  /* 0x0000000806087224 */ /* 0x000fe200078e0207 */
[----:B------:R-:W-:-:S04]  /*0390*/  IABS R7, UR7 ;  /* 0x0000000700077c13 */ /* 0x000fc80008000000 */
[----:B------:R-:W-:-:S13]  /*03a0*/  ISETP.GT.U32.AND P2, PT, R3, R8, PT ;  /* 0x000000080300720c */ /* 0x000fda0003f44070 */
[----:B------:R-:W-:Y:S01]  /*03b0*/  @!P2 IMAD.IADD R8, R8, 0x1, -R7 ;  /* 0x000000010808a824 */ /* 0x000fe200078e0a07 */
[----:B------:R-:W-:Y:S02]  /*03c0*/  LOP3.LUT R7, R17, UR7, RZ, 0x3c, !PT ;  /* 0x0000000711077c12 */ /* 0x000fe4000f8e3cff */
[----:B------:R-:W-:Y:S02]  /*03d0*/  @!P2 IADD3 R6, R6, 0x1, RZ ;  /* 0x000000010606a810 */ /* 0x000fe40007ffe0ff */
[----:B------:R-:W-:Y:S02]  /*03e0*/  ISETP.GE.U32.AND P1, PT, R8, R3, PT ;  /* 0x000000030800720c */ /* 0x000fe40003f26070 */
[----:B------:R-:W-:Y:S01]  /*03f0*/  ISETP.GE.AND P3, PT, R7, RZ, PT ;  /* 0x000000ff0700720c */ /* 0x000fe20003f66270 */
[----:B------:R-:W-:-:S10]  /*0400*/  IMAD.MOV.U32 R7, RZ, RZ, R15 ;  /* 0x000000ffff077224 */ /* 0x000fd400078e000f */
[----:B------:R-:W-:-:S04]  /*0410*/  @P1 VIADD R6, R6, 0x1 ;  /* 0x0000000106061836 */ /* 0x000fc80000000000 */
[----:B------:R-:W-:-:S05]  /*0420*/  @!P3 IMAD.MOV R6, RZ, RZ, -R6 ;  /* 0x000000ffff06b224 */ /* 0x000fca00078e0a06 */
[----:B------:R-:W-:-:S04]  /*0430*/  SEL R19, R16, R6, !P0 ;  /* 0x0000000610137207 */ /* 0x000fc80004000000 */
[--C-:B------:R-:W-:Y:S01]  /*0440*/  SHF.R.S32.HI R8, RZ, 0x1f, R19.reuse ;  /* 0x0000001fff087819 */ /* 0x100fe20000011413 */
[----:B------:R-:W-:-:S04]  /*0450*/  IMAD.MOV R6, RZ, RZ, -R19 ;  /* 0x000000ffff067224 */ /* 0x000fc800078e0a13 */
[----:B------:R-:W-:Y:S02]  /*0460*/  IMAD R9, R6, UR7, R17 ;  /* 0x0000000706097c24 */ /* 0x000fe4000f8e0211 */
[----:B------:R-:W-:Y:S02]  /*0470*/  IMAD.MOV.U32 R6, RZ, RZ, R4 ;  /* 0x000000ffff067224 */ /* 0x000fe400078e0004 */
[----:B------:R-:W-:Y:S01]  /*0480*/  IMAD R20, R8, UR14, RZ ;  /* 0x0000000e08147c24 */ /* 0x000fe2000f8e02ff */
[----:B------:R-:W-:Y:S01]  /*0490*/  SHF.R.S32.HI R18, RZ, 0x1f, R9 ;  /* 0x0000001fff127819 */ /* 0x000fe20000011409 */
[----:B------:R-:W-:Y:S01]  /*04a0*/  IMAD.WIDE.U32 R10, R19, UR14, R6 ;  /* 0x0000000e130a7c25 */ /* 0x000fe2000f8e0006 */
[----:B------:R-:W-:-:S03]  /*04b0*/  IADD3 R8, P1, R9, UR8, RZ ;  /* 0x0000000809087c10 */ /* 0x000fc6000ff3e0ff */
[----:B------:R-:W-:Y:S01]  /*04c0*/  IMAD R21, R19, UR15, R20 ;  /* 0x0000000f13157c24 */ /* 0x000fe2000f8e0214 */
[----:B------:R-:W-:Y:S01]  /*04d0*/  IADD3.X R7, R18, UR10, RZ, P1, !PT ;  /* 0x0000000a12077c10 */ /* 0x000fe20008ffe4ff */
[----:B------:R-:W-:Y:S01]  /*04e0*/  VIADD R19, R9, UR7 ;  /* 0x0000000709137c36 */ /* 0x000fe20008000000 */
[C---:B------:R-:W-:Y:S02]  /*04f0*/  LEA R6, P2, R8.reuse, UR12, 0x1 ;  /* 0x0000000c08067c11 */ /* 0x040fe4000f8408ff */
[----:B------:R-:W-:Y:S02]  /*0500*/  IADD3 R21, R11, R21, RZ ;  /* 0x000000150b157210 */ /* 0x000fe40007ffe0ff */
[-C--:B------:R-:W-:Y:S02]  /*0510*/  IADD3 R11, P1, R19, R10.reuse, RZ ;  /* 0x0000000a130b7210 */ /* 0x080fe40007f3e0ff */
[----:B------:R-:W-:Y:S02]  /*0520*/  LEA.HI.X R7, R8, UR13, R7, 0x1, P2 ;  /* 0x0000000d08077c11 */ /* 0x000fe400090f0c07 */
[----:B------:R-:W-:-:S02]  /*0530*/  IADD3 R22, P2, R9, R10, RZ ;  /* 0x0000000a09167210 */ /* 0x000fc40007f5e0ff */
[----:B------:R-:W-:Y:S02]  /*0540*/  LEA.HI.X.SX32 R20, R19, R21, 0x1, P1 ;  /* 0x0000001513147211 */ /* 0x000fe400008f0eff */
[----:B------:R-:W-:Y:S01]  /*0550*/  LEA R10, P1, R11, UR18, 0x1 ;  /* 0x000000120b0a7c11 */ /* 0x000fe2000f8208ff */
[----:B------:R-:W-:Y:S01]  /*0560*/  IMAD.X R19, R18, 0x1, R21, P2 ;  /* 0x0000000112137824 */ /* 0x000fe200010e0615 */
[----:B------:R-:W-:Y:S02]  /*0570*/  LEA R8, P3, R23, R6, 0x1 ;  /* 0x0000000617087211 */ /* 0x000fe400078608ff */
[----:B------:R-:W-:Y:S01]  /*0580*/  LEA.HI.X R11, R11, UR19, R20, 0x1, P1 ;  /* 0x000000130b0b7c11 */ /* 0x000fe200088f0c14 */
[----:B------:R-:W2:Y:S01]  /*0590*/  LDG.E.U16.CONSTANT R6, desc[UR16][R6.64] ;  /* 0x0000001006067981 */ /* 0x000ea2000c1e9500 */
[C---:B------:R-:W-:Y:S01]  /*05a0*/  LEA R18, P1, R22.reuse, UR18, 0x1 ;  /* 0x0000001216127c11 */ /* 0x040fe2000f8208ff */
[----:B------:R-:W-:Y:S02]  /*05b0*/  IMAD.X R9, R7, 0x1, R13, P3 ;  /* 0x0000000107097824 */ /* 0x000fe400018e060d */
[----:B------:R-:W3:Y:S01]  /*05c0*/  LDG.E.U16 R21, desc[UR16][R10.64] ;  /* 0x000000100a157981 */ /* 0x000ee2000c1e1500 */
[----:B------:R-:W-:-:S03]  /*05d0*/  LEA.HI.X R19, R22, UR19, R19, 0x1, P1 ;  /* 0x0000001316137c11 */ /* 0x000fc600088f0c13 */
[----:B------:R-:W4:Y:S04]  /*05e0*/  LDG.E.U16.CONSTANT R8, desc[UR16][R8.64] ;  /* 0x0000001008087981 */ /* 0x000f28000c1e9500 */
[----:B------:R-:W5:Y:S01]  /*05f0*/  LDG.E.U16 R20, desc[UR16][R18.64] ;  /* 0x0000001012147981 */ /* 0x000f62000c1e1500 */
[----:B------:R-:W-:-:S05]  /*0600*/  IMAD.IADD R17, R12, 0x1, R17 ;  /* 0x000000010c117824 */ /* 0x000fca00078e0211 */
[----:B------:R-:W-:Y:S01]  /*0610*/  ISETP.GE.AND P1, PT, R17, UR6, PT ;  /* 0x0000000611007c0c */ /* 0x000fe2000bf26270 */
[----:B---3--:R-:W-:Y:S02]  /*0620*/  IMAD.U32 R22, R21, 0x10000, RZ ;  /* 0x0001000015167824 */ /* 0x008fe400078e00ff */
[----:B--2---:R-:W-:Y:S02]  /*0630*/  IMAD.U32 R21, R6, 0x10000, RZ ;  /* 0x0001000006157824 */ /* 0x004fe400078e00ff */
[----:B----4-:R-:W-:Y:S02]  /*0640*/  IMAD.U32 R23, R8, 0x10000, RZ ;  /* 0x0001000008177824 */ /* 0x010fe400078e00ff */
[----:B-----5:R-:W-:Y:S02]  /*0650*/  IMAD.U32 R20, R20, 0x10000, RZ ;  /* 0x0001000014147824 */ /* 0x020fe400078e00ff */
[----:B------:R-:W-:Y:S01]  /*0660*/  FMUL.FTZ R24, R22, R23 ;  /* 0x0000001716187220 */ /* 0x000fe20000410000 */
[----:B------:R-:W-:Y:S01]  /*0670*/  FMUL.FTZ R22, R21, R22 ;  /* 0x0000001615167220 */ /* 0x000fe20000410000 */
[C---:B------:R-:W-:Y:S01]  /*0680*/  FMUL.FTZ R21, R20.reuse, R21 ;  /* 0x0000001514157220 */ /* 0x040fe20000410000 */
[----:B------:R-:W-:-:S03]  /*0690*/  FMUL.FTZ R20, R20, R23 ;  /* 0x0000001714147220 */ /* 0x000fc60000410000 */
[----:B------:R-:W-:Y:S08]  /*06a0*/  F2F.BF16.F32 R24, R24 ;  /* 0x0000001800187304 */ /* 0x000ff00000202000 */
[----:B------:R-:W0:Y:S08]  /*06b0*/  F2F.BF16.F32 R22, R22 ;  /* 0x0000001600167304 */ /* 0x000e300000202000 */
[----:B------:R-:W1:Y:S08]  /*06c0*/  F2F.BF16.F32 R21, R21 ;  /* 0x0000001500157304 */ /* 0x000e700000202000 */
[----:B------:R-:W2:Y:S01]  /*06d0*/  F2F.BF16.F32 R20, R20 ;  /* 0x0000001400147304 */ /* 0x000ea20000202000 */
[----:B0-----:R-:W-:Y:S01]  /*06e0*/  SHF.L.U32 R8, R22, 0x10, RZ ;  /* 0x0000001016087819 */ /* 0x001fe200000006ff */
[----:B------:R-:W-:-:S02]  /*06f0*/  IMAD.U32 R7, R24, 0x10000, RZ ;  /* 0x0001000018077824 */ /* 0x000fc400078e00ff */
[----:B-1----:R-:W-:-:S04]  /*0700*/  IMAD.U32 R6, R21, 0x10000, RZ ;  /* 0x0001000015067824 */ /* 0x002fc800078e00ff */
        /* <DEDUP_REMOVED lines=8> */
.L_x_299:
[----:B------:R-:W-:Y:S05]  /*0790*/  BSYNC B0 ;  /* 0x0000000000007941 */ /* 0x000fea0003800000 */
.L_x_298:
[----:B------:R-:W-:Y:S02]  /*07a0*/  ULDC UR14, c[0x0][0x284] ;  /* 0x0000a100000e7ab9 */ /* 0x000fe40000000800 */
[----:B------:R-:W-:-:S04]  /*07b0*/  USHF.R.S32.HI UR6, URZ, 0x1f, UR14 ;  /* 0x0000001f3f067899 */ /* 0x000fc8000801140e */
[----:B------:R-:W-:-:S06]  /*07c0*/  ULOP3.LUT UR4, UR21, UR6, URZ, 0xfc, !UPT ;  /* 0x0000000615047292 */ /* 0x000fcc000f8efc3f */
[----:B------:R-:W-:-:S13]  /*07d0*/  ISETP.NE.U32.AND P0, PT, RZ, UR4, PT ;  /* 0x00000004ff007c0c */ /* 0x000fda000bf05070 */
[----:B------:R-:W-:Y:S05]  /*07e0*/  @!P0 BRA `(.L_x_301) ;  /* 0x00000000002c8947 */ /* 0x000fea0003800000 */
[----:B0-----:R-:W-:-:S07]  /*07f0*/  MOV R6, 0x810 ;  /* 0x0000081000067802 */ /* 0x001fce0000000f00 */
[----:B------:R-:W-:Y:S05]  /*0800*/  CALL.REL.NOINC `($__internal_1_$__cuda_sm20_div_s64) ;  /* 0x0000000800887944 */ /* 0x000fea0003c00000 */
[----:B------:R-:W-:Y:S01]  /*0810*/  UIADD3 UR14, UP0, URZ, -UR4, URZ ;  /* 0x800000043f0e7290 */ /* 0x000fe2000ff1e03f */
[----:B------:R-:W-:-:S03]  /*0820*/  ULDC UR12, c[0x0][0x284] ;  /* 0x0000a100000c7ab9 */ /* 0x000fc60000000800 */
[----:B------:R-:W-:-:S04]  /*0830*/  UIADD3.X UR11, URZ, ~UR5, URZ, UP0, !UPT ;  /* 0x800000053f0b7290 */ /* 0x000fc800087fe43f */
[----:B------:R-:W-:Y:S02]  /*0840*/  UIMAD UR11, UR11, UR12, URZ ;  /* 0x0000000c0b0b72a4 */ /* 0x000fe4000f8e023f */
[----:B------:R-:W-:Y:S02]  /*0850*/  UIMAD.WIDE.U32 UR12, UR14, UR12, UR20 ;  /* 0x0000000c0e0c72a5 */ /* 0x000fe4000f8e0014 */
[----:B------:R-:W-:-:S04]  /*0860*/  UIMAD UR6, UR6, UR14, UR11 ;  /* 0x0000000e060672a4 */ /* 0x000fc8000f8e020b */
[----:B------:R-:W-:Y:S01]  /*0870*/  UIADD3 UR6, UR13, UR6, URZ ;  /* 0x000000060d067290 */ /* 0x000fe2000fffe03f */
[----:B------:R-:W-:Y:S01]  /*0880*/  UMOV UR14, UR12 ;  /* 0x0000000c000e7c82 */ /* 0x000fe20008000000 */
[----:B------:R-:W-:Y:S10]  /*0890*/  BRA `(.L_x_302) ;  /* 0x0000000000607947 */ /* 0x000ff40003800000 */
.L_x_301:
[----:B------:R-:W1:Y:S01]  /*08a0*/  I2F.U32.RP R3, UR14 ;  /* 0x0000000e00037d06 */ /* 0x000e620008209000 */
[----:B------:R-:W-:Y:S01]  /*08b0*/  UMOV UR4, URZ ;  /* 0x0000003f00047c82 */ /* 0x000fe20008000000 */
[----:B------:R-:W-:-:S06]  /*08c0*/  UISETP.NE.U32.AND UP2, UPT, UR14, URZ, UPT ;  /* 0x0000003f0e00728c */ /* 0x000fcc000bf45070 */
[----:B-1----:R-:W1:Y:S02]  /*08d0*/  MUFU.RCP R3, R3 ;  /* 0x0000000300037308 */ /* 0x002e640000001000 */
[----:B-1----:R-:W-:-:S06]  /*08e0*/  VIADD R4, R3, 0xffffffe ;  /* 0x0ffffffe03047836 */ /* 0x002fcc0000000000 */
[----:B------:R-:W1:Y:S02]  /*08f0*/  F2I.FTZ.U32.TRUNC.NTZ R4, R4 ;  /* 0x0000000400047305 */ /* 0x000e64000021f000 */
[----:B-1----:R-:W-:-:S13]  /*0900*/  R2UR UR5, R4 ;  /* 0x00000000040572ca */ /* 0x002fda00000e0000 */
[----:B------:R-:W-:-:S04]  /*0910*/  UIADD3 UR6, URZ, -UR5, URZ ;  /* 0x800000053f067290 */ /* 0x000fc8000fffe03f */
[----:B------:R-:W-:-:S04]  /*0920*/  UIMAD UR6, UR6, UR14, URZ ;  /* 0x0000000e060672a4 */ /* 0x000fc8000f8e023f */
[----:B------:R-:W-:-:S03]  /*0930*/  UIMAD.WIDE.U32 UR4, UR5, UR6, UR4 ;  /* 0x00000006050472a5 */ /* 0x000fc6000f8e0004 */
[----:B------:R-:W-:Y:S01]  /*0940*/  UMOV UR6, URZ ;  /* 0x0000003f00067c82 */ /* 0x000fe20008000000 */
[----:B------:R-:W-:-:S07]  /*0950*/  UIMAD.WIDE.U32 UR4, UR5, UR20, URZ ;  /* 0x00000014050472a5 */ /* 0x000fce000f8e003f */
[----:B------:R-:W-:Y:S02]  /*0960*/  UMOV UR4, UR5 ;  /* 0x0000000500047c82 */ /* 0x000fe40008000000 */
[----:B------:R-:W-:-:S04]  /*0970*/  UIADD3 UR5, -UR4, URZ, URZ ;  /* 0x0000003f04057290 */ /* 0x000fc8000fffe13f */
[----:B------:R-:W-:-:S04]  /*0980*/  UIMAD UR5, UR14, UR5, UR20 ;  /* 0x000000050e0572a4 */ /* 0x000fc8000f8e0214 */
[----:B------:R-:W-:-:S11]  /*0990*/  UISETP.GE.U32.AND UP0, UPT, UR5, UR14, UPT ;  /* 0x0000000e0500728c */ /* 0x000fd6000bf06070 */
[----:B------:R-:W-:Y:S02]  /*09a0*/  @UP0 UIADD3 UR5, UR5, -UR14, URZ ;  /* 0x8000000e05050290 */ /* 0x000fe4000fffe03f */
[----:B------:R-:W-:Y:S02]  /*09b0*/  @UP0 UIADD3 UR4, UR4, 0x1, URZ ;  /* 0x0000000104040890 */ /* 0x000fe4000fffe03f */
[----:B------:R-:W-:-:S11]  /*09c0*/  UISETP.GE.U32.AND UP1, UPT, UR5, UR14, UPT ;  /* 0x0000000e0500728c */ /* 0x000fd6000bf26070 */
[----:B------:R-:W-:Y:S02]  /*09d0*/  @UP1 UIADD3 UR4, UR4, 0x1, URZ ;  /* 0x0000000104041890 */ /* 0x000fe4000fffe03f */
[----:B------:R-:W-:-:S04]  /*09e0*/  @!UP2 ULOP3.LUT UR4, URZ, UR14, URZ, 0x33, !UPT ;  /* 0x0000000e3f04a292 */ /* 0x000fc8000f8e333f */
[----:B------:R-:W-:-:S04]  /*09f0*/  UIADD3 UR5, -UR4, URZ, URZ ;  /* 0x0000003f04057290 */ /* 0x000fc8000fffe13f */
[----:B------:R-:W-:-:S03]  /*0a00*/  UIMAD UR14, UR14, UR5, UR20 ;  /* 0x000000050e0e72a4 */ /* 0x000fc6000f8e0214 */
[----:B------:R-:W-:-:S09]  /*0a10*/  UMOV UR5, URZ ;  /* 0x0000003f00057c82 */ /* 0x000fd20008000000 */
.L_x_302:
[----:B------:R-:W-:-:S13]  /*0a20*/  ISETP.LE.AND P0, PT, RZ, UR21, PT ;  /* 0x00000015ff007c0c */ /* 0x000fda000bf03270 */
[----:B------:R-:W-:Y:S05]  /*0a30*/  @!P0 EXIT ;  /* 0x000000000000894d */ /* 0x000fea0003800000 */
[C---:B------:R-:W-:Y:S01]  /*0a40*/  ISETP.GE.AND P1, PT, R0.reuse, UR7, PT ;  /* 0x0000000700007c0c */ /* 0x040fe2000bf26270 */
        /* <DEDUP_REMOVED lines=11> */
[----:B------:R-:W1:Y:S01]  /*0b00*/  LDC R3, c[0x0][RZ] ;  /* 0x00000000ff037b82 */ /* 0x000e620000000800 */
[----:B------:R-:W-:Y:S01]  /*0b10*/  USHF.R.S32.HI UR11, URZ, 0x1f, UR18 ;  /* 0x0000001f3f0b7899 */ /* 0x000fe20008011412 */
[----:B0-----:R-:W-:Y:S01]  /*0b20*/  IMAD.U32 R7, RZ, RZ, UR19 ;  /* 0x00000013ff077e24 */ /* 0x001fe2000f8e00ff */
[----:B------:R-:W-:Y:S01]  /*0b30*/  UIMAD UR15, UR5, UR18, URZ ;  /* 0x00000012050f72a4 */ /* 0x000fe2000f8e023f */
[----:B------:R-:W-:Y:S01]  /*0b40*/  IMAD.U32 R9, RZ, RZ, UR7 ;  /* 0x00000007ff097e24 */ /* 0x000fe2000f8e00ff */
[----:B------:R-:W-:Y:S01]  /*0b50*/  UIMAD.WIDE.U32 UR12, UR4, UR18, UR12 ;  /* 0x00000012040c72a5 */ /* 0x000fe2000f8e000c */
[----:B------:R-:W-:Y:S01]  /*0b60*/  IMAD.MOV.U32 R12, RZ, RZ, R0 ;  /* 0x000000ffff0c7224 */ /* 0x000fe200078e0000 */
[----:B------:R-:W-:-:S02]  /*0b70*/  UIMAD UR11, UR11, UR4, UR15 ;  /* 0x000000040b0b72a4 */ /* 0x000fc4000f8e020f */
[----:B------:R-:W-:Y:S02]  /*0b80*/  USHF.R.S32.HI UR15, URZ, 0x1f, UR7 ;  /* 0x0000001f3f0f7899 */ /* 0x000fe40008011407 */
[----:B------:R-:W-:Y:S02]  /*0b90*/  UIADD3 UR11, UR13, UR11, URZ ;  /* 0x0000000b0d0b7290 */ /* 0x000fe4000fffe03f */
[----:B------:R-:W-:Y:S02]  /*0ba0*/  IMAD.U32 R5, RZ, RZ, UR13 ;  /* 0x0000000dff057e24 */ /* 0x000fe4000f8e00ff */
[----:B------:R-:W-:Y:S01]  /*0bb0*/  IMAD.U32 R4, RZ, RZ, UR12 ;  /* 0x0000000cff047e24 */ /* 0x000fe2000f8e00ff */
[----:B------:R-:W-:Y:S01]  /*0bc0*/  UIMAD UR12, UR6, UR19, URZ ;  /* 0x00000013060c72a4 */ /* 0x000fe2000f8e023f */
[----:B------:R-:W-:Y:S01]  /*0bd0*/  IMAD.U32 R18, RZ, RZ, UR15 ;  /* 0x0000000fff127e24 */ /* 0x000fe2000f8e00ff */
[----:B------:R-:W-:Y:S01]  /*0be0*/  MOV R5, UR11 ;  /* 0x0000000b00057c02 */ /* 0x000fe20008000f00 */
[----:B------:R-:W-:-:S03]  /*0bf0*/  USHF.R.S32.HI UR11, URZ, 0x1f, UR19 ;  /* 0x0000001f3f0b7899 */ /* 0x000fc60008011413 */
[----:B------:R-:W-:Y:S01]  /*0c00*/  SHF.L.U64.HI R18, R9, 0x1, R18 ;  /* 0x0000000109127819 */ /* 0x000fe20000010212 */
[----:B------:R-:W-:Y:S02]  /*0c10*/  UIMAD UR11, UR11, UR14, UR12 ;  /* 0x0000000e0b0b72a4 */ /* 0x000fe4000f8e020c */
[----:B------:R-:W-:-:S04]  /*0c20*/  IMAD.WIDE.U32 R4, R7, UR14, R4 ;  /* 0x0000000e07047c25 */ /* 0x000fc8000f8e0004 */
[----:B------:R-:W-:-:S07]  /*0c30*/  VIADD R19, R5, UR11 ;  /* 0x0000000b05137c36 */ /* 0x000fce0008000000 */
.L_x_305:
[--C-:B------:R-:W-:Y:S01]  /*0c40*/  SHF.R.S32.HI R13, RZ, 0x1f, R12.reuse ;  /* 0x0000001fff0d7819 */ /* 0x100fe2000001140c */
[C---:B------:R-:W-:Y:S01]  /*0c50*/  VIADD R10, R12.reuse, UR7 ;  /* 0x000000070c0a7c36 */ /* 0x040fe20008000000 */
[----:B------:R-:W-:Y:S01]  /*0c60*/  IADD3 R6, P1, R12, UR8, RZ ;  /* 0x000000080c067c10 */ /* 0x000fe2000ff3e0ff */
[C---:B------:R-:W-:Y:S01]  /*0c70*/  IMAD R23, R2.reuse, UR21, RZ ;  /* 0x0000001502177c24 */ /* 0x040fe2000f8e02ff */
[----:B------:R-:W-:Y:S01]  /*0c80*/  MOV R15, UR7 ;  /* 0x00000007000f7c02 */ /* 0x000fe20008000f00 */
[----:B------:R-:W-:Y:S01]  /*0c90*/  IMAD.WIDE.U32 R8, R2, UR20, R12 ;  /* 0x0000001402087c25 */ /* 0x000fe2000f8e000c */
[----:B------:R-:W-:Y:S02]  /*0ca0*/  IADD3.X R7, R13, UR10, RZ, P1, !PT ;  /* 0x0000000a0d077c10 */ /* 0x000fe40008ffe4ff */
[----:B------:R-:W-:Y:S02]  /*0cb0*/  LEA R20, P1, R6, UR26, 0x1 ;  /* 0x0000001a06147c11 */ /* 0x000fe4000f8208ff */
[----:B------:R-:W-:-:S02]  /*0cc0*/  SHF.R.S32.HI R11, RZ, 0x1f, R10 ;  /* 0x0000001fff0b7819 */ /* 0x000fc4000001140a */
[----:B------:R-:W-:Y:S01]  /*0cd0*/  LEA.HI.X R21, R6, UR27, R7, 0x1, P1 ;  /* 0x0000001b06157c11 */ /* 0x000fe200088f0c07 */
[----:B------:R-:W-:Y:S01]  /*0ce0*/  IMAD.IADD R7, R9, 0x1, R23 ;  /* 0x0000000109077824 */ /* 0x000fe200078e0217 */
[----:B------:R-:W-:Y:S01]  /*0cf0*/  LEA R14, P1, R15, R20, 0x1 ;  /* 0x000000140f0e7211 */ /* 0x000fe200078208ff */
[----:B------:R-:W-:Y:S01]  /*0d00*/  IMAD.WIDE.U32 R16, R2, UR20, R10 ;  /* 0x0000001402107c25 */ /* 0x000fe2000f8e000a */
[C---:B------:R-:W-:Y:S01]  /*0d10*/  LEA R6, P2, R8.reuse, UR22, 0x1 ;  /* 0x0000001608067c11 */ /* 0x040fe2000f8408ff */
[----:B------:R-:W2:Y:S02]  /*0d20*/  LDG.E.U16.CONSTANT R20, desc[UR16][R20.64] ;  /* 0x0000001014147981 */ /* 0x000ea4000c1e9500 */
[----:B------:R-:W-:Y:S01]  /*0d30*/  IMAD.X R15, R21, 0x1, R18, P1 ;  /* 0x00000001150f7824 */ /* 0x000fe200008e0612 */
[----:B------:R-:W-:Y:S01]  /*0d40*/  LEA.HI.X R7, R8, UR23, R7, 0x1, P2 ;  /* 0x0000001708077c11 */ /* 0x000fe200090f0c07 */
[----:B------:R-:W-:Y:S01]  /*0d50*/  IMAD.IADD R9, R23, 0x1, R17 ;  /* 0x0000000117097824 */ /* 0x000fe200078e0211 */
[----:B------:R-:W-:-:S02]  /*0d60*/  LEA R8, P1, R16, UR22, 0x1 ;  /* 0x0000001610087c11 */ /* 0x000fc4000f8208ff */
[----:B------:R-:W3:Y:S02]  /*0d70*/  LDG.E.U16.CONSTANT R14, desc[UR16][R14.64] ;  /* 0x000000100e0e7981 */ /* 0x000ee4000c1e9500 */
[----:B------:R-:W-:Y:S02]  /*0d80*/  LEA.HI.X R9, R16, UR23, R9, 0x1, P1 ;  /* 0x0000001710097c11 */ /* 0x000fe400088f0c09 */
[----:B------:R-:W4:Y:S04]  /*0d90*/  LDG.E.U16 R17, desc[UR16][R6.64] ;  /* 0x0000001006117981 */ /* 0x000f28000c1e1500 */
[----:B------:R-:W5:Y:S01]  /*0da0*/  LDG.E.U16 R16, desc[UR16][R8.64] ;  /* 0x0000001008107981 */ /* 0x000f62000c1e1500 */
[----:B--2---:R-:W-:Y:S02]  /*0db0*/  IMAD.U32 R22, R20, 0x10000, RZ ;  /* 0x0001000014167824 */ /* 0x004fe400078e00ff */
[----:B---3--:R-:W-:-:S02]  /*0dc0*/  IMAD.U32 R24, R14, 0x10000, RZ ;  /* 0x000100000e187824 */ /* 0x008fc400078e00ff */
[----:B----4-:R-:W-:-:S04]  /*0dd0*/  IMAD.U32 R17, R17, 0x10000, RZ ;  /* 0x0001000011117824 */ /* 0x010fc800078e00ff */
[C---:B------:R-:W-:Y:S01]  /*0de0*/  FMUL.FTZ R20, R17.reuse, R22 ;  /* 0x0000001611147220 */ /* 0x040fe20000410000 */
[----:B------:R-:W-:Y:S01]  /*0df0*/  FMUL.FTZ R21, R17, R24 ;  /* 0x0000001811157220 */ /* 0x000fe20000410000 */
[----:B-----5:R-:W-:-:S05]  /*0e00*/  SHF.L.U32 R17, R16, 0x10, RZ ;  /* 0x0000001010117819 */ /* 0x020fca00000006ff */
[----:B------:R-:W-:Y:S01]  /*0e10*/  FMUL.FTZ R24, R17, R24 ;  /* 0x0000001811187220 */ /* 0x000fe20000410000 */
[----:B------:R-:W-:Y:S01]  /*0e20*/  FMUL.FTZ R17, R22, R17 ;  /* 0x0000001116117220 */ /* 0x000fe20000410000 */
[----:B------:R-:W0:Y:S08]  /*0e30*/  F2F.BF16.F32 R20, R20 ;  /* 0x0000001400147304 */ /* 0x000e300000202000 */
[----:B------:R-:W2:Y:S08]  /*0e40*/  F2F.BF16.F32 R24, R24 ;  /* 0x0000001800187304 */ /* 0x000eb00000202000 */
[----:B------:R-:W3:Y:S08]  /*0e50*/  F2F.BF16.F32 R21, R21 ;  /* 0x0000001500157304 */ /* 0x000ef00000202000 */
[----:B------:R-:W4:Y:S01]  /*0e60*/  F2F.BF16.F32 R17, R17 ;  /* 0x0000001100117304 */ /* 0x000f220000202000 */
[----:B0-----:R-:W-:-:S02]  /*0e70*/  IMAD.U32 R14, R20, 0x10000, RZ ;  /* 0x00010000140e7824 */ /* 0x001fc400078e00ff */
[----:B--2---:R-:W-:Y:S02]  /*0e80*/  IMAD.U32 R15, R24, 0x10000, RZ ;  /* 0x00010000180f7824 */ /* 0x004fe400078e00ff */
[----:B---3--:R-:W-:Y:S02]  /*0e90*/  IMAD.U32 R23, R21, 0x10000, RZ ;  /* 0x0001000015177824 */ /* 0x008fe400078e00ff */
[----:B------:R-:W-:Y:S01]  /*0ea0*/  FADD.FTZ R14, R14, -R15 ;  /* 0x8000000f0e0e7221 */ /* 0x000fe20000010000 */
[----:B------:R-:W-:Y:S01]  /*0eb0*/  IADD3 R15, P1, R12, R4, RZ ;  /* 0x000000040c0f7210 */ /* 0x000fe20007f3e0ff */
[----:B----4-:R-:W-:-:S04]  /*0ec0*/  IMAD.U32 R16, R17, 0x10000, RZ ;  /* 0x0001000011107824 */ /* 0x010fc800078e00ff */
[----:B------:R-:W-:Y:S01]  /*0ed0*/  FADD.FTZ R23, R16, R23 ;  /* 0x0000001710177221 */ /* 0x000fe20000010000 */
[----:B------:R-:W-:Y:S01]  /*0ee0*/  IADD3 R16, P2, R10, R4, RZ ;  /* 0x000000040a107210 */ /* 0x000fe20007f5e0ff */
[--C-:B------:R-:W-:Y:S01]  /*0ef0*/  IMAD.X R20, R13, 0x1, R19.reuse, P1 ;  /* 0x000000010d147824 */ /* 0x100fe200008e0613 */
[----:B------:R-:W-:Y:S02]  /*0f00*/  LEA R10, P1, R15, UR24, 0x1 ;  /* 0x000000180f0a7c11 */ /* 0x000fe4000f8208ff */
[----:B------:R-:W-:Y:S01]  /*0f10*/  F2FP.BF16.F32.PACK_AB R13, R23, R14 ;  /* 0x0000000e170d723e */ /* 0x000fe200000010ff */
[----:B------:R-:W-:Y:S01]  /*0f20*/  IMAD.X R17, R11, 0x1, R19, P2 ;  /* 0x000000010b117824 */ /* 0x000fe200010e0613 */
[----:B------:R-:W-:Y:S02]  /*0f30*/  LEA R14, P2, R16, UR24, 0x1 ;  /* 0x00000018100e7c11 */ /* 0x000fe4000f8408ff */
[--C-:B------:R-:W-:Y:S01]  /*0f40*/  LEA.HI.X R11, R15, UR25, R20.reuse, 0x1, P1 ;  /* 0x000000190f0b7c11 */ /* 0x100fe200088f0c14 */
[----:B------:R0:W-:Y:S01]  /*0f50*/  STG.E.U16 desc[UR16][R6.64], R13 ;  /* 0x0000000d06007986 */ /* 0x0001e2000c101510 */
[----:B------:R-:W-:-:S02]  /*0f60*/  PRMT R20, R13, 0x7632, R20 ;  /* 0x000076320d147816 */ /* 0x000fc40000000014 */
[----:B------:R-:W-:Y:S02]  /*0f70*/  LEA.HI.X R15, R16, UR25, R17, 0x1, P2 ;  /* 0x00000019100f7c11 */ /* 0x000fe400090f0c11 */
[C---:B------:R-:W-:Y:S01]  /*0f80*/  PRMT R16, R13.reuse, 0x7632, R16 ;  /* 0x000076320d107816 */ /* 0x040fe20000000010 */
[----:B------:R2:W-:Y:S01]  /*0f90*/  STG.E.U16 desc[UR16][R8.64], R20 ;  /* 0x0000001408007986 */ /* 0x0005e2000c101510 */
[----:B0-----:R-:W-:Y:S02]  /*0fa0*/  PRMT R7, R13, 0x7610, R7 ;  /* 0x000076100d077816 */ /* 0x001fe40000000007 */
[----:B-1----:R-:W-:-:S03]  /*0fb0*/  IADD3 R12, R3, R12, RZ ;  /* 0x0000000c030c7210 */ /* 0x002fc60007ffe0ff */
[----:B------:R2:W-:Y:S04]  /*0fc0*/  STG.E.U16 desc[UR16][R10.64], R7 ;  /* 0x000000070a007986 */ /* 0x0005e8000c101510 */
[----:B------:R2:W-:Y:S01]  /*0fd0*/  STG.E.U16 desc[UR16][R14.64], R16 ;  /* 0x000000100e007986 */ /* 0x0005e2000c101510 */
[----:B------:R-:W-:-:S13]  /*0fe0*/  ISETP.GE.AND P1, PT, R12, UR7, PT ;  /* 0x000000070c007c0c */ /* 0x000fda000bf26270 */
[----:B--2---:R-:W-:Y:S05]  /*0ff0*/  @!P1 BRA `(.L_x_305) ;  /* 0xfffffffc00109947 */ /* 0x004fea000383ffff */
.L_x_304:
[----:B------:R-:W-:Y:S05]  /*1000*/  BSYNC B0 ;  /* 0x0000000000007941 */ /* 0x000fea0003800000 */
.L_x_303:
[----:B------:R-:W-:Y:S05]  /*1010*/  @P0 EXIT ;  /* 0x000000000000094d */ /* 0x000fea0003800000 */
[----:B------:R-:W-:Y:S01]  /*1020*/  ULDC.64 UR10, c[0x0][0x278] ;  /* 0x00009e00000a7ab9 */ /* 0x000fe20000000a00 */
[----:B------:R-:W-:Y:S01]  /*1030*/  BSSY B0, `(.L_x_306) ;  /* 0x000001e000007945 */ /* 0x000fe20003800000 */
[----:B------:R-:W-:Y:S02]  /*1040*/  USHF.R.S32.HI UR7, URZ, 0x1f, UR10 ;  /* 0x0000001f3f077899 */ /* 0x000fe4000801140a */
[----:B------:R-:W-:Y:S02]  /*1050*/  UIMAD UR5, UR5, UR10, URZ ;  /* 0x0000000a050572a4 */ /* 0x000fe4000f8e023f */
[----:B------:R-:W-:Y:S02]  /*1060*/  UIMAD.WIDE.U32 UR8, UR4, UR10, URZ ;  /* 0x0000000a040872a5 */ /* 0x000fe4000f8e003f */
[----:B------:R-:W-:Y:S02]  /*1070*/  UIMAD UR5, UR7, UR4, UR5 ;  /* 0x00000004070572a4 */ /* 0x000fe4000f8e0205 */
[----:B------:R-:W-:-:S02]  /*1080*/  USHF.R.S32.HI UR4, URZ, 0x1f, UR11 ;  /* 0x0000001f3f047899 */ /* 0x000fc4000801140b */
[----:B------:R-:W-:Y:S02]  /*1090*/  UIADD3 UR9, UR5, UR9, URZ ;  /* 0x0000000905097290 */ /* 0x000fe4000fffe03f */
[----:B------:R-:W-:Y:S02]  /*10a0*/  UIMAD UR6, UR6, UR11, URZ ;  /* 0x0000000b060672a4 */ /* 0x000fe4000f8e023f */
[----:B------:R-:W-:Y:S02]  /*10b0*/  UIMAD.WIDE.U32 UR8, UR14, UR11, UR8 ;  /* 0x0000000b0e0872a5 */ /* 0x000fe4000f8e0008 */
[----:B------:R-:W-:Y:S01]  /*10c0*/  UIMAD UR4, UR4, UR14, UR6 ;  /* 0x0000000e040472a4 */ /* 0x000fe2000f8e0206 */
[----:B------:R-:W-:Y:S01]  /*10d0*/  ULDC UR5, c[0x0][0x0] ;  /* 0x0000000000057ab9 */ /* 0x000fe20000000800 */
[----:B------:R-:W-:Y:S02]  /*10e0*/  ULDC.64 UR12, c[0x0][0x268] ;  /* 0x00009a00000c7ab9 */ /* 0x000fe40000000a00 */
[----:B------:R-:W-:Y:S01]  /*10f0*/  UIADD3 UR4, UR4, UR9, URZ ;  /* 0x0000000904047290 */ /* 0x000fe2000fffe03f */
[----:B------:R-:W-:Y:S01]  /*1100*/  ULDC.64 UR6, c[0x0][0x258] ;  /* 0x0000960000067ab9 */ /* 0x000fe20000000a00 */
[----:B------:R-:W-:-:S10]  /*1110*/  ULDC.64 UR10, c[0x0][0x228] ;  /* 0x00008a00000a7ab9 */ /* 0x000fd40000000a00 */
.L_x_307:
[--C-:B0-----:R-:W-:Y:S01]  /*1120*/  SHF.R.S32.HI R7, RZ, 0x1f, R0.reuse ;  /* 0x0000001fff077819 */ /* 0x101fe20000011400 */
[----:B------:R-:W-:-:S04]  /*1130*/  IMAD.MOV.U32 R6, RZ, RZ, R0 ;  /* 0x000000ffff067224 */ /* 0x000fc800078e0000 */
[----:B-1----:R-:W-:-:S04]  /*1140*/  IMAD.WIDE.U32 R4, R2, UR6, R6 ;  /* 0x0000000602047c25 */ /* 0x002fc8000f8e0006 */
[----:B------:R-:W-:Y:S01]  /*1150*/  IMAD R3, R2, UR7, R5 ;  /* 0x0000000702037c24 */ /* 0x000fe2000f8e0205 */
[----:B------:R-:W-:-:S04]  /*1160*/  LEA R8, P0, R4, UR10, 0x1 ;  /* 0x0000000a04087c11 */ /* 0x000fc8000f8008ff */
[----:B------:R-:W-:-:S06]  /*1170*/  LEA.HI.X R9, R4, UR11, R3, 0x1, P0 ;  /* 0x0000000b04097c11 */ /* 0x000fcc00080f0c03 */
[----:B------:R-:W2:Y:S01]  /*1180*/  LDG.E.U16.CONSTANT R9, desc[UR16][R8.64] ;  /* 0x0000001008097981 */ /* 0x000ea2000c1e9500 */
[C---:B------:R-:W-:Y:S01]  /*1190*/  IADD3 R3, P0, R0.reuse, UR8, RZ ;  /* 0x0000000800037c10 */ /* 0x040fe2000ff1e0ff */
[----:B------:R-:W-:-:S03]  /*11a0*/  VIADD R0, R0, UR5 ;  /* 0x0000000500007c36 */ /* 0x000fc60008000000 */
[----:B------:R-:W-:Y:S02]  /*11b0*/  IADD3.X R6, R7, UR4, RZ, P0, !PT ;  /* 0x0000000407067c10 */ /* 0x000fe400087fe4ff */
[----:B------:R-:W-:-:S04]  /*11c0*/  LEA R4, P0, R3, UR12, 0x1 ;  /* 0x0000000c03047c11 */ /* 0x000fc8000f8008ff */
[----:B------:R-:W-:Y:S02]  /*11d0*/  LEA.HI.X R5, R3, UR13, R6, 0x1, P0 ;  /* 0x0000000d03057c11 */ /* 0x000fe400080f0c06 */
[----:B------:R-:W-:-:S03]  /*11e0*/  ISETP.GE.AND P0, PT, R0, UR28, PT ;  /* 0x0000001c00007c0c */ /* 0x000fc6000bf06270 */
[----:B--2---:R1:W-:Y:S10]  /*11f0*/  STG.E.U16 desc[UR16][R4.64], R9 ;  /* 0x0000000904007986 */ /* 0x0043f4000c101510 */
[----:B------:R-:W-:Y:S05]  /*1200*/  @!P0 BRA `(.L_x_307) ;  /* 0xfffffffc00c48947 */ /* 0x000fea000383ffff */
[----:B------:R-:W-:Y:S05]  /*1210*/  BSYNC B0 ;  /* 0x0000000000007941 */ /* 0x000fea0003800000 */
.L_x_306:
[----:B------:R-:W-:Y:S05]  /*1220*/  EXIT ;  /* 0x000000000000794d */ /* 0x000fea0003800000 */
        .weak           $__internal_1_$__cuda_sm20_div_s64
        .type           $__internal_1_$__cuda_sm20_div_s64,@function
        .size           $__internal_1_$__cuda_sm20_div_s64,(.L_x_478 - $__internal_1_$__cuda_sm20_div_s64)
$__internal_1_$__cuda_sm20_div_s64:
[----:B------:R-:W-:Y:S01]  /*1230*/  ULDC UR22, c[0x0][0x284] ;  /* 0x0000a10000167ab9 */ /* 0x000fe20000000800 */
[----:B------:R-:W-:Y:S02]  /*1240*/  UISETP.GE.AND UP0, UPT, UR6, URZ, UPT ;  /* 0x0000003f0600728c */ /* 0x000fe4000bf06270 */
[----:B------:R-:W-:Y:S02]  /*1250*/  UIADD3 UR12, UP1, URZ, -UR22, URZ ;  /* 0x800000163f0c7290 */ /* 0x000fe4000ff3e03f */
[----:B------:R-:W-:Y:S02]  /*1260*/  UISETP.GE.AND UP3, UPT, UR21, URZ, UPT ;  /* 0x0000003f1500728c */ /* 0x000fe4000bf66270 */
[----:B------:R-:W-:Y:S02]  /*1270*/  UIADD3.X UR4, URZ, ~UR6, URZ, UP1, !UPT ;  /* 0x800000063f047290 */ /* 0x000fe40008ffe43f */
[----:B------:R-:W-:Y:S02]  /*1280*/  USEL UR12, UR12, UR22, !UP0 ;  /* 0x000000160c0c7287 */ /* 0x000fe4000c000000 */
[----:B------:R-:W-:-:S09]  /*1290*/  USEL UR13, UR4, UR6, !UP0 ;  /* 0x00000006040d7287 */ /* 0x000fd2000c000000 */
[----:B------:R-:W0:Y:S08]  /*12a0*/  I2F.U64.RP R3, UR12 ;  /* 0x0000000c00037d12 */ /* 0x000e300008309000 */
[----:B0-----:R-:W0:Y:S02]  /*12b0*/  MUFU.RCP R3, R3 ;  /* 0x0000000300037308 */ /* 0x001e240000001000 */
[----:B0-----:R-:W-:-:S06]  /*12c0*/  VIADD R4, R3, 0x1ffffffe ;  /* 0x1ffffffe03047836 */ /* 0x001fcc0000000000 */
[----:B------:R-:W0:Y:S02]  /*12d0*/  F2I.U64.TRUNC R4, R4 ;  /* 0x0000000400047311 */ /* 0x000e24000020d800 */
[----:B0-----:R-:W-:Y:S01]  /*12e0*/  R2UR UR4, R4 ;  /* 0x00000000040472ca */ /* 0x001fe200000e0000 */
[----:B------:R-:W-:Y:S01]  /*12f0*/  IMAD.MOV.U32 R4, RZ, RZ, R6 ;  /* 0x000000ffff047224 */ /* 0x000fe200078e0006 */
[----:B------:R-:W-:Y:S01]  /*1300*/  R2UR UR5, R5 ;  /* 0x00000000050572ca */ /* 0x000fe200000e0000 */
[----:B------:R-:W-:-:S10]  /*1310*/  IMAD.MOV.U32 R5, RZ, RZ, 0x0 ;  /* 0x00000000ff057424 */ /* 0x000fd400078e00ff */
[----:B------:R-:W-:-:S04]  /*1320*/  UIMAD.WIDE.U32 UR14, UR4, UR12, URZ ;  /* 0x0000000c040e72a5 */ /* 0x000fc8000f8e003f */
[----:B------:R-:W-:Y:S02]  /*1330*/  UIADD3 UR18, UP0, URZ, -UR14, URZ ;  /* 0x8000000e3f127290 */ /* 0x000fe4000ff1e03f */
[----:B------:R-:W-:Y:S02]  /*1340*/  UIMAD UR11, UR4, UR13, UR15 ;  /* 0x0000000d040b72a4 */ /* 0x000fe4000f8e020f */
[----:B------:R-:W-:Y:S02]  /*1350*/  UIMAD.WIDE.U32 UR14, UR4, UR18, URZ ;  /* 0x00000012040e72a5 */ /* 0x000fe4000f8e003f */
[----:B------:R-:W-:-:S04]  /*1360*/  UIMAD UR11, UR5, UR12, UR11 ;  /* 0x0000000c050b72a4 */ /* 0x000fc8000f8e020b */
[----:B------:R-:W-:Y:S01]  /*1370*/  UIADD3.X UR11, URZ, ~UR11, URZ, UP0, !UPT ;  /* 0x8000000b3f0b7290 */ /* 0x000fe200087fe43f */
[----:B------:R-:W-:Y:S01]  /*1380*/  UMOV UR14, UR15 ;  /* 0x0000000f000e7c82 */ /* 0x000fe20008000000 */
[----:B------:R-:W-:Y:S02]  /*1390*/  UMOV UR15, UR4 ;  /* 0x00000004000f7c82 */ /* 0x000fe40008000000 */
[----:B------:R-:W-:-:S04]  /*13a0*/  UIMAD.WIDE.U32 UR14, UP0, UR4, UR11, UR14 ;  /* 0x0000000b040e72a5 */ /* 0x000fc8000f80000e */
[----:B------:R-:W-:Y:S02]  /*13b0*/  UIMAD.WIDE.U32 UR14, UP1, UR5, UR18, UR14 ;  /* 0x00000012050e72a5 */ /* 0x000fe4000f82000e */
[----:B------:R-:W-:Y:S02]  /*13c0*/  UIMAD.WIDE.U32 UR18, UR5, UR11, URZ ;  /* 0x0000000b051272a5 */ /* 0x000fe4000f8e003f */
[----:B------:R-:W-:-:S04]  /*13d0*/  UIMAD UR11, UR5, UR11, URZ ;  /* 0x0000000b050b72a4 */ /* 0x000fc8000f8e023f */
[----:B------:R-:W-:Y:S02]  /*13e0*/  UIADD3 UR15, UP2, UR11, UR15, URZ ;  /* 0x0000000f0b0f7290 */ /* 0x000fe4000ff5e03f */
[----:B------:R-:W-:Y:S02]  /*13f0*/  UIADD3.X UR11, UR19, UR5, URZ, UP0, !UPT ;  /* 0x00000005130b7290 */ /* 0x000fe400087fe43f */
[----:B------:R-:W-:Y:S02]  /*1400*/  UIMAD.WIDE.U32 UR4, UR15, UR12, URZ ;  /* 0x0000000c0f0472a5 */ /* 0x000fe4000f8e003f */
[----:B------:R-:W-:Y:S02]  /*1410*/  UIADD3.X UR11, URZ, URZ, UR11, UP2, UP1 ;  /* 0x0000003f3f0b7290 */ /* 0x000fe400097e240b */
[----:B------:R-:W-:Y:S02]  /*1420*/  UIADD3 UR4, UP0, URZ, -UR4, URZ ;  /* 0x800000043f047290 */ /* 0x000fe4000ff1e03f */
[----:B------:R-:W-:-:S02]  /*1430*/  UIMAD UR5, UR15, UR13, UR5 ;  /* 0x0000000d0f0572a4 */ /* 0x000fc4000f8e0205 */
[----:B------:R-:W-:Y:S02]  /*1440*/  UIMAD.WIDE.U32 UR24, UR15, UR4, URZ ;  /* 0x000000040f1872a5 */ /* 0x000fe4000f8e003f */
[----:B------:R-:W-:Y:S02]  /*1450*/  UIMAD UR5, UR11, UR12, UR5 ;  /* 0x0000000c0b0572a4 */ /* 0x000fe4000f8e0205 */
[----:B------:R-:W-:Y:S02]  /*1460*/  UIADD3 UR19, UP4, URZ, -UR20, URZ ;  /* 0x800000143f137290 */ /* 0x000fe4000ff9e03f */
[----:B------:R-:W-:Y:S01]  /*1470*/  UIADD3.X UR5, URZ, ~UR5, URZ, UP0, !UPT ;  /* 0x800000053f057290 */ /* 0x000fe200087fe43f */
[----:B------:R-:W-:Y:S01]  /*1480*/  UMOV UR14, UR25 ;  /* 0x00000019000e7c82 */ /* 0x000fe20008000000 */
[----:B------:R-:W-:Y:S02]  /*1490*/  USEL UR19, UR19, UR20, !UP3 ;  /* 0x0000001413137287 */ /* 0x000fe4000d800000 */
[----:B------:R-:W-:-:S02]  /*14a0*/  UIMAD.WIDE.U32 UR14, UP0, UR15, UR5, UR14 ;  /* 0x000000050f0e72a5 */ /* 0x000fc4000f80000e */
[----:B------:R-:W-:Y:S02]  /*14b0*/  UIMAD UR18, UR11, UR5, URZ ;  /* 0x000000050b1272a4 */ /* 0x000fe4000f8e023f */
[----:B------:R-:W-:Y:S02]  /*14c0*/  UIMAD.WIDE.U32 UR14, UP1, UR11, UR4, UR14 ;  /* 0x000000040b0e72a5 */ /* 0x000fe4000f82000e */
[----:B------:R-:W-:Y:S02]  /*14d0*/  UIMAD.WIDE.U32 UR4, UR11, UR5, URZ ;  /* 0x000000050b0472a5 */ /* 0x000fe4000f8e003f */
[----:B------:R-:W-:Y:S02]  /*14e0*/  UIADD3 UR18, UP2, UR18, UR15, URZ ;  /* 0x0000000f12127290 */ /* 0x000fe4000ff5e03f */
[----:B------:R-:W-:Y:S02]  /*14f0*/  UIADD3.X UR23, URZ, ~UR21, URZ, UP4, !UPT ;  /* 0x800000153f177290 */ /* 0x000fe4000a7fe43f */
[----:B------:R-:W-:-:S02]  /*1500*/  UIMAD.WIDE.U32 UR14, UR18, UR19, URZ ;  /* 0x00000013120e72a5 */ /* 0x000fc4000f8e003f */
[----:B------:R-:W-:Y:S02]  /*1510*/  UIADD3.X UR11, UR5, UR11, URZ, UP0, !UPT ;  /* 0x0000000b050b7290 */ /* 0x000fe400087fe43f */
[----:B------:R-:W-:Y:S01]  /*1520*/  USEL UR23, UR23, UR21, !UP3 ;  /* 0x0000001517177287 */ /* 0x000fe2000d800000 */
[----:B------:R-:W-:Y:S02]  /*1530*/  UMOV UR5, URZ ;  /* 0x0000003f00057c82 */ /* 0x000fe40008000000 */
[----:B------:R-:W-:Y:S01]  /*1540*/  UMOV UR4, UR15 ;  /* 0x0000000f00047c82 */ /* 0x000fe20008000000 */
[----:B------:R-:W-:Y:S02]  /*1550*/  UIADD3.X UR11, URZ, URZ, UR11, UP2, UP1 ;  /* 0x0000003f3f0b7290 */ /* 0x000fe400097e240b */
[----:B------:R-:W-:Y:S02]  /*1560*/  UIMAD.WIDE.U32 UR4, UR18, UR23, UR4 ;  /* 0x00000017120472a5 */ /* 0x000fe4000f8e0004 */
[----:B------:R-:W-:-:S02]  /*1570*/  UIMAD UR18, UR11, UR23, URZ ;  /* 0x000000170b1272a4 */ /* 0x000fc4000f8e023f */
[----:B------:R-:W-:Y:S02]  /*1580*/  UIMAD.WIDE.U32 UR4, UP0, UR11, UR19, UR4 ;  /* 0x000000130b0472a5 */ /* 0x000fe4000f800004 */
[----:B------:R-:W-:Y:S02]  /*1590*/  UIMAD.WIDE.U32 UR14, UR11, UR23, URZ ;  /* 0x000000170b0e72a5 */ /* 0x000fe4000f8e003f */
[----:B------:R-:W-:Y:S02]  /*15a0*/  UIADD3 UR18, UP1, UR18, UR5, URZ ;  /* 0x0000000512127290 */ /* 0x000fe4000ff3e03f */
[----:B------:R-:W-:Y:S02]  /*15b0*/  UIADD3.X UR11, UR15, URZ, URZ, UP0, !UPT ;  /* 0x0000003f0f0b7290 */ /* 0x000fe400087fe43f */
[----:B------:R-:W-:Y:S02]  /*15c0*/  UIMAD.WIDE.U32 UR4, UR18, UR12, URZ ;  /* 0x0000000c120472a5 */ /* 0x000fe4000f8e003f */
[----:B------:R-:W-:-:S02]  /*15d0*/  UIADD3.X UR11, URZ, UR11, URZ, UP1, !UPT ;  /* 0x0000000b3f0b7290 */ /* 0x000fc40008ffe43f */
[----:B------:R-:W-:Y:S02]  /*15e0*/  UIMAD UR5, UR18, UR13, UR5 ;  /* 0x0000000d120572a4 */ /* 0x000fe4000f8e0205 */
[----:B------:R-:W-:Y:S02]  /*15f0*/  UIADD3 UR14, UP0, UR18, 0x1, URZ ;  /* 0x00000001120e7890 */ /* 0x000fe4000ff1e03f */
[----:B------:R-:W-:Y:S02]  /*1600*/  UIADD3 UR19, UP1, -UR4, UR19, URZ ;  /* 0x0000001304137290 */ /* 0x000fe4000ff3e13f */
[----:B------:R-:W-:Y:S02]  /*1610*/  UIMAD UR5, UR11, UR12, UR5 ;  /* 0x0000000c0b0572a4 */ /* 0x000fe4000f8e0205 */
[----:B------:R-:W-:Y:S02]  /*1620*/  UIADD3.X UR4, URZ, UR11, URZ, UP0, !UPT ;  /* 0x0000000b3f047290 */ /* 0x000fe400087fe43f */
[----:B------:R-:W-:-:S02]  /*1630*/  UISETP.GE.U32.AND UP0, UPT, UR19, UR12, UPT ;  /* 0x0000000c1300728c */ /* 0x000fc4000bf06070 */
[----:B------:R-:W-:Y:S02]  /*1640*/  UIADD3.X UR23, ~UR5, UR23, URZ, UP1, !UPT ;  /* 0x0000001705177290 */ /* 0x000fe40008ffe53f */
[----:B------:R-:W-:Y:S02]  /*1650*/  UIADD3 UR5, UP1, UR19, -UR12, URZ ;  /* 0x8000000c13057290 */ /* 0x000fe4000ff3e03f */
[----:B------:R-:W-:Y:S02]  /*1660*/  UISETP.GE.U32.AND.EX UP0, UPT, UR23, UR13, UPT, UP0 ;  /* 0x0000000d1700728c */ /* 0x000fe4000bf06100 */
[----:B------:R-:W-:Y:S02]  /*1670*/  UIADD3.X UR15, UR23, ~UR13, URZ, UP1, !UPT ;  /* 0x8000000d170f7290 */ /* 0x000fe40008ffe43f */
[----:B------:R-:W-:Y:S02]  /*1680*/  USEL UR5, UR5, UR19, UP0 ;  /* 0x0000001305057287 */ /* 0x000fe40008000000 */
[----:B------:R-:W-:-:S02]  /*1690*/  USEL UR18, UR14, UR18, UP0 ;  /* 0x000000120e127287 */ /* 0x000fc40008000000 */
[----:B------:R-:W-:Y:S02]  /*16a0*/  USEL UR15, UR15, UR23, UP0 ;  /* 0x000000170f0f7287 */ /* 0x000fe40008000000 */
[----:B------:R-:W-:Y:S02]  /*16b0*/  UISETP.GE.U32.AND UP1, UPT, UR5, UR12, UPT ;  /* 0x0000000c0500728c */ /* 0x000fe4000bf26070 */
[----:B------:R-:W-:Y:S02]  /*16c0*/  USEL UR11, UR4, UR11, UP0 ;  /* 0x0000000b040b7287 */ /* 0x000fe40008000000 */
[----:B------:R-:W-:Y:S02]  /*16d0*/  UIADD3 UR4, UP2, UR18, 0x1, URZ ;  /* 0x0000000112047890 */ /* 0x000fe4000ff5e03f */
[----:B------:R-:W-:Y:S02]  /*16e0*/  UISETP.GE.U32.AND.EX UP0, UPT, UR15, UR13, UPT, UP1 ;  /* 0x0000000d0f00728c */ /* 0x000fe4000bf06110 */
[----:B------:R-:W-:-:S02]  /*16f0*/  UIADD3.X UR5, URZ, UR11, URZ, UP2, !UPT ;  /* 0x0000000b3f057290 */ /* 0x000fc400097fe43f */
[----:B------:R-:W-:Y:S02]  /*1700*/  USEL UR4, UR4, UR18, UP0 ;  /* 0x0000001204047287 */ /* 0x000fe40008000000 */
[----:B------:R-:W-:Y:S02]  /*1710*/  ULOP3.LUT UR12, UR6, UR21, URZ, 0x3c, !UPT ;  /* 0x00000015060c7292 */ /* 0x000fe4000f8e3c3f */
[----:B------:R-:W-:Y:S02]  /*1720*/  USEL UR5, UR5, UR11, UP0 ;  /* 0x0000000b05057287 */ /* 0x000fe40008000000 */
[----:B------:R-:W-:Y:S02]  /*1730*/  UIADD3 UR11, UP2, URZ, -UR4, URZ ;  /* 0x800000043f0b7290 */ /* 0x000fe4000ff5e03f */
[----:B------:R-:W-:Y:S02]  /*1740*/  UISETP.GE.AND UP1, UPT, UR12, URZ, UPT ;  /* 0x0000003f0c00728c */ /* 0x000fe4000bf26270 */
[----:B------:R-:W-:-:S02]  /*1750*/  UISETP.NE.U32.AND UP0, UPT, UR22, URZ, UPT ;  /* 0x0000003f1600728c */ /* 0x000fc4000bf05070 */
[----:B------:R-:W-:Y:S02]  /*1760*/  UIADD3.X UR12, URZ, ~UR5, URZ, UP2, !UPT ;  /* 0x800000053f0c7290 */ /* 0x000fe400097fe43f */
[----:B------:R-:W-:Y:S02]  /*1770*/  UISETP.NE.AND.EX UP0, UPT, UR6, URZ, UPT, UP0 ;  /* 0x0000003f0600728c */ /* 0x000fe4000bf05300 */
[----:B------:R-:W-:Y:S02]  /*1780*/  USEL UR4, UR11, UR4, !UP1 ;  /* 0x000000040b047287 */ /* 0x000fe4000c800000 */
[----:B------:R-:W-:Y:S02]  /*1790*/  USEL UR5, UR12, UR5, !UP1 ;  /* 0x000000050c057287 */ /* 0x000fe4000c800000 */
[----:B------:R-:W-:Y:S02]  /*17a0*/  USEL UR4, UR4, 0xffffffff, UP0 ;  /* 0xffffffff04047887 */ /* 0x000fe40008000000 */
[----:B------:R-:W-:Y:S01]  /*17b0*/  USEL UR5, UR5, 0xffffffff, UP0 ;  /* 0xffffffff05057887 */ /* 0x000fe20008000000 */
[----:B------:R-:W-:Y:S11]  /*17c0*/  RET.REL.NODEC R4 `(_ZN4vllm38concat_and_cache_mla_rope_fused_kernelIN3c108BFloat16ELb1E13__nv_bfloat16S3_LNS_18Fp8KVCacheDataTypeE0EEEvPKlPT_S8_PKS7_SA_illlliPT2_S6_iiiiPKf) ;  /* 0xffffffe8040c7950 */ /* 0x000ff60003c3ffff */
.L_x_308:
        /* <DEDUP_REMOVED lines=11> */
.L_x_478:


//--------------------- .text._ZN4vllm38concat_and_cache_mla_rope_fused_kernelIN3c104HalfELb0E13__nv_bfloat16S3_LNS_18Fp8KVCacheDataTypeE0EEEvPKlPT_S8_PKS7_SA_illlliPT2_S6_iiiiPKf --------------------------
	.section	.text._ZN4vllm38concat_and_cache_mla_rope_fused_kernelIN3c104HalfELb0E13__nv_bfloat16S3_LNS_18Fp8KVCacheDataTypeE0EEEvPKlPT_S8_PKS7_SA_illlliPT2_S6_iiiiPKf,"ax",@progbits
	.align	128
        .global         _ZN4vllm38concat_and_cache_mla_rope_fused_kernelIN3c104HalfELb0E13__nv_bfloat16S3_LNS_18Fp8KVCacheDataTypeE0EEEvPKlPT_S8_PKS7_SA_illlliPT2_S6_iiiiPKf
        .type           _ZN4vllm38concat_and_cache_mla_rope_fused_kernelIN3c104HalfELb0E13__nv_bfloat16S3_LNS_18Fp8KVCacheDataTypeE0EEEvPKlPT_S8_PKS7_SA_illlliPT2_S6_iiiiPKf,@function
        .size           _ZN4vllm38concat_and_cache_mla_rope_fused_kernelIN3c104HalfELb0E13__nv_bfloat16S3_LNS_18Fp8KVCacheDataTypeE0EEEvPKlPT_S8_PKS7_SA_illlliPT2_S6_iiiiPKf,(.L_x_479 - _ZN4vllm38concat_and_cache_mla_rope_fused_kernelIN3c104HalfELb0E13__nv_bfloat16S3_LNS_18Fp8KVCacheDataTypeE0EEEvPKlPT_S8_PKS7_SA_illlliPT2_S6_iiiiPKf)
        .other          _ZN4vllm38concat_and_cache_mla_rope_fused_kernelIN3c104HalfELb0E13__nv_bfloat16S3_LNS_18Fp8KVCacheDataTypeE0EEEvPKlPT_S8_PKS7_SA_illlliPT2_S6_iiiiPKf,@"STO_CUDA_ENTRY STV_DEFAULT"
_ZN4vllm38concat_and_cache_mla_rope_fused_kernelIN3c104HalfELb0E13__nv_bfloat16S3_LNS_18Fp8KVCacheDataTypeE0EEEvPKlPT_S8_PKS7_SA_illlliPT2_S6_iiiiPKf:
.text._ZN4vllm38concat_and_cache_mla_rope_fused_kernelIN3c104HalfELb0E13__nv_bfloat16S3_LNS_18Fp8KVCacheDataTypeE0EEEvPKlPT_S8_PKS7_SA_illlliPT2_S6_iiiiPKf:
        /* <DEDUP_REMOVED lines=25> */
[----:B------:R-:W-:Y:S01]  /*0190*/  ULDC.64 UR6, c[0x0][0x240] ;  /* 0x0000900000067ab9 */ /* 0x000fe20000000a00 */
[----:B------:R-:W-:Y:S01]  /*01a0*/  IMAD.MOV.U32 R22, RZ, RZ, RZ ;  /* 0x000000ffff167224 */ /* 0x000fe200078e00ff */
[----:B------:R-:W1:Y:S01]  /*01b0*/  I2F.RP R6, R16 ;  /* 0x0000001000067306 */ /* 0x000e620000209400 */
[C---:B------:R-:W-:Y:S01]  /*01c0*/  IMAD.WIDE.U32 R4, R0.reuse, UR6, RZ ;  /* 0x0000000600047c25 */ /* 0x040fe2000f8e00ff */
        /* <DEDUP_REMOVED lines=12> */
.L_x_311:
        /* <DEDUP_REMOVED lines=62> */
.L_x_310:
[----:B------:R-:W-:Y:S05]  /*0670*/  BSYNC B0 ;  /* 0x0000000000007941 */ /* 0x000fea0003800000 */
.L_x_309:
        /* <DEDUP_REMOVED lines=10> */
[----:B------:R-:W-:Y:S05]  /*0720*/  CALL.REL.NOINC `($__internal_2_$__cuda_sm20_div_s64) ;  /* 0x00000008002c7944 */ /* 0x000fea0003c00000 */
[----:B------:R-:W0:Y:S01]  /*0730*/  LDC R23, c[0x0][0x284] ;  /* 0x0000a100ff177b82 */ /* 0x000e220000000800 */
[----:B------:R-:W-:-:S05]  /*0740*/  IADD3 R13, P0, RZ, -R4, RZ ;  /* 0x80000004ff0d7210 */ /* 0x000fca0007f1e0ff */
[----:B------:R-:W-:-:S04]  /*0750*/  IMAD.X R8, RZ, RZ, ~R5, P0 ;  /* 0x000000ffff087224 */ /* 0x000fc800000e0e05 */
[-C--:B0-----:R-:W-:Y:S02]  /*0760*/  IMAD R8, R8, R23.reuse, RZ ;  /* 0x0000001708087224 */ /* 0x081fe400078e02ff */
[----:B------:R-:W-:-:S04]  /*0770*/  IMAD.WIDE.U32 R22, R13, R23, R6 ;  /* 0x000000170d167225 */ /* 0x000fc800078e0006 */
[----:B------:R-:W-:-:S05]  /*0780*/  IMAD R13, R13, UR6, R8 ;  /* 0x000000060d0d7c24 */ /* 0x000fca000f8e0208 */
[----:B------:R-:W-:Y:S01]  /*0790*/  IADD3 R13, R23, R13, RZ ;  /* 0x0000000d170d7210 */ /* 0x000fe20007ffe0ff */
[----:B------:R-:W-:Y:S06]  /*07a0*/  BRA `(.L_x_313) ;  /* 0x0000000000587947 */ /* 0x000fec0003800000 */
.L_x_312:
[----:B------:R-:W0:Y:S01]  /*07b0*/  I2F.U32.RP R8, UR7 ;  /* 0x0000000700087d06 */ /* 0x000e220008209000 */
[----:B------:R-:W-:Y:S02]  /*07c0*/  ISETP.NE.U32.AND P2, PT, RZ, UR7, PT ;  /* 0x00000007ff007c0c */ /* 0x000fe4000bf45070 */
[----:B------:R-:W-:-:S05]  /*07d0*/  MOV R13, RZ ;  /* 0x000000ff000d7202 */ /* 0x000fca0000000f00 */
[----:B0-----:R-:W0:Y:S02]  /*07e0*/  MUFU.RCP R8, R8 ;  /* 0x0000000800087308 */ /* 0x001e240000001000 */
[----:B0-----:R-:W-:-:S06]  /*07f0*/  VIADD R4, R8, 0xffffffe ;  /* 0x0ffffffe08047836 */ /* 0x001fcc0000000000 */
[----:B------:R0:W1:Y:S02]  /*0800*/  F2I.FTZ.U32.TRUNC.NTZ R5, R4 ;  /* 0x0000000400057305 */ /* 0x000064000021f000 */
[----:B0-----:R-:W-:Y:S01]  /*0810*/  HFMA2.MMA R4, -RZ, RZ, 0, 0 ;  /* 0x00000000ff047435 */ /* 0x001fe200000001ff */
[----:B-1----:R-:W-:-:S04]  /*0820*/  IMAD.MOV R9, RZ, RZ, -R5 ;  /* 0x000000ffff097224 */ /* 0x002fc800078e0a05 */
[----:B------:R-:W-:-:S05]  /*0830*/  IMAD R9, R9, UR7, RZ ;  /* 0x0000000709097c24 */ /* 0x000fca000f8e02ff */
[----:B------:R-:W-:-:S06]  /*0840*/  IMAD.HI.U32 R5, R5, R9, R4 ;  /* 0x0000000905057227 */ /* 0x000fcc00078e0004 */
[----:B------:R-:W-:-:S04]  /*0850*/  IMAD.HI.U32 R4, R5, R6, RZ ;  /* 0x0000000605047227 */ /* 0x000fc800078e00ff */
[----:B------:R-:W-:-:S04]  /*0860*/  IMAD.MOV R5, RZ, RZ, -R4 ;  /* 0x000000ffff057224 */ /* 0x000fc800078e0a04 */
[----:B------:R-:W-:-:S05]  /*0870*/  IMAD R5, R5, UR7, R6 ;  /* 0x0000000705057c24 */ /* 0x000fca000f8e0206 */
[----:B------:R-:W-:-:S13]  /*0880*/  ISETP.GE.U32.AND P0, PT, R5, UR7, PT ;  /* 0x0000000705007c0c */ /* 0x000fda000bf06070 */
[----:B------:R-:W-:Y:S01]  /*0890*/  @P0 VIADD R5, R5, -UR7 ;  /* 0x8000000705050c36 */ /* 0x000fe20008000000 */
[----:B------:R-:W-:-:S04]  /*08a0*/  @P0 IADD3 R4, R4, 0x1, RZ ;  /* 0x0000000104040810 */ /* 0x000fc80007ffe0ff */
[----:B------:R-:W-:-:S13]  /*08b0*/  ISETP.GE.U32.AND P1, PT, R5, UR7, PT ;  /* 0x0000000705007c0c */ /* 0x000fda000bf26070 */
[----:B------:R-:W-:Y:S01]  /*08c0*/  @P1 VIADD R4, R4, 0x1 ;  /* 0x0000000104041836 */ /* 0x000fe20000000000 */
[----:B------:R-:W-:-:S05]  /*08d0*/  @!P2 LOP3.LUT R4, RZ, UR7, RZ, 0x33, !PT ;  /* 0x00000007ff04ac12 */ /* 0x000fca000f8e33ff */
[----:B------:R-:W-:-:S04]  /*08e0*/  IMAD.MOV R5, RZ, RZ, -R4 ;  /* 0x000000ffff057224 */ /* 0x000fc800078e0a04 */
[----:B------:R-:W-:Y:S02]  /*08f0*/  IMAD R22, R5, UR7, R6 ;  /* 0x0000000705167c24 */ /* 0x000fe4000f8e0206 */
[----:B------:R-:W-:-:S07]  /*0900*/  IMAD.MOV.U32 R5, RZ, RZ, RZ ;  /* 0x000000ffff057224 */ /* 0x000fce00078e00ff */
.L_x_313:
        /* <DEDUP_REMOVED lines=16> */
[----:B------:R-:W-:Y:S01]  /*0a10*/  IMAD.U32 R6, RZ, RZ, UR10 ;  /* 0x0000000aff067e24 */ /* 0x000fe2000f8e00ff */
[----:B------:R-:W-:Y:S01]  /*0a20*/  SHF.R.S32.HI R8, RZ, 0x1f, R11 ;  /* 0x0000001fff087819 */ /* 0x000fe2000001140b */
[----:B------:R-:W-:Y:S01]  /*0a30*/  IMAD R9, R5, UR8, RZ ;  /* 0x0000000805097c24 */ /* 0x000fe2000f8e02ff */
[----:B------:R-:W-:Y:S01]  /*0a40*/  MOV R7, UR7 ;  /* 0x0000000700077c02 */ /* 0x000fe20008000f00 */
[----:B------:R-:W-:Y:S01]  /*0a50*/  IMAD.MOV.U32 R24, RZ, RZ, R10 ;  /* 0x000000ffff187224 */ /* 0x000fe200078e000a */
[----:B------:R-:W-:Y:S01]  /*0a60*/  SHF.L.U64.HI R27, R11, 0x1, R8 ;  /* 0x000000010b1b7819 */ /* 0x000fe20000010208 */
[C---:B------:R-:W-:Y:S01]  /*0a70*/  IMAD R9, R4.reuse, UR6, R9 ;  /* 0x0000000604097c24 */ /* 0x040fe2000f8e0209 */
[----:B------:R-:W-:Y:S01]  /*0a80*/  USHF.R.S32.HI UR6, URZ, 0x1f, UR9 ;  /* 0x0000001f3f067899 */ /* 0x000fe20008011409 */
[----:B------:R-:W-:-:S04]  /*0a90*/  IMAD.WIDE.U32 R6, R4, UR8, R6 ;  /* 0x0000000804067c25 */ /* 0x000fc8000f8e0006 */
[----:B------:R-:W-:Y:S02]  /*0aa0*/  IMAD.IADD R7, R7, 0x1, R9 ;  /* 0x0000000107077824 */ /* 0x000fe400078e0209 */
[----:B------:R-:W-:Y:S02]  /*0ab0*/  IMAD R9, R13, UR9, RZ ;  /* 0x000000090d097c24 */ /* 0x000fe4000f8e02ff */
[----:B------:R-:W-:-:S04]  /*0ac0*/  IMAD.WIDE.U32 R6, R22, UR9, R6 ;  /* 0x0000000916067c25 */ /* 0x000fc8000f8e0006 */
[----:B------:R-:W-:-:S05]  /*0ad0*/  IMAD R9, R22, UR6, R9 ;  /* 0x0000000616097c24 */ /* 0x000fca000f8e0209 */
[----:B------:R-:W-:-:S07]  /*0ae0*/  IADD3 R25, R7, R9, RZ ;  /* 0x0000000907197210 */ /* 0x000fce0007ffe0ff */
.L_x_316:
        /* <DEDUP_REMOVED lines=8> */
[----:B------:R-:W-:Y:S02]  /*0b70*/  LEA R20, P1, R11, R16, 0x1 ;  /* 0x000000100b147211 */ /* 0x000fe400078208ff */
[----:B------:R-:W-:-:S03]  /*0b80*/  LEA R8, P2, R18, UR14, 0x1 ;  /* 0x0000000e12087c11 */ /* 0x000fc6000f8408ff */
[----:B------:R-:W-:Y:S01]  /*0b90*/  IMAD.X R21, R17, 0x1, R27, P1 ;  /* 0x0000000111157824 */ /* 0x000fe200008e061b */
[----:B------:R-:W-:Y:S02]  /*0ba0*/  LEA.HI.X R9, R18, UR15, R9, 0x1, P2 ;  /* 0x0000000f12097c11 */ /* 0x000fe400090f0c09 */
[----:B------:R-:W2:Y:S04]  /*0bb0*/  LDG.E.U16.CONSTANT R18, desc[UR4][R16.64] ;  /* 0x0000000410127981 */ /* 0x000ea8000c1e9500 */
[----:B------:R-:W3:Y:S04]  /*0bc0*/  LDG.E.U16.CONSTANT R19, desc[UR4][R20.64] ;  /* 0x0000000414137981 */ /* 0x000ee8000c1e9500 */
[----:B------:R-:W4:Y:S04]  /*0bd0*/  LDG.E.U16 R26, desc[UR4][R8.64] ;  /* 0x00000004081a7981 */ /* 0x000f28000c1e1500 */
[----:B------:R-:W5:Y:S01]  /*0be0*/  LDG.E.U16 R28, desc[UR4][R8.64+0x2] ;  /* 0x00000204081c7981 */ /* 0x000f62000c1e1500 */
[----:B0-----:R-:W-:-:S02]  /*0bf0*/  IMAD.IADD R24, R23, 0x1, R24 ;  /* 0x0000000117187824 */ /* 0x001fc400078e0218 */
[----:B--2---:R-:W-:Y:S02]  /*0c00*/  HADD2.F32 R18, -RZ, R18.H0_H0 ;  /* 0x20000012ff127230 */ /* 0x004fe40000004100 */
[----:B---3--:R-:W-:Y:S02]  /*0c10*/  HADD2.F32 R19, -RZ, R19.H0_H0 ;  /* 0x20000013ff137230 */ /* 0x008fe40000004100 */
[----:B----4-:R-:W-:Y:S02]  /*0c20*/  HADD2.F32 R26, -RZ, R26.H0_H0 ;  /* 0x2000001aff1a7230 */ /* 0x010fe40000004100 */
[----:B-----5:R-:W-:-:S03]  /*0c30*/  HADD2.F32 R28, -RZ, R28.H0_H0 ;  /* 0x2000001cff1c7230 */ /* 0x020fc60000004100 */
[----:B------:R-:W-:Y:S02]  /*0c40*/  FMUL.FTZ R29, R26, R18 ;  /* 0x000000121a1d7220 */ /* 0x000fe40000410000 */
[-C--:B------:R-:W-:Y:S01]  /*0c50*/  FMUL.FTZ R16, R28, R19.reuse ;  /* 0x000000131c107220 */ /* 0x080fe20000410000 */
[----:B------:R-:W-:Y:S01]  /*0c60*/  FMUL.FTZ R19, R26, R19 ;  /* 0x000000131a137220 */ /* 0x000fe20000410000 */
[----:B------:R-:W-:-:S03]  /*0c70*/  FMUL.FTZ R17, R18, R28 ;  /* 0x0000001c12117220 */ /* 0x000fc60000410000 */
[----:B------:R-:W-:Y:S02]  /*0c80*/  F2FP.F16.F32.PACK_AB R29, R16, R29 ;  /* 0x0000001d101d723e */ /* 0x000fe400000000ff */
[----:B------:R-:W-:-:S03]  /*0c90*/  F2FP.F16.F32.PACK_AB R19, RZ, R19 ;  /* 0x00000013ff13723e */ /* 0x000fc600000000ff */
[--C-:B------:R-:W-:Y:S02]  /*0ca0*/  HADD2.F32 R16, -RZ, R29.reuse.H0_H0 ;  /* 0x2000001dff107230 */ /* 0x100fe40000004100 */
[----:B------:R-:W-:Y:S02]  /*0cb0*/  HADD2.F32 R29, -RZ, R29.H1_H1 ;  /* 0x3000001dff1d7230 */ /* 0x000fe40000004100 */
[----:B------:R-:W-:-:S03]  /*0cc0*/  HADD2.F32 R19, -RZ, R19.H0_H0 ;  /* 0x20000013ff137230 */ /* 0x000fc60000004100 */
[----:B------:R-:W-:-:S05]  /*0cd0*/  FADD.FTZ R16, R16, -R29 ;  /* 0x8000001d10107221 */ /* 0x000fca0000010000 */
[----:B------:R-:W-:Y:S02]  /*0ce0*/  F2FP.F16.F32.PACK_AB R16, R17, R16 ;  /* 0x000000101110723e */ /* 0x000fe400000000ff */
[----:B------:R-:W-:-:S03]  /*0cf0*/  IADD3 R17, P1, R14, R6, RZ ;  /* 0x000000060e117210 */ /* 0x000fc60007f3e0ff */
[----:B------:R-:W-:Y:S01]  /*0d00*/  HADD2.F32 R18, -RZ, R16.H1_H1 ;  /* 0x30000010ff127230 */ /* 0x000fe20000004100 */
[----:B------:R-:W-:Y:S01]  /*0d10*/  IADD3.X R20, R15, R25, RZ, P1, !PT ;  /* 0x000000190f147210 */ /* 0x000fe20000ffe4ff */
[----:B------:R1:W-:Y:S01]  /*0d20*/  STG.E.U16 desc[UR4][R8.64], R16 ;  /* 0x0000001008007986 */ /* 0x0003e2000c101504 */
[C---:B------:R-:W-:Y:S02]  /*0d30*/  LEA R14, P1, R17.reuse, UR16, 0x1 ;  /* 0x00000010110e7c11 */ /* 0x040fe4000f8208ff */
[----:B------:R-:W-:Y:S02]  /*0d40*/  FADD.FTZ R18, R18, R19 ;  /* 0x0000001312127221 */ /* 0x000fe40000010000 */
[----:B------:R-:W-:Y:S02]  /*0d50*/  LEA.HI.X R15, R17, UR17, R20, 0x1, P1 ;  /* 0x00000011110f7c11 */ /* 0x000fe400088f0c14 */
[----:B------:R-:W-:Y:S02]  /*0d60*/  PRMT R17, R16, 0x7610, R17 ;  /* 0x0000761010117816 */ /* 0x000fe40000000011 */
[----:B------:R-:W-:-:S02]  /*0d70*/  F2FP.F16.F32.PACK_AB R18, RZ, R18 ;  /* 0x00000012ff12723e */ /* 0x000fc400000000ff */
[----:B------:R-:W-:Y:S02]  /*0d80*/  ISETP.GE.AND P1, PT, R24, R11, PT ;  /* 0x0000000b1800720c */ /* 0x000fe40003f26270 */
[----:B------:R-:W-:Y:S01]  /*0d90*/  PRMT R19, R18, 0x7610, R19 ;  /* 0x0000761012137816 */ /* 0x000fe20000000013 */
[----:B------:R1:W-:Y:S04]  /*0da0*/  STG.E.U16 desc[UR4][R8.64+0x2], R18 ;  /* 0x0000021208007986 */ /* 0x0003e8000c101504 */
[----:B------:R1:W-:Y:S04]  /*0db0*/  STG.E.U16 desc[UR4][R14.64], R17 ;  /* 0x000000110e007986 */ /* 0x0003e8000c101504 */
[----:B------:R1:W-:Y:S02]  /*0dc0*/  STG.E.U16 desc[UR4][R14.64+0x2], R19 ;  /* 0x000002130e007986 */ /* 0x0003e4000c101504 */
[----:B------:R-:W-:Y:S05]  /*0dd0*/  @!P1 BRA `(.L_x_316) ;  /* 0xfffffffc00449947 */ /* 0x000fea000383ffff */
.L_x_315:
[----:B------:R-:W-:Y:S05]  /*0de0*/  BSYNC B0 ;  /* 0x0000000000007941 */ /* 0x000fea0003800000 */
.L_x_314:
        /* <DEDUP_REMOVED lines=16> */
.L_x_317:
        /* <DEDUP_REMOVED lines=15> */
        .weak           $__internal_2_$__cuda_sm20_div_s64
        .type           $__internal_2_$__cuda_sm20_div_s64,@function
        .size           $__internal_2_$__cuda_sm20_div_s64,(.L_x_479 - $__internal_2_$__cuda_sm20_div_s64)
$__internal_2_$__cuda_sm20_div_s64:
        /* <DEDUP_REMOVED lines=69> */
[----:B------:R-:W-:-:S02]  /*1430*/  IADD3.X R5, RZ, R14, RZ, P2, !PT ;  /* 0x0000000eff057210 */ /* 0x000fc400017fe4ff */
[----:B------:R-:W-:Y:S02]  /*1440*/  SEL R4, R4, R19, P0 ;  /* 0x0000001304047207 */ /* 0x000fe40000000000 */
[----:B------:R-:W-:Y:S02]  /*1450*/  SEL R5, R5, R14, P0 ;  /* 0x0000000e05057207 */ /* 0x000fe40000000000 */
[----:B------:R-:W-:Y:S02]  /*1460*/  IADD3 R13, P2, RZ, -R4, RZ ;  /* 0x80000004ff0d7210 */ /* 0x000fe40007f5e0ff */
[----:B------:R-:W-:Y:S02]  /*1470*/  LOP3.LUT R15, R7, UR6, RZ, 0x3c, !PT ;  /* 0x00000006070f7c12 */ /* 0x000fe4000f8e3cff */
[----:B------:R-:W-:Y:S01]  /*1480*/  ISETP.NE.U32.AND P0, PT, R9, RZ, PT ;  /* 0x000000ff0900720c */ /* 0x000fe20003f05070 */
[----:B------:R-:W-:Y:S01]  /*1490*/  IMAD.X R14, RZ, RZ, ~R5, P2 ;  /* 0x000000ffff0e7224 */ /* 0x000fe200010e0e05 */
[----:B------:R-:W-:Y:S01]  /*14a0*/  ISETP.GE.AND P1, PT, R15, RZ, PT ;  /* 0x000000ff0f00720c */ /* 0x000fe20003f26270 */
[----:B------:R-:W-:Y:S01]  /*14b0*/  HFMA2.MMA R9, -RZ, RZ, 0, 0 ;  /* 0x00000000ff097435 */ /* 0x000fe200000001ff */
[----:B------:R-:W-:-:S02]  /*14c0*/  ISETP.NE.AND.EX P0, PT, RZ, UR6, PT, P0 ;  /* 0x00000006ff007c0c */ /* 0x000fc4000bf05300 */
[----:B------:R-:W-:Y:S02]  /*14d0*/  SEL R4, R13, R4, !P1 ;  /* 0x000000040d047207 */ /* 0x000fe40004800000 */
[----:B------:R-:W-:Y:S02]  /*14e0*/  SEL R5, R14, R5, !P1 ;  /* 0x000000050e057207 */ /* 0x000fe40004800000 */
[----:B------:R-:W-:Y:S02]  /*14f0*/  SEL R4, R4, 0xffffffff, P0 ;  /* 0xffffffff04047807 */ /* 0x000fe40000000000 */
[----:B------:R-:W-:Y:S01]  /*1500*/  SEL R5, R5, 0xffffffff, P0 ;  /* 0xffffffff05057807 */ /* 0x000fe20000000000 */
[----:B------:R-:W-:Y:S06]  /*1510*/  RET.REL.NODEC R8 `(_ZN4vllm38concat_and_cache_mla_rope_fused_kernelIN3c104HalfELb0E13__nv_bfloat16S3_LNS_18Fp8KVCacheDataTypeE0EEEvPKlPT_S8_PKS7_SA_illlliPT2_S6_iiiiPKf) ;  /* 0xffffffe808b87950 */ /* 0x000fec0003c3ffff */
.L_x_318:
        /* <DEDUP_REMOVED lines=14> */
.L_x_479:


//--------------------- .text._ZN4vllm38concat_and_cache_mla_rope_fused_kernelIN3c104HalfELb1E13__nv_bfloat16S3_LNS_18Fp8KVCacheDataTypeE0EEEvPKlPT_S8_PKS7_SA_illlliPT2_S6_iiiiPKf --------------------------
	.section	.text._ZN4vllm38concat_and_cache_mla_rope_fused_kernelIN3c104HalfELb1E13__nv_bfloat16S3_LNS_18Fp8KVCacheDataTypeE0EEEvPKlPT_S8_PKS7_SA_illlliPT2_S6_iiiiPKf,"ax",@progbits
	.align	128
        .global         _ZN4vllm38concat_and_cache_mla_rope_fused_kernelIN3c104HalfELb1E13__nv_bfloat16S3_LNS_18Fp8KVCacheDataTypeE0EEEvPKlPT_S8_PKS7_SA_illlliPT2_S6_iiiiPKf
        .type           _ZN4vllm38concat_and_cache_mla_rope_fused_kernelIN3c104HalfELb1E13__nv_bfloat16S3_LNS_18Fp8KVCacheDataTypeE0EEEvPKlPT_S8_PKS7_SA_illlliPT2_S6_iiiiPKf,@function
        .size           _ZN4vllm38concat_and_cache_mla_rope_fused_kernelIN3c104HalfELb1E13__nv_bfloat16S3_LNS_18Fp8KVCacheDataTypeE0EEEvPKlPT_S8_PKS7_SA_illlliPT2_S6_iiiiPKf,(.L_x_480 - _ZN4vllm38concat_and_cache_mla_rope_fused_kernelIN3c104HalfELb1E13__nv_bfloat16S3_LNS_18Fp8KVCacheDataTypeE0EEEvPKlPT_S8_PKS7_SA_illlliPT2_S6_iiiiPKf)
        .other          _ZN4vllm38concat_and_cache_mla_rope_fused_kernelIN3c104HalfELb1E13__nv_bfloat16S3_LNS_18Fp8KVCacheDataTypeE0EEEvPKlPT_S8_PKS7_SA_illlliPT2_S6_iiiiPKf,@"STO_CUDA_ENTRY STV_DEFAULT"
_ZN4vllm38concat_and_cache_mla_rope_fused_kernelIN3c104HalfELb1E13__nv_bfloat16S3_LNS_18Fp8KVCacheDataTypeE0EEEvPKlPT_S8_PKS7_SA_illlliPT2_S6_iiiiPKf:
.text._ZN4vllm38concat_and_cache_mla_rope_fused_kernelIN3c104HalfELb1E13__nv_bfloat16S3_LNS_18Fp8KVCacheDataTypeE0EEEvPKlPT_S8_PKS7_SA_illlliPT2_S6_iiiiPKf:
        /* <DEDUP_REMOVED lines=51> */
.L_x_321:
[----:B0-----:R-:W-:Y:S02]  /*0330*/  IABS R6, UR7 ;  /* 0x0000000700067c13 */ /* 0x001fe40008000000 */
        /* <DEDUP_REMOVED lines=24> */
[CC--:B------:R-:W-:Y:S01]  /*04c0*/  IADD3 R11, P1, R13.reuse, R8.reuse, RZ ;  /* 0x000000080d0b7210 */ /* 0x0c0fe20007f3e0ff */
[----:B------:R-:W-:Y:S01]  /*04d0*/  VIADD R21, R13, UR7 ;  /* 0x000000070d157c36 */ /* 0x000fe20008000000 */
[C---:B------:R-:W-:Y:S02]  /*04e0*/  IADD3.X R12, R10.reuse, UR10, RZ, P2, !PT ;  /* 0x0000000a0a0c7c10 */ /* 0x040fe400097fe4ff */
[----:B------:R-:W-:Y:S01]  /*04f0*/  IADD3 R20, R9, R23, RZ ;  /* 0x0000001709147210 */ /* 0x000fe20007ffe0ff */
[----:B------:R-:W-:Y:S01]  /*0500*/  IMAD.U32 R9, RZ, RZ, UR7 ;  /* 0x00000007ff097e24 */ /* 0x000fe2000f8e00ff */
[----:B------:R-:W-:Y:S02]  /*0510*/  LEA R6, P2, R7, UR12, 0x1 ;  /* 0x0000000c07067c11 */ /* 0x000fe4000f8408ff */
[----:B------:R-:W-:Y:S01]  /*0520*/  IADD3 R13, P3, R21, R8, RZ ;  /* 0x00000008150d7210 */ /* 0x000fe20007f7e0ff */
[----:B------:R-:W-:Y:S01]  /*0530*/  IMAD.X R22, R10, 0x1, R20, P1 ;  /* 0x000000010a167824 */ /* 0x000fe200008e0614 */
[----:B------:R-:W-:-:S02]  /*0540*/  LEA.HI.X R7, R7, UR13, R12, 0x1, P2 ;  /* 0x0000000d07077c11 */ /* 0x000fc400090f0c0c */
[----:B------:R-:W-:Y:S02]  /*0550*/  LEA.HI.X.SX32 R20, R21, R20, 0x1, P3 ;  /* 0x0000001415147211 */ /* 0x000fe400018f0eff */
[----:B------:R-:W-:Y:S02]  /*0560*/  LEA R8, P1, R9, R6, 0x1 ;  /* 0x0000000609087211 */ /* 0x000fe400078208ff */
[----:B------:R-:W-:Y:S01]  /*0570*/  LEA R10, P2, R11, UR18, 0x1 ;  /* 0x000000120b0a7c11 */ /* 0x000fe2000f8408ff */
[----:B------:R-:W2:Y:S01]  /*0580*/  LDG.E.U16.CONSTANT R6, desc[UR16][R6.64] ;  /* 0x0000001006067981 */ /* 0x000ea2000c1e9500 */
[----:B------:R-:W-:Y:S01]  /*0590*/  LEA R12, P3, R13, UR18, 0x1 ;  /* 0x000000120d0c7c11 */ /* 0x000fe2000f8608ff */
[----:B------:R-:W-:Y:S01]  /*05a0*/  IMAD.X R9, R7, 0x1, R15, P1 ;  /* 0x0000000107097824 */ /* 0x000fe200008e060f */
[----:B------:R-:W-:Y:S02]  /*05b0*/  LEA.HI.X R11, R11, UR19, R22, 0x1, P2 ;  /* 0x000000130b0b7c11 */ /* 0x000fe400090f0c16 */
[----:B------:R-:W-:-:S02]  /*05c0*/  LEA.HI.X R13, R13, UR19, R20, 0x1, P3 ;  /* 0x000000130d0d7c11 */ /* 0x000fc400098f0c14 */
[----:B------:R-:W3:Y:S04]  /*05d0*/  LDG.E.U16.CONSTANT R8, desc[UR16][R8.64] ;  /* 0x0000001008087981 */ /* 0x000ee8000c1e9500 */
[----:B------:R-:W4:Y:S04]  /*05e0*/  LDG.E.U16 R20, desc[UR16][R10.64] ;  /* 0x000000100a147981 */ /* 0x000f28000c1e1500 */
[----:B------:R-:W5:Y:S01]  /*05f0*/  LDG.E.U16 R21, desc[UR16][R12.64] ;  /* 0x000000100c157981 */ /* 0x000f62000c1e1500 */
[----:B------:R-:W-:-:S05]  /*0600*/  IMAD.IADD R19, R14, 0x1, R19 ;  /* 0x000000010e137824 */ /* 0x000fca00078e0213 */
[----:B------:R-:W-:Y:S01]  /*0610*/  ISETP.GE.AND P1, PT, R19, UR6, PT ;  /* 0x0000000613007c0c */ /* 0x000fe2000bf26270 */
        /* <DEDUP_REMOVED lines=21> */
.L_x_320:
[----:B------:R-:W-:Y:S05]  /*0770*/  BSYNC B0 ;  /* 0x0000000000007941 */ /* 0x000fea0003800000 */
.L_x_319:
[----:B------:R-:W-:Y:S02]  /*0780*/  ULDC UR14, c[0x0][0x284] ;  /* 0x0000a100000e7ab9 */ /* 0x000fe40000000800 */
[----:B------:R-:W-:-:S04]  /*0790*/  USHF.R.S32.HI UR6, URZ, 0x1f, UR14 ;  /* 0x0000001f3f067899 */ /* 0x000fc8000801140e */
[----:B------:R-:W-:-:S06]  /*07a0*/  ULOP3.LUT UR4, UR21, UR6, URZ, 0xfc, !UPT ;  /* 0x0000000615047292 */ /* 0x000fcc000f8efc3f */
[----:B------:R-:W-:-:S13]  /*07b0*/  ISETP.NE.U32.AND P0, PT, RZ, UR4, PT ;  /* 0x00000004ff007c0c */ /* 0x000fda000bf05070 */
[----:B------:R-:W-:Y:S05]  /*07c0*/  @!P0 BRA `(.L_x_322) ;  /* 0x00000000002c8947 */ /* 0x000fea0003800000 */
[----:B0-----:R-:W-:-:S07]  /*07d0*/  MOV R6, 0x7f0 ;  /* 0x000007f000067802 */ /* 0x001fce0000000f00 */
[----:B------:R-:W-:Y:S05]  /*07e0*/  CALL.REL.NOINC `($__internal_3_$__cuda_sm20_div_s64) ;  /* 0x00000008007c7944 */ /* 0x000fea0003c00000 */
        /* <DEDUP_REMOVED lines=9> */
.L_x_322:
        /* <DEDUP_REMOVED lines=24> */
.L_x_323:
        /* <DEDUP_REMOVED lines=19> */
[----:B------:R-:W-:Y:S02]  /*0b30*/  UIMAD.WIDE.U32 UR12, UR4, UR18, UR12 ;  /* 0x00000012040c72a5 */ /* 0x000fe4000f8e000c */
[----:B------:R-:W-:-:S02]  /*0b40*/  UIMAD UR11, UR11, UR4, UR15 ;  /* 0x000000040b0b72a4 */ /* 0x000fc4000f8e020f */
[----:B------:R-:W-:Y:S02]  /*0b50*/  USHF.R.S32.HI UR15, URZ, 0x1f, UR7 ;  /* 0x0000001f3f0f7899 */ /* 0x000fe40008011407 */
[----:B------:R-:W-:Y:S02]  /*0b60*/  UIADD3 UR11, UR13, UR11, URZ ;  /* 0x0000000b0d0b7290 */ /* 0x000fe4000fffe03f */
[----:B------:R-:W-:Y:S01]  /*0b70*/  MOV R5, UR13 ;  /* 0x0000000d00057c02 */ /* 0x000fe20008000f00 */
[----:B------:R-:W-:Y:S01]  /*0b80*/  IMAD.U32 R4, RZ, RZ, UR12 ;  /* 0x0000000cff047e24 */ /* 0x000fe2000f8e00ff */
[----:B------:R-:W-:Y:S01]  /*0b90*/  UIMAD UR12, UR6, UR19, URZ ;  /* 0x00000013060c72a4 */ /* 0x000fe2000f8e023f */
[----:B------:R-:W-:Y:S02]  /*0ba0*/  IMAD.U32 R23, RZ, RZ, UR15 ;  /* 0x0000000fff177e24 */ /* 0x000fe4000f8e00ff */
[----:B------:R-:W-:Y:S01]  /*0bb0*/  IMAD.U32 R5, RZ, RZ, UR11 ;  /* 0x0000000bff057e24 */ /* 0x000fe2000f8e00ff */
[----:B------:R-:W-:-:S02]  /*0bc0*/  USHF.R.S32.HI UR11, URZ, 0x1f, UR19 ;  /* 0x0000001f3f0b7899 */ /* 0x000fc40008011413 */
[----:B------:R-:W-:Y:S01]  /*0bd0*/  SHF.L.U64.HI R23, R6, 0x1, R23 ;  /* 0x0000000106177819 */ /* 0x000fe20000010217 */
[----:B------:R-:W-:Y:S01]  /*0be0*/  IMAD.WIDE.U32 R4, R7, UR14, R4 ;  /* 0x0000000e07047c25 */ /* 0x000fe2000f8e0004 */
[----:B------:R-:W-:-:S03]  /*0bf0*/  UIMAD UR11, UR11, UR14, UR12 ;  /* 0x0000000e0b0b72a4 */ /* 0x000fc6000f8e020c */
[----:B------:R-:W-:-:S03]  /*0c00*/  IMAD.MOV.U32 R6, RZ, RZ, R2 ;  /* 0x000000ffff067224 */ /* 0x000fc600078e0002 */
[----:B------:R-:W-:-:S07]  /*0c10*/  VIADD R25, R5, UR11 ;  /* 0x0000000b05197c36 */ /* 0x000fce0008000000 */
.L_x_326:
[----:B------:R-:W-:Y:S01]  /*0c20*/  IADD3 R8, R6, UR7, RZ ;  /* 0x0000000706087c10 */ /* 0x000fe2000fffe0ff */
[----:B------:R-:W-:Y:S01]  /*0c30*/  IMAD.U32 R19, RZ, RZ, UR7 ;  /* 0x00000007ff137e24 */ /* 0x000fe2000f8e00ff */
[----:B------:R-:W-:Y:S01]  /*0c40*/  SHF.R.S32.HI R7, RZ, 0x1f, R6 ;  /* 0x0000001fff077819 */ /* 0x000fe20000011406 */
[----:B------:R-:W-:Y:S01]  /*0c50*/  IMAD R17, R0, UR21, RZ ;  /* 0x0000001500117c24 */ /* 0x000fe2000f8e02ff */
[----:B------:R-:W-:Y:S02]  /*0c60*/  IADD3 R11, P1, R6, UR8, RZ ;  /* 0x00000008060b7c10 */ /* 0x000fe4000ff3e0ff */
[----:B------:R-:W-:Y:S01]  /*0c70*/  SHF.R.S32.HI R9, RZ, 0x1f, R8 ;  /* 0x0000001fff097819 */ /* 0x000fe20000011408 */
[C---:B------:R-:W-:Y:S01]  /*0c80*/  IMAD.WIDE.U32 R12, R0.reuse, UR20, R6 ;  /* 0x00000014000c7c25 */ /* 0x040fe2000f8e0006 */
[----:B------:R-:W-:Y:S02]  /*0c90*/  IADD3.X R16, R7, UR10, RZ, P1, !PT ;  /* 0x0000000a07107c10 */ /* 0x000fe40008ffe4ff */
[----:B------:R-:W-:Y:S01]  /*0ca0*/  LEA R10, P1, R11, UR26, 0x1 ;  /* 0x0000001a0b0a7c11 */ /* 0x000fe2000f8208ff */
[----:B------:R-:W-:Y:S01]  /*0cb0*/  IMAD.WIDE.U32 R14, R0, UR20, R8 ;  /* 0x00000014000e7c25 */ /* 0x000fe2000f8e0008 */
[----:B------:R-:W-:-:S02]  /*0cc0*/  LEA R18, P2, R12, UR22, 0x1 ;  /* 0x000000160c127c11 */ /* 0x000fc4000f8408ff */
[----:B------:R-:W-:Y:S02]  /*0cd0*/  LEA.HI.X R11, R11, UR27, R16, 0x1, P1 ;  /* 0x0000001b0b0b7c11 */ /* 0x000fe400088f0c10 */
[----:B------:R-:W-:Y:S01]  /*0ce0*/  LEA R16, P1, R19, R10, 0x1 ;  /* 0x0000000a13107211 */ /* 0x000fe200078208ff */
[----:B------:R-:W-:Y:S01]  /*0cf0*/  IMAD.IADD R19, R13, 0x1, R17 ;  /* 0x000000010d137824 */ /* 0x000fe200078e0211 */
[----:B------:R-:W-:Y:S01]  /*0d00*/  LEA R20, P3, R14, UR22, 0x1 ;  /* 0x000000160e147c11 */ /* 0x000fe2000f8608ff */
[----:B------:R-:W-:Y:S01]  /*0d10*/  IMAD.IADD R13, R17, 0x1, R15 ;  /* 0x00000001110d7824 */ /* 0x000fe200078e020f */
[----:B------:R0:W2:Y:S01]  /*0d20*/  LDG.E.U16.CONSTANT R10, desc[UR16][R10.64] ;  /* 0x000000100a0a7981 */ /* 0x0000a2000c1e9500 */
[----:B------:R-:W-:Y:S01]  /*0d30*/  IMAD.X R17, R11, 0x1, R23, P1 ;  /* 0x000000010b117824 */ /* 0x000fe200008e0617 */
[----:B------:R-:W-:Y:S02]  /*0d40*/  LEA.HI.X R19, R12, UR23, R19, 0x1, P2 ;  /* 0x000000170c137c11 */ /* 0x000fe400090f0c13 */
[----:B------:R-:W-:-:S02]  /*0d50*/  LEA.HI.X R21, R14, UR23, R13, 0x1, P3 ;  /* 0x000000170e157c11 */ /* 0x000fc400098f0c0d */
[----:B------:R-:W3:Y:S04]  /*0d60*/  LDG.E.U16.CONSTANT R16, desc[UR16][R16.64] ;  /* 0x0000001010107981 */ /* 0x000ee8000c1e9500 */
[----:B------:R-:W4:Y:S04]  /*0d70*/  LDG.E.U16 R12, desc[UR16][R18.64] ;  /* 0x00000010120c7981 */ /* 0x000f28000c1e1500 */
[----:B------:R-:W5:Y:S01]  /*0d80*/  LDG.E.U16 R13, desc[UR16][R20.64] ;  /* 0x00000010140d7981 */ /* 0x000f62000c1e1500 */
[----:B0-----:R-:W-:Y:S02]  /*0d90*/  IADD3 R11, P1, R6, R4, RZ ;  /* 0x00000004060b7210 */ /* 0x001fe40007f3e0ff */
[----:B-1----:R-:W-:Y:S01]  /*0da0*/  IADD3 R6, R3, R6, RZ ;  /* 0x0000000603067210 */ /* 0x002fe20007ffe0ff */
[----:B--2---:R-:W-:-:S02]  /*0db0*/  HADD2.F32 R15, -RZ, R10.H0_H0 ;  /* 0x2000000aff0f7230 */ /* 0x004fc40000004100 */
        /* <DEDUP_REMOVED lines=14> */
[----:B------:R-:W-:Y:S01]  /*0ea0*/  HADD2.F32 R10, -RZ, R12.H1_H1 ;  /* 0x3000000cff0a7230 */ /* 0x000fe20000004100 */
[----:B------:R-:W-:-:S04]  /*0eb0*/  IADD3 R13, P2, R8, R4, RZ ;  /* 0x00000004080d7210 */ /* 0x000fc80007f5e0ff */
[----:B------:R-:W-:Y:S01]  /*0ec0*/  FADD.FTZ R10, R10, R27 ;  /* 0x0000001b0a0a7221 */ /* 0x000fe20000010000 */
[--C-:B------:R-:W-:Y:S01]  /*0ed0*/  IMAD.X R16, R7, 0x1, R25.reuse, P1 ;  /* 0x0000000107107824 */ /* 0x100fe200008e0619 */
[----:B------:R-:W-:Y:S01]  /*0ee0*/  LEA R8, P1, R11, UR24, 0x1 ;  /* 0x000000180b087c11 */ /* 0x000fe2000f8208ff */
[----:B------:R-:W-:Y:S02]  /*0ef0*/  IMAD.X R14, R9, 0x1, R25, P2 ;  /* 0x00000001090e7824 */ /* 0x000fe400010e0619 */
[----:B------:R-:W-:Y:S02]  /*0f00*/  F2FP.F16.F32.PACK_AB R7, RZ, R10 ;  /* 0x0000000aff07723e */ /* 0x000fe400000000ff */
[----:B------:R-:W-:Y:S02]  /*0f10*/  LEA R10, P2, R13, UR24, 0x1 ;  /* 0x000000180d0a7c11 */ /* 0x000fe4000f8408ff */
[----:B------:R-:W-:Y:S02]  /*0f20*/  LEA.HI.X R9, R11, UR25, R16, 0x1, P1 ;  /* 0x000000190b097c11 */ /* 0x000fe400088f0c10 */
[----:B------:R-:W-:-:S02]  /*0f30*/  LEA.HI.X R11, R13, UR25, R14, 0x1, P2 ;  /* 0x000000190d0b7c11 */ /* 0x000fc400090f0c0e */
[----:B------:R-:W-:Y:S02]  /*0f40*/  PRMT R13, R12, 0x7610, R13 ;  /* 0x000076100c0d7816 */ /* 0x000fe4000000000d */
[----:B------:R-:W-:Y:S01]  /*0f50*/  PRMT R14, R7, 0x7610, R14 ;  /* 0x00007610070e7816 */ /* 0x000fe2000000000e */
[----:B------:R2:W-:Y:S04]  /*0f60*/  STG.E.U16 desc[UR16][R18.64], R12 ;  /* 0x0000000c12007986 */ /* 0x0005e8000c101510 */
[----:B------:R2:W-:Y:S04]  /*0f70*/  STG.E.U16 desc[UR16][R20.64], R7 ;  /* 0x0000000714007986 */ /* 0x0005e8000c101510 */
[----:B------:R2:W-:Y:S04]  /*0f80*/  STG.E.U16 desc[UR16][R8.64], R13 ;  /* 0x0000000d08007986 */ /* 0x0005e8000c101510 */
[----:B------:R2:W-:Y:S01]  /*0f90*/  STG.E.U16 desc[UR16][R10.64], R14 ;  /* 0x0000000e0a007986 */ /* 0x0005e2000c101510 */
[----:B------:R-:W-:-:S13]  /*0fa0*/  ISETP.GE.AND P1, PT, R6, UR7, PT ;  /* 0x0000000706007c0c */ /* 0x000fda000bf26270 */
[----:B--2---:R-:W-:Y:S05]  /*0fb0*/  @!P1 BRA `(.L_x_326) ;  /* 0xfffffffc00189947 */ /* 0x004fea000383ffff */
.L_x_325:
[----:B------:R-:W-:Y:S05]  /*0fc0*/  BSYNC B0 ;  /* 0x0000000000007941 */ /* 0x000fea0003800000 */
.L_x_324:
        /* <DEDUP_REMOVED lines=17> */
.L_x_328:
[----:B------:R-:W-:-:S03]  /*10e0*/  SHF.R.S32.HI R3, RZ, 0x1f, R2 ;  /* 0x0000001fff037819 */ /* 0x000fc60000011402 */
[----:B-1----:R-:W-:-:S04]  /*10f0*/  IMAD.WIDE.U32 R4, R0, UR6, R2 ;  /* 0x0000000600047c25 */ /* 0x002fc8000f8e0002 */
[----:B------:R-:W-:Y:S01]  /*1100*/  IMAD R5, R0, UR7, R5 ;  /* 0x0000000700057c24 */ /* 0x000fe2000f8e0205 */
[----:B0-----:R-:W-:-:S04]  /*1110*/  LEA R6, P0, R4, UR10, 0x1 ;  /* 0x0000000a04067c11 */ /* 0x001fc8000f8008ff */
        /* <DEDUP_REMOVED lines=11> */
.L_x_327:
[----:B------:R-:W-:Y:S05]  /*11d0*/  EXIT ;  /* 0x000000000000794d */ /* 0x000fea0003800000 */
        .weak           $__internal_3_$__cuda_sm20_div_s64
        .type           $__internal_3_$__cuda_sm20_div_s64,@function
        .size           $__internal_3_$__cuda_sm20_div_s64,(.L_x_480 - $__internal_3_$__cuda_sm20_div_s64)
$__internal_3_$__cuda_sm20_div_s64:
        /* <DEDUP_REMOVED lines=89> */
[----:B------:R-:W-:Y:S11]  /*1770*/  RET.REL.NODEC R4 `(_ZN4vllm38concat_and_cache_mla_rope_fused_kernelIN3c104HalfELb1E13__nv_bfloat16S3_LNS_18Fp8KVCacheDataTypeE0EEEvPKlPT_S8_PKS7_SA_illlliPT2_S6_iiiiPKf) ;  /* 0xffffffe804207950 */ /* 0x000ff60003c3ffff */
.L_x_329:
        /* <DEDUP_REMOVED lines=16> */
.L_x_480:


//--------------------- .text._ZN4vllm38concat_and_cache_mla_rope_fused_kernelIfLb0E13__nv_bfloat16S1_LNS_18Fp8KVCacheDataTypeE0EEEvPKlPT_S6_PKS5_S8_illlliPT2_S4_iiiiPKf --------------------------
	.section	.text._ZN4vllm38concat_and_cache_mla_rope_fused_kernelIfLb0E13__nv_bfloat16S1_LNS_18Fp8KVCacheDataTypeE0EEEvPKlPT_S6_PKS5_S8_illlliPT2_S4_iiiiPKf,"ax",@progbits
	.align	128
        .global         _ZN4vllm38concat_and_cache_mla_rope_fused_kernelIfLb0E13__nv_bfloat16S1_LNS_18Fp8KVCacheDataTypeE0EEEvPKlPT_S6_PKS5_S8_illlliPT2_S4_iiiiPKf
        .type           _ZN4vllm38concat_and_cache_mla_rope_fused_kernelIfLb0E13__nv_bfloat16S1_LNS_18Fp8KVCacheDataTypeE0EEEvPKlPT_S6_PKS5_S8_illlliPT2_S4_iiiiPKf,@function
        .size           _ZN4vllm38concat_and_cache_mla_rope_fused_kernelIfLb0E13__nv_bfloat16S1_LNS_18Fp8KVCacheDataTypeE0EEEvPKlPT_S6_PKS5_S8_illlliPT2_S4_iiiiPKf,(.L_x_481 - _ZN4vllm38concat_and_cache_mla_rope_fused_kernelIfLb0E13__nv_bfloat16S1_LNS_18Fp8KVCacheDataTypeE0EEEvPKlPT_S6_PKS5_S8_illlliPT2_S4_iiiiPKf)
        .other          _ZN4vllm38concat_and_cache_mla_rope_fused_kernelIfLb0E13__nv_bfloat16S1_LNS_18Fp8KVCacheDataTypeE0EEEvPKlPT_S6_PKS5_S8_illlliPT2_S4_iiiiPKf,@"STO_CUDA_ENTRY STV_DEFAULT"
_ZN4vllm38concat_and_cache_mla_rope_fused_kernelIfLb0E13__nv_bfloat16S1_LNS_18Fp8KVCacheDataTypeE0EEEvPKlPT_S6_PKS5_S8_illlliPT2_S4_iiiiPKf:
.text._ZN4vllm38concat_and_cache_mla_rope_fused_kernelIfLb0E13__nv_bfloat16S1_LNS_18Fp8KVCacheDataTypeE0EEEvPKlPT_S6_PKS5_S8_illlliPT2_S4_iiiiPKf:
        /* <DEDUP_REMOVED lines=41> */
.L_x_332:
        /* <DEDUP_REMOVED lines=48> */
.L_x_331:
[----:B------:R-:W-:Y:S05]  /*0590*/  BSYNC B0 ;  /* 0x0000000000007941 */ /* 0x000fea0003800000 */
.L_x_330:
[----:B------:R-:W1:Y:S01]  /*05a0*/  LDC.64 R6, c[0x0][0x270] ;  /* 0x00009c00ff067b82 */ /* 0x000e620000000a00 */
[----:B------:R-:W-:Y:S01]  /*05b0*/  ULDC UR7, c[0x0][0x284] ;  /* 0x0000a10000077ab9 */ /* 0x000fe20000000800 */
[----:B-1----:R-:W-:-:S04]  /*05c0*/  LEA R6, P0, R0, R6, 0x3 ;  /* 0x0000000600067211 */ /* 0x002fc800078018ff */
[----:B------:R-:W-:-:S06]  /*05d0*/  LEA.HI.X R7, R0, R7, RZ, 0x3, P0 ;  /* 0x0000000700077211 */ /* 0x000fcc00000f1cff */
[----:B------:R-:W2:Y:S01]  /*05e0*/  LDG.E.64.CONSTANT R6, desc[UR4][R6.64] ;  /* 0x0000000406067981 */ /* 0x000ea2000c1e9b00 */
[----:B------:R-:W-:-:S06]  /*05f0*/  USHF.R.S32.HI UR6, URZ, 0x1f, UR7 ;  /* 0x0000001f3f067899 */ /* 0x000fcc0008011407 */
[----:B--2---:R-:W-:-:S04]  /*0600*/  LOP3.LUT R4, R7, UR6, RZ, 0xfc, !PT ;  /* 0x0000000607047c12 */ /* 0x004fc8000f8efcff */
[----:B------:R-:W-:-:S13]  /*0610*/  ISETP.NE.U32.AND P0, PT, R4, RZ, PT ;  /* 0x000000ff0400720c */ /* 0x000fda0003f05070 */
[----:B------:R-:W-:Y:S05]  /*0620*/  @!P0 BRA `(.L_x_333) ;  /* 0x0000000000288947 */ /* 0x000fea0003800000 */
[----:B------:R-:W-:-:S07]  /*0630*/  MOV R8, 0x650 ;  /* 0x0000065000087802 */ /* 0x000fce0000000f00 */
[----:B0-----:R-:W-:Y:S05]  /*0640*/  CALL.REL.NOINC `($__internal_4_$__cuda_sm20_div_s64) ;  /* 0x0000000400ec7944 */ /* 0x001fea0003c00000 */
        /* <DEDUP_REMOVED lines=8> */
.L_x_333:
[----:B------:R-:W1:Y:S01]  /*06d0*/  I2F.U32.RP R8, UR7 ;  /* 0x0000000700087d06 */ /* 0x000e620008209000 */
[----:B------:R-:W-:Y:S01]  /*06e0*/  ISETP.NE.U32.AND P2, PT, RZ, UR7, PT ;  /* 0x00000007ff007c0c */ /* 0x000fe2000bf45070 */
[----:B------:R-:W-:-:S06]  /*06f0*/  IMAD.MOV.U32 R13, RZ, RZ, RZ ;  /* 0x000000ffff0d7224 */ /* 0x000fcc00078e00ff */
[----:B-1----:R-:W1:Y:S02]  /*0700*/  MUFU.RCP R8, R8 ;  /* 0x0000000800087308 */ /* 0x002e640000001000 */
[----:B-1----:R-:W-:-:S06]  /*0710*/  VIADD R4, R8, 0xffffffe ;  /* 0x0ffffffe08047836 */ /* 0x002fcc0000000000 */
[----:B------:R1:W2:Y:S02]  /*0720*/  F2I.FTZ.U32.TRUNC.NTZ R5, R4 ;  /* 0x0000000400057305 */ /* 0x0002a4000021f000 */
[----:B-1----:R-:W-:Y:S01]  /*0730*/  IMAD.MOV.U32 R4, RZ, RZ, RZ ;  /* 0x000000ffff047224 */ /* 0x002fe200078e00ff */
[----:B--2---:R-:W-:-:S05]  /*0740*/  IADD3 R9, RZ, -R5, RZ ;  /* 0x80000005ff097210 */ /* 0x004fca0007ffe0ff */
[----:B------:R-:W-:-:S04]  /*0750*/  IMAD R9, R9, UR7, RZ ;  /* 0x0000000709097c24 */ /* 0x000fc8000f8e02ff */
        /* <DEDUP_REMOVED lines=11> */
[----:B------:R-:W-:Y:S01]  /*0810*/  IMAD R22, R5, UR7, R6 ;  /* 0x0000000705167c24 */ /* 0x000fe2000f8e0206 */
[----:B------:R-:W-:-:S07]  /*0820*/  MOV R5, RZ ;  /* 0x000000ff00057202 */ /* 0x000fce0000000f00 */
.L_x_334:
        /* <DEDUP_REMOVED lines=16> */
[----:B------:R-:W-:Y:S01]  /*0930*/  IMAD.U32 R6, RZ, RZ, UR10 ;  /* 0x0000000aff067e24 */ /* 0x000fe2000f8e00ff */
[----:B------:R-:W-:Y:S01]  /*0940*/  SHF.R.S32.HI R8, RZ, 0x1f, R11 ;  /* 0x0000001fff087819 */ /* 0x000fe2000001140b */
[----:B------:R-:W-:Y:S01]  /*0950*/  IMAD R9, R5, UR8, RZ ;  /* 0x0000000805097c24 */ /* 0x000fe2000f8e02ff */
[----:B------:R-:W-:Y:S01]  /*0960*/  MOV R24, R10 ;  /* 0x0000000a00187202 */ /* 0x000fe20000000f00 */
[----:B------:R-:W-:Y:S01]  /*0970*/  IMAD.U32 R7, RZ, RZ, UR7 ;  /* 0x00000007ff077e24 */ /* 0x000fe2000f8e00ff */
[----:B0-----:R-:W-:Y:S01]  /*0980*/  SHF.L.U64.HI R27, R11, 0x2, R8 ;  /* 0x000000020b1b7819 */ /* 0x001fe20000010208 */
[C---:B------:R-:W-:Y:S01]  /*0990*/  IMAD R9, R4.reuse, UR6, R9 ;  /* 0x0000000604097c24 */ /* 0x040fe2000f8e0209 */
[----:B------:R-:W-:Y:S01]  /*09a0*/  USHF.R.S32.HI UR6, URZ, 0x1f, UR9 ;  /* 0x0000001f3f067899 */ /* 0x000fe20008011409 */
[----:B------:R-:W-:-:S04]  /*09b0*/  IMAD.WIDE.U32 R6, R4, UR8, R6 ;  /* 0x0000000804067c25 */ /* 0x000fc8000f8e0006 */
[----:B------:R-:W-:Y:S02]  /*09c0*/  IMAD.IADD R7, R7, 0x1, R9 ;  /* 0x0000000107077824 */ /* 0x000fe400078e0209 */
[----:B------:R-:W-:Y:S02]  /*09d0*/  IMAD R9, R13, UR9, RZ ;  /* 0x000000090d097c24 */ /* 0x000fe4000f8e02ff */
[----:B------:R-:W-:-:S04]  /*09e0*/  IMAD.WIDE.U32 R6, R22, UR9, R6 ;  /* 0x0000000916067c25 */ /* 0x000fc8000f8e0006 */
[----:B------:R-:W-:-:S04]  /*09f0*/  IMAD R9, R22, UR6, R9 ;  /* 0x0000000616097c24 */ /* 0x000fc8000f8e0209 */
[----:B------:R-:W-:-:S07]  /*0a00*/  IMAD.IADD R25, R7, 0x1, R9 ;  /* 0x0000000107197824 */ /* 0x000fce00078e0209 */
.L_x_337:
[C---:B--2---:R-:W-:Y:S01]  /*0a10*/  IMAD.SHL.U32 R14, R24.reuse, 0x2, RZ ;  /* 0x00000002180e7824 */ /* 0x044fe200078e00ff */
        /* <DEDUP_REMOVED lines=8> */
[C---:B------:R-:W-:Y:S01]  /*0aa0*/  LEA R8, P2, R18.reuse, UR14, 0x2 ;  /* 0x0000000e12087c11 */ /* 0x040fe2000f8410ff */
[----:B------:R-:W2:Y:S02]  /*0ab0*/  LDG.E.CONSTANT R16, desc[UR4][R16.64] ;  /* 0x0000000410107981 */ /* 0x000ea4000c1e9900 */
[----:B------:R-:W-:Y:S01]  /*0ac0*/  IMAD.X R21, R17, 0x1, R27, P1 ;  /* 0x0000000111157824 */ /* 0x000fe200008e061b */
[----:B------:R-:W-:-:S04]  /*0ad0*/  LEA.HI.X R9, R18, UR15, R9, 0x2, P2 ;  /* 0x0000000f12097c11 */ /* 0x000fc800090f1409 */
[----:B------:R-:W3:Y:S04]  /*0ae0*/  LDG.E.CONSTANT R20, desc[UR4][R20.64] ;  /* 0x0000000414147981 */ /* 0x000ee8000c1e9900 */
[----:B------:R-:W3:Y:S04]  /*0af0*/  LDG.E R19, desc[UR4][R8.64+0x4] ;  /* 0x0000040408137981 */ /* 0x000ee8000c1e1900 */
[----:B------:R-:W4:Y:S01]  /*0b00*/  LDG.E R29, desc[UR4][R8.64] ;  /* 0x00000004081d7981 */ /* 0x000f22000c1e1900 */
[----:B------:R-:W-:-:S04]  /*0b10*/  IADD3 R18, P1, R14, R6, RZ ;  /* 0x000000060e127210 */ /* 0x000fc80007f3e0ff */
[----:B------:R-:W-:Y:S02]  /*0b20*/  IADD3.X R15, R15, R25, RZ, P1, !PT ;  /* 0x000000190f0f7210 */ /* 0x000fe40000ffe4ff */
[----:B------:R-:W-:-:S04]  /*0b30*/  LEA R14, P1, R18, UR16, 0x1 ;  /* 0x00000010120e7c11 */ /* 0x000fc8000f8208ff */
[----:B------:R-:W-:Y:S01]  /*0b40*/  LEA.HI.X R15, R18, UR17, R15, 0x1, P1 ;  /* 0x00000011120f7c11 */ /* 0x000fe200088f0c0f */
[----:B-1----:R-:W-:-:S05]  /*0b50*/  IMAD.IADD R24, R23, 0x1, R24 ;  /* 0x0000000117187824 */ /* 0x002fca00078e0218 */
[----:B------:R-:W-:Y:S01]  /*0b60*/  ISETP.GE.AND P1, PT, R24, R11, PT ;  /* 0x0000000b1800720c */ /* 0x000fe20003f26270 */
[-C--:B---3--:R-:W-:Y:S01]  /*0b70*/  FMUL.FTZ R26, R20, R19.reuse ;  /* 0x00000013141a7220 */ /* 0x088fe20000410000 */
[----:B--2---:R-:W-:-:S03]  /*0b80*/  FMUL.FTZ R28, R16, R19 ;  /* 0x00000013101c7220 */ /* 0x004fc60000410000 */
[-C--:B----4-:R-:W-:Y:S01]  /*0b90*/  FFMA.FTZ R19, R16, R29.reuse, -R26 ;  /* 0x0000001d10137223 */ /* 0x090fe2000001081a */
[----:B------:R-:W-:-:S04]  /*0ba0*/  FFMA.FTZ R29, R20, R29, R28 ;  /* 0x0000001d141d7223 */ /* 0x000fc8000001001c */
[----:B------:R2:W-:Y:S04]  /*0bb0*/  STG.E desc[UR4][R8.64], R19 ;  /* 0x0000001308007986 */ /* 0x0005e8000c101904 */
[----:B------:R2:W-:Y:S04]  /*0bc0*/  STG.E desc[UR4][R8.64+0x4], R29 ;  /* 0x0000041d08007986 */ /* 0x0005e8000c101904 */
[----:B------:R2:W-:Y:S04]  /*0bd0*/  STG.E.U16 desc[UR4][R14.64], R19 ;  /* 0x000000130e007986 */ /* 0x0005e8000c101504 */
[----:B------:R2:W-:Y:S01]  /*0be0*/  STG.E.U16 desc[UR4][R14.64+0x2], R29 ;  /* 0x0000021d0e007986 */ /* 0x0005e2000c101504 */
[----:B------:R-:W-:Y:S05]  /*0bf0*/  @!P1 BRA `(.L_x_337) ;  /* 0xfffffffc00849947 */ /* 0x000fea000383ffff */
.L_x_336:
[----:B------:R-:W-:Y:S05]  /*0c00*/  BSYNC B0 ;  /* 0x0000000000007941 */ /* 0x000fea0003800000 */
.L_x_335:
        /* <DEDUP_REMOVED lines=14> */
[----:B------:R-:W-:-:S04]  /*0cf0*/  IMAD.WIDE.U32 R22, R22, UR7, R2 ;  /* 0x0000000716167c25 */ /* 0x000fc8000f8e0002 */
[----:B------:R-:W-:-:S07]  /*0d00*/  IMAD.IADD R7, R7, 0x1, R23 ;  /* 0x0000000107077824 */ /* 0x000fce00078e0217 */
.L_x_338:
[----:B------:R-:W-:-:S03]  /*0d10*/  SHF.R.S32.HI R11, RZ, 0x1f, R10 ;  /* 0x0000001fff0b7819 */ /* 0x000fc6000001140a */
[----:B-1----:R-:W-:-:S04]  /*0d20*/  IMAD.WIDE.U32 R2, R0, UR8, R10 ;  /* 0x0000000800027c25 */ /* 0x002fc8000f8e000a */
[----:B------:R-:W-:Y:S01]  /*0d30*/  IMAD R3, R0, UR9, R3 ;  /* 0x0000000900037c24 */ /* 0x000fe2000f8e0203 */
[----:B------:R-:W-:-:S04]  /*0d40*/  LEA R4, P0, R2, UR10, 0x2 ;  /* 0x0000000a02047c11 */ /* 0x000fc8000f8010ff */
[----:B------:R-:W-:-:S06]  /*0d50*/  LEA.HI.X R5, R2, UR11, R3, 0x2, P0 ;  /* 0x0000000b02057c11 */ /* 0x000fcc00080f1403 */
[----:B------:R-:W3:Y:S01]  /*0d60*/  LDG.E.U16.CONSTANT R5, desc[UR4][R4.64] ;  /* 0x0000000404057981 */ /* 0x000ee2000c1e9500 */
[C---:B------:R-:W-:Y:S01]  /*0d70*/  IADD3 R3, P0, R10.reuse, R22, RZ ;  /* 0x000000160a037210 */ /* 0x040fe20007f1e0ff */
[----:B------:R-:W-:-:S03]  /*0d80*/  VIADD R10, R10, UR6 ;  /* 0x000000060a0a7c36 */ /* 0x000fc60008000000 */
[----:B------:R-:W-:Y:S02]  /*0d90*/  IADD3.X R6, R11, R7, RZ, P0, !PT ;  /* 0x000000070b067210 */ /* 0x000fe400007fe4ff */
[----:B------:R-:W-:-:S04]  /*0da0*/  LEA R2, P0, R3, UR12, 0x1 ;  /* 0x0000000c03027c11 */ /* 0x000fc8000f8008ff */
[----:B------:R-:W-:Y:S02]  /*0db0*/  LEA.HI.X R3, R3, UR13, R6, 0x1, P0 ;  /* 0x0000000d03037c11 */ /* 0x000fe400080f0c06 */
[----:B------:R-:W-:-:S03]  /*0dc0*/  ISETP.GE.AND P0, PT, R10, UR20, PT ;  /* 0x000000140a007c0c */ /* 0x000fc6000bf06270 */
[----:B---3--:R1:W-:Y:S10]  /*0dd0*/  STG.E.U16 desc[UR4][R2.64], R5 ;  /* 0x0000000502007986 */ /* 0x0083f4000c101504 */
[----:B------:R-:W-:Y:S05]  /*0de0*/  @!P0 BRA `(.L_x_338) ;  /* 0xfffffffc00c88947 */ /* 0x000fea000383ffff */
[----:B------:R-:W-:Y:S05]  /*0df0*/  EXIT ;  /* 0x000000000000794d */ /* 0x000fea0003800000 */
        .weak           $__internal_4_$__cuda_sm20_div_s64
        .type           $__internal_4_$__cuda_sm20_div_s64,@function
        .size           $__internal_4_$__cuda_sm20_div_s64,(.L_x_481 - $__internal_4_$__cuda_sm20_div_s64)
$__internal_4_$__cuda_sm20_div_s64:
[----:B------:R-:W0:Y:S01]  /*0e00*/  LDC R9, c[0x0][0x284] ;  /* 0x0000a100ff097b82 */ /* 0x000e220000000800 */
[----:B------:R-:W-:Y:S02]  /*0e10*/  ISETP.LE.AND P0, PT, RZ, UR6, PT ;  /* 0x00000006ff007c0c */ /* 0x000fe4000bf03270 */
[----:B------:R-:W-:Y:S02]  /*0e20*/  ISETP.GE.AND P3, PT, R7, RZ, PT ;  /* 0x000000ff0700720c */ /* 0x000fe40003f66270 */
[----:B0-----:R-:W-:-:S04]  /*0e30*/  IADD3 R4, P1, RZ, -R9, RZ ;  /* 0x80000009ff047210 */ /* 0x001fc80007f3e0ff */
[----:B------:R-:W-:Y:S01]  /*0e40*/  SEL R4, R4, R9, !P0 ;  /* 0x0000000904047207 */ /* 0x000fe20004000000 */
[----:B------:R-:W-:-:S05]  /*0e50*/  IMAD.X R5, RZ, RZ, ~UR6, P1 ;  /* 0x80000006ff057e24 */ /* 0x000fca00088e06ff */
        /* <DEDUP_REMOVED lines=9> */
[----:B------:R-:W-:-:S03]  /*0ef0*/  IMAD.HI.U32 R16, R14, R19, RZ ;  /* 0x000000130e107227 */ /* 0x000fc600078e00ff */
[----:B------:R-:W-:Y:S01]  /*0f00*/  IADD3.X R21, RZ, ~R17, RZ, P0, !PT ;  /* 0x80000011ff157210 */ /* 0x000fe200007fe4ff */
[----:B------:R-:W-:-:S04]  /*0f10*/  IMAD.MOV.U32 R17, RZ, RZ, R14 ;  /* 0x000000ffff117224 */ /* 0x000fc800078e000e */
[----:B------:R-:W-:-:S04]  /*0f20*/  IMAD.WIDE.U32 R16, P0, R14, R21, R16 ;  /* 0x000000150e107225 */ /* 0x000fc80007800010 */
[C---:B------:R-:W-:Y:S02]  /*0f30*/  IMAD R13, R15.reuse, R21, RZ ;  /* 0x000000150f0d7224 */ /* 0x040fe400078e02ff */
[----:B------:R-:W-:-:S04]  /*0f40*/  IMAD.HI.U32 R16, P1, R15, R19, R16 ;  /* 0x000000130f107227 */ /* 0x000fc80007820010 */
[----:B------:R-:W-:Y:S01]  /*0f50*/  IMAD.HI.U32 R21, R15, R21, RZ ;  /* 0x000000150f157227 */ /* 0x000fe200078e00ff */
[----:B------:R-:W-:-:S03]  /*0f60*/  IADD3 R17, P2, R13, R16, RZ ;  /* 0x000000100d117210 */ /* 0x000fc60007f5e0ff */
[----:B------:R-:W-:Y:S02]  /*0f70*/  IMAD.X R15, R21, 0x1, R15, P0 ;  /* 0x00000001150f7824 */ /* 0x000fe400000e060f */
[----:B------:R-:W-:-:S03]  /*0f80*/  IMAD.WIDE.U32 R18, R17, R4, RZ ;  /* 0x0000000411127225 */ /* 0x000fc600078e00ff */
[----:B------:R-:W-:Y:S01]  /*0f90*/  IADD3.X R15, RZ, RZ, R15, P2, P1 ;  /* 0x000000ffff0f7210 */ /* 0x000fe200017e240f */
        /* <DEDUP_REMOVED lines=57> */
[----:B------:R-:W-:Y:S06]  /*1330*/  RET.REL.NODEC R8 `(_ZN4vllm38concat_and_cache_mla_rope_fused_kernelIfLb0E13__nv_bfloat16S1_LNS_18Fp8KVCacheDataTypeE0EEEvPKlPT_S6_PKS5_S8_illlliPT2_S4_iiiiPKf) ;  /* 0xffffffec08307950 */ /* 0x000fec0003c3ffff */
.L_x_339:
        /* <DEDUP_REMOVED lines=12> */
.L_x_481:


//--------------------- .text._ZN4vllm38concat_and_cache_mla_rope_fused_kernelIfLb1E13__nv_bfloat16S1_LNS_18Fp8KVCacheDataTypeE0EEEvPKlPT_S6_PKS5_S8_illlliPT2_S4_iiiiPKf --------------------------
	.section	.text._ZN4vllm38concat_and_cache_mla_rope_fused_kernelIfLb1E13__nv_bfloat16S1_LNS_18Fp8KVCacheDataTypeE0EEEvPKlPT_S6_PKS5_S8_illlliPT2_S4_iiiiPKf,"ax",@progbits
	.align	128
        .global         _ZN4vllm38concat_and_cache_mla_rope_fused_kernelIfLb1E13__nv_bfloat16S1_LNS_18Fp8KVCacheDataTypeE0EEEvPKlPT_S6_PKS5_S8_illlliPT2_S4_iiiiPKf
        .type           _ZN4vllm38concat_and_cache_mla_rope_fused_kernelIfLb1E13__nv_bfloat16S1_LNS_18Fp8KVCacheDataTypeE0EEEvPKlPT_S6_PKS5_S8_illlliPT2_S4_iiiiPKf,@function
        .size           _ZN4vllm38concat_and_cache_mla_rope_fused_kernelIfLb1E13__nv_bfloat16S1_LNS_18Fp8KVCacheDataTypeE0EEEvPKlPT_S6_PKS5_S8_illlliPT2_S4_iiiiPKf,(.L_x_482 - _ZN4vllm38concat_and_cache_mla_rope_fused_kernelIfLb1E13__nv_bfloat16S1_LNS_18Fp8KVCacheDataTypeE0EEEvPKlPT_S6_PKS5_S8_illlliPT2_S4_iiiiPKf)
        .other          _ZN4vllm38concat_and_cache_mla_rope_fused_kernelIfLb1E13__nv_bfloat16S1_LNS_18Fp8KVCacheDataTypeE0EEEvPKlPT_S6_PKS5_S8_illlliPT2_S4_iiiiPKf,@"STO_CUDA_ENTRY STV_DEFAULT"
_ZN4vllm38concat_and_cache_mla_rope_fused_kernelIfLb1E13__nv_bfloat16S1_LNS_18Fp8KVCacheDataTypeE0EEEvPKlPT_S6_PKS5_S8_illlliPT2_S4_iiiiPKf:
.text._ZN4vllm38concat_and_cache_mla_rope_fused_kernelIfLb1E13__nv_bfloat16S1_LNS_18Fp8KVCacheDataTypeE0EEEvPKlPT_S6_PKS5_S8_illlliPT2_S4_iiiiPKf:
        /* <DEDUP_REMOVED lines=45> */
[----:B------:R1:W2:Y:S01]  /*02d0*/  F2I.FTZ.U32.TRUNC.NTZ R5, R4 ;  /* 0x0000000400057305 */ /* 0x0002a2000021f000 */
[----:B------:R-:W-:Y:S02]  /*02e0*/  IMAD R17, R21, UR5, R3 ;  /* 0x0000000515117c24 */ /* 0x000fe4000f8e0203 */
[----:B-1----:R-:W-:Y:S02]  /*02f0*/  IMAD.MOV.U32 R4, RZ, RZ, RZ ;  /* 0x000000ffff047224 */ /* 0x002fe400078e00ff */
[----:B--2---:R-:W-:-:S04]  /*0300*/  IMAD.MOV R7, RZ, RZ, -R5 ;  /* 0x000000ffff077224 */ /* 0x004fc800078e0a05 */
[----:B------:R-:W-:-:S04]  /*0310*/  IMAD R7, R7, R12, RZ ;  /* 0x0000000c07077224 */ /* 0x000fc800078e02ff */
[----:B0-----:R-:W-:-:S07]  /*0320*/  IMAD.HI.U32 R14, R5, R7, R4 ;  /* 0x00000007050e7227 */ /* 0x001fce00078e0004 */
.L_x_342:
[----:B------:R-:W-:Y:S01]  /*0330*/  IABS R4, UR7 ;  /* 0x0000000700047c13 */ /* 0x000fe20008000000 */
[----:B0-----:R-:W-:Y:S01]  /*0340*/  IMAD.U32 R25, RZ, RZ, UR7 ;  /* 0x00000007ff197e24 */ /* 0x001fe2000f8e00ff */
[----:B------:R-:W-:-:S03]  /*0350*/  IABS R5, R18 ;  /* 0x0000001200057213 */ /* 0x000fc60000000000 */
[----:B------:R-:W-:Y:S02]  /*0360*/  IMAD.MOV R6, RZ, RZ, -R4 ;  /* 0x000000ffff067224 */ /* 0x000fe400078e0a04 */
[----:B------:R-:W-:-:S04]  /*0370*/  IMAD.HI.U32 R4, R14, R5, RZ ;  /* 0x000000050e047227 */ /* 0x000fc800078e00ff */
[----:B------:R-:W-:Y:S01]  /*0380*/  IMAD R5, R4, R6, R5 ;  /* 0x0000000604057224 */ /* 0x000fe200078e0205 */
[----:B------:R-:W-:-:S04]  /*0390*/  IABS R6, UR7 ;  /* 0x0000000700067c13 */ /* 0x000fc80008000000 */
[----:B------:R-:W-:-:S13]  /*03a0*/  ISETP.GT.U32.AND P2, PT, R12, R5, PT ;  /* 0x000000050c00720c */ /* 0x000fda0003f44070 */
[----:B------:R-:W-:Y:S02]  /*03b0*/  @!P2 IMAD.IADD R5, R5, 0x1, -R6 ;  /* 0x000000010505a824 */ /* 0x000fe400078e0a06 */
[----:B------:R-:W-:-:S03]  /*03c0*/  @!P2 VIADD R4, R4, 0x1 ;  /* 0x000000010404a836 */ /* 0x000fc60000000000 */
[----:B------:R-:W-:Y:S02]  /*03d0*/  ISETP.GE.U32.AND P1, PT, R5, R12, PT ;  /* 0x0000000c0500720c */ /* 0x000fe40003f26070 */
[----:B------:R-:W-:-:S04]  /*03e0*/  LOP3.LUT R5, R18, UR7, RZ, 0x3c, !PT ;  /* 0x0000000712057c12 */ /* 0x000fc8000f8e3cff */
[----:B------:R-:W-:Y:S01]  /*03f0*/  ISETP.GE.AND P3, PT, R5, RZ, PT ;  /* 0x000000ff0500720c */ /* 0x000fe20003f66270 */
[----:B------:R-:W-:-:S06]  /*0400*/  IMAD.MOV.U32 R5, RZ, RZ, R17 ;  /* 0x000000ffff057224 */ /* 0x000fcc00078e0011 */
[----:B------:R-:W-:-:S06]  /*0410*/  @P1 VIADD R4, R4, 0x1 ;  /* 0x0000000104041836 */ /* 0x000fcc0000000000 */
[----:B------:R-:W-:-:S05]  /*0420*/  @!P3 IMAD.MOV R4, RZ, RZ, -R4 ;  /* 0x000000ffff04b224 */ /* 0x000fca00078e0a04 */
[----:B------:R-:W-:Y:S01]  /*0430*/  SEL R9, R16, R4, !P0 ;  /* 0x0000000410097207 */ /* 0x000fe20004000000 */
[----:B------:R-:W-:-:S03]  /*0440*/  IMAD.MOV.U32 R4, RZ, RZ, R2 ;  /* 0x000000ffff047224 */ /* 0x000fc600078e0002 */
[--C-:B------:R-:W-:Y:S01]  /*0450*/  SHF.R.S32.HI R6, RZ, 0x1f, R9.reuse ;  /* 0x0000001fff067819 */ /* 0x100fe20000011409 */
[----:B------:R-:W-:-:S04]  /*0460*/  IMAD.MOV R11, RZ, RZ, -R9 ;  /* 0x000000ffff0b7224 */ /* 0x000fc800078e0a09 */
[----:B------:R-:W-:Y:S02]  /*0470*/  IMAD R11, R11, UR7, R18 ;  /* 0x000000070b0b7c24 */ /* 0x000fe4000f8e0212 */
[----:B------:R-:W-:Y:S02]  /*0480*/  IMAD R10, R6, UR14, RZ ;  /* 0x0000000e060a7c24 */ /* 0x000fe4000f8e02ff */
[----:B------:R-:W-:Y:S01]  /*0490*/  IMAD.WIDE.U32 R6, R9, UR14, R4 ;  /* 0x0000000e09067c25 */ /* 0x000fe2000f8e0004 */
[----:B------:R-:W-:Y:S02]  /*04a0*/  SHF.R.S32.HI R8, RZ, 0x1f, R11 ;  /* 0x0000001fff087819 */ /* 0x000fe4000001140b */
[----:B------:R-:W-:Y:S01]  /*04b0*/  IADD3 R5, P1, R11, UR8, RZ ;  /* 0x000000080b057c10 */ /* 0x000fe2000ff3e0ff */
[----:B------:R-:W-:Y:S02]  /*04c0*/  IMAD R23, R9, UR15, R10 ;  /* 0x0000000f09177c24 */ /* 0x000fe4000f8e020a */
[----:B------:R-:W-:Y:S01]  /*04d0*/  VIADD R19, R11, UR7 ;  /* 0x000000070b137c36 */ /* 0x000fe20008000000 */
[----:B------:R-:W-:Y:S01]  /*04e0*/  IADD3.X R10, R8, UR10, RZ, P1, !PT ;  /* 0x0000000a080a7c10 */ /* 0x000fe20008ffe4ff */
[----:B------:R-:W-:Y:S01]  /*04f0*/  IMAD.IADD R20, R7, 0x1, R23 ;  /* 0x0000000107147824 */ /* 0x000fe200078e0217 */
[----:B------:R-:W-:-:S02]  /*0500*/  IADD3 R9, P1, R11, R6, RZ ;  /* 0x000000060b097210 */ /* 0x000fc40007f3e0ff */
[----:B------:R-:W-:Y:S02]  /*0510*/  LEA R4, P3, R5, UR12, 0x2 ;  /* 0x0000000c05047c11 */ /* 0x000fe4000f8610ff */
[----:B------:R-:W-:Y:S01]  /*0520*/  IADD3 R11, P2, R19, R6, RZ ;  /* 0x00000006130b7210 */ /* 0x000fe20007f5e0ff */
[----:B------:R-:W-:Y:S01]  /*0530*/  IMAD.X R22, R8, 0x1, R20, P1 ;  /* 0x0000000108167824 */ /* 0x000fe200008e0614 */
[----:B------:R-:W-:Y:S02]  /*0540*/  LEA.HI.X R5, R5, UR13, R10, 0x2, P3 ;  /* 0x0000000d05057c11 */ /* 0x000fe400098f140a */
        /* <DEDUP_REMOVED lines=12> */
[----:B------:R-:W-:Y:S01]  /*0610*/  ISETP.GE.AND P1, PT, R18, UR6, PT ;  /* 0x0000000612007c0c */ /* 0x000fe2000bf26270 */
[-C--:B---3--:R-:W-:Y:S01]  /*0620*/  FMUL.FTZ R25, R6, R23.reuse ;  /* 0x0000001706197220 */ /* 0x088fe20000410000 */
[----:B--2---:R-:W-:-:S03]  /*0630*/  FMUL.FTZ R23, R4, R23 ;  /* 0x0000001704177220 */ /* 0x004fc60000410000 */
[-C--:B----4-:R-:W-:Y:S01]  /*0640*/  FFMA.FTZ R25, R4, R19.reuse, -R25 ;  /* 0x0000001304197223 */ /* 0x090fe20000010819 */
[----:B------:R-:W-:-:S04]  /*0650*/  FFMA.FTZ R23, R6, R19, R23 ;  /* 0x0000001306177223 */ /* 0x000fc80000010017 */
[----:B------:R0:W-:Y:S04]  /*0660*/  STG.E desc[UR16][R8.64], R25 ;  /* 0x0000001908007986 */ /* 0x0001e8000c101910 */
[----:B------:R0:W-:Y:S01]  /*0670*/  STG.E desc[UR16][R10.64], R23 ;  /* 0x000000170a007986 */ /* 0x0001e2000c101910 */
[----:B------:R-:W-:Y:S05]  /*0680*/  @!P1 BRA `(.L_x_342) ;  /* 0xfffffffc00289947 */ /* 0x000fea000383ffff */
.L_x_341:
[----:B------:R-:W-:Y:S05]  /*0690*/  BSYNC B0 ;  /* 0x0000000000007941 */ /* 0x000fea0003800000 */
.L_x_340:
[----:B------:R-:W-:Y:S02]  /*06a0*/  ULDC UR14, c[0x0][0x284] ;  /* 0x0000a100000e7ab9 */ /* 0x000fe40000000800 */
[----:B------:R-:W-:-:S04]  /*06b0*/  USHF.R.S32.HI UR6, URZ, 0x1f, UR14 ;  /* 0x0000001f3f067899 */ /* 0x000fc8000801140e */
[----:B------:R-:W-:-:S06]  /*06c0*/  ULOP3.LUT UR4, UR21, UR6, URZ, 0xfc, !UPT ;  /* 0x0000000615047292 */ /* 0x000fcc000f8efc3f */
[----:B------:R-:W-:-:S13]  /*06d0*/  ISETP.NE.U32.AND P0, PT, RZ, UR4, PT ;  /* 0x00000004ff007c0c */ /* 0x000fda000bf05070 */
[----:B------:R-:W-:Y:S05]  /*06e0*/  @!P0 BRA `(.L_x_343) ;  /* 0x00000000002c8947 */ /* 0x000fea0003800000 */
[----:B------:R-:W-:-:S07]  /*06f0*/  MOV R5, 0x710 ;  /* 0x0000071000057802 */ /* 0x000fce0000000f00 */
[----:B0-----:R-:W-:Y:S05]  /*0700*/  CALL.REL.NOINC `($__internal_5_$__cuda_sm20_div_s64) ;  /* 0x0000000800407944 */ /* 0x001fea0003c00000 */
        /* <DEDUP_REMOVED lines=9> */
.L_x_343:
        /* <DEDUP_REMOVED lines=24> */
.L_x_344:
        /* <DEDUP_REMOVED lines=17> */
[----:B------:R-:W-:Y:S01]  /*0a30*/  UIMAD UR15, UR5, UR18, URZ ;  /* 0x00000012050f72a4 */ /* 0x000fe2000f8e023f */
[----:B------:R-:W-:Y:S01]  /*0a40*/  IMAD.U32 R4, RZ, RZ, UR7 ;  /* 0x00000007ff047e24 */ /* 0x000fe2000f8e00ff */
[----:B------:R-:W-:Y:S02]  /*0a50*/  UIMAD.WIDE.U32 UR12, UR4, UR18, UR12 ;  /* 0x00000012040c72a5 */ /* 0x000fe4000f8e000c */
[----:B------:R-:W-:-:S02]  /*0a60*/  UIMAD UR11, UR11, UR4, UR15 ;  /* 0x000000040b0b72a4 */ /* 0x000fc4000f8e020f */
[----:B------:R-:W-:Y:S02]  /*0a70*/  USHF.R.S32.HI UR15, URZ, 0x1f, UR7 ;  /* 0x0000001f3f0f7899 */ /* 0x000fe40008011407 */
[----:B------:R-:W-:Y:S02]  /*0a80*/  UIADD3 UR11, UR13, UR11, URZ ;  /* 0x0000000b0d0b7290 */ /* 0x000fe4000fffe03f */
[----:B------:R-:W-:Y:S02]  /*0a90*/  IMAD.U32 R3, RZ, RZ, UR13 ;  /* 0x0000000dff037e24 */ /* 0x000fe4000f8e00ff */
[----:B------:R-:W-:Y:S01]  /*0aa0*/  IMAD.U32 R2, RZ, RZ, UR12 ;  /* 0x0000000cff027e24 */ /* 0x000fe2000f8e00ff */
[----:B------:R-:W-:Y:S01]  /*0ab0*/  UIMAD UR12, UR6, UR19, URZ ;  /* 0x00000013060c72a4 */ /* 0x000fe2000f8e023f */
[----:B0-----:R-:W-:Y:S02]  /*0ac0*/  IMAD.U32 R23, RZ, RZ, UR15 ;  /* 0x0000000fff177e24 */ /* 0x001fe4000f8e00ff */
[----:B------:R-:W-:Y:S01]  /*0ad0*/  IMAD.U32 R3, RZ, RZ, UR11 ;  /* 0x0000000bff037e24 */ /* 0x000fe2000f8e00ff */
[----:B------:R-:W-:-:S02]  /*0ae0*/  USHF.R.S32.HI UR11, URZ, 0x1f, UR19 ;  /* 0x0000001f3f0b7899 */ /* 0x000fc40008011413 */
[----:B------:R-:W-:Y:S01]  /*0af0*/  SHF.L.U64.HI R23, R4, 0x2, R23 ;  /* 0x0000000204177819 */ /* 0x000fe20000010217 */
[----:B------:R-:W-:Y:S01]  /*0b00*/  IMAD.WIDE.U32 R2, R5, UR14, R2 ;  /* 0x0000000e05027c25 */ /* 0x000fe2000f8e0002 */
[----:B------:R-:W-:-:S03]  /*0b10*/  UIMAD UR11, UR11, UR14, UR12 ;  /* 0x0000000e0b0b72a4 */ /* 0x000fc6000f8e020c */
[----:B------:R-:W-:-:S03]  /*0b20*/  IMAD.MOV.U32 R4, RZ, RZ, R0 ;  /* 0x000000ffff047224 */ /* 0x000fc600078e0000 */
[----:B------:R-:W-:-:S07]  /*0b30*/  VIADD R25, R3, UR11 ;  /* 0x0000000b03197c36 */ /* 0x000fce0008000000 */
.L_x_347:
[C---:B--2---:R-:W-:Y:S01]  /*0b40*/  VIADD R6, R4.reuse, UR7 ;  /* 0x0000000704067c36 */ /* 0x044fe20008000000 */
[----:B------:R-:W-:Y:S01]  /*0b50*/  SHF.R.S32.HI R5, RZ, 0x1f, R4 ;  /* 0x0000001fff057819 */ /* 0x000fe20000011404 */
[----:B------:R-:W-:Y:S01]  /*0b60*/  IMAD.U32 R17, RZ, RZ, UR7 ;  /* 0x00000007ff117e24 */ /* 0x000fe2000f8e00ff */
[----:B------:R-:W-:Y:S01]  /*0b70*/  IADD3 R9, P1, R4, UR8, RZ ;  /* 0x0000000804097c10 */ /* 0x000fe2000ff3e0ff */
[C---:B------:R-:W-:Y:S01]  /*0b80*/  IMAD R15, R21.reuse, UR21, RZ ;  /* 0x00000015150f7c24 */ /* 0x040fe2000f8e02ff */
[----:B------:R-:W-:Y:S01]  /*0b90*/  SHF.R.S32.HI R7, RZ, 0x1f, R6 ;  /* 0x0000001fff077819 */ /* 0x000fe20000011406 */
[----:B------:R-:W-:Y:S01]  /*0ba0*/  IMAD.WIDE.U32 R10, R21, UR20, R4 ;  /* 0x00000014150a7c25 */ /* 0x000fe2000f8e0004 */
[----:B------:R-:W-:Y:S02]  /*0bb0*/  IADD3.X R14, R5, UR10, RZ, P1, !PT ;  /* 0x0000000a050e7c10 */ /* 0x000fe40008ffe4ff */
[----:B------:R-:W-:Y:S01]  /*0bc0*/  LEA R8, P1, R9, UR26, 0x2 ;  /* 0x0000001a09087c11 */ /* 0x000fe2000f8210ff */
[----:B------:R-:W-:-:S03]  /*0bd0*/  IMAD.WIDE.U32 R12, R21, UR20, R6 ;  /* 0x00000014150c7c25 */ /* 0x000fc6000f8e0006 */
[----:B------:R-:W-:Y:S01]  /*0be0*/  LEA.HI.X R9, R9, UR27, R14, 0x2, P1 ;  /* 0x0000001b09097c11 */ /* 0x000fe200088f140e */
[----:B------:R-:W-:Y:S01]  /*0bf0*/  IMAD.IADD R19, R11, 0x1, R15 ;  /* 0x000000010b137824 */ /* 0x000fe200078e020f */
[----:B------:R-:W-:Y:S01]  /*0c00*/  LEA R14, P1, R17, R8, 0x2 ;  /* 0x00000008110e7211 */ /* 0x000fe200078210ff */
[----:B------:R-:W-:Y:S01]  /*0c10*/  IMAD.IADD R11, R15, 0x1, R13 ;  /* 0x000000010f0b7824 */ /* 0x000fe200078e020d */
[----:B------:R-:W-:Y:S01]  /*0c20*/  LEA R16, P2, R12, UR22, 0x2 ;  /* 0x000000160c107c11 */ /* 0x000fe2000f8410ff */
[----:B------:R-:W2:Y:S02]  /*0c30*/  LDG.E.CONSTANT R8, desc[UR16][R8.64] ;  /* 0x0000001008087981 */ /* 0x000ea4000c1e9900 */
[----:B------:R-:W-:Y:S01]  /*0c40*/  IMAD.X R15, R9, 0x1, R23, P1 ;  /* 0x00000001090f7824 */ /* 0x000fe200008e0617 */
[----:B------:R-:W-:Y:S02]  /*0c50*/  LEA R18, P1, R10, UR22, 0x2 ;  /* 0x000000160a127c11 */ /* 0x000fe4000f8210ff */
[----:B------:R-:W-:-:S02]  /*0c60*/  LEA.HI.X R17, R12, UR23, R11, 0x2, P2 ;  /* 0x000000170c117c11 */ /* 0x000fc400090f140b */
[----:B------:R-:W-:Y:S01]  /*0c70*/  LEA.HI.X R19, R10, UR23, R19, 0x2, P1 ;  /* 0x000000170a137c11 */ /* 0x000fe200088f1413 */
[----:B------:R-:W3:Y:S04]  /*0c80*/  LDG.E.CONSTANT R14, desc[UR16][R14.64] ;  /* 0x000000100e0e7981 */ /* 0x000ee8000c1e9900 */
[----:B------:R-:W3:Y:S04]  /*0c90*/  LDG.E R11, desc[UR16][R16.64] ;  /* 0x00000010100b7981 */ /* 0x000ee8000c1e1900 */
[----:B------:R-:W4:Y:S01]  /*0ca0*/  LDG.E R13, desc[UR16][R18.64] ;  /* 0x00000010120d7981 */ /* 0x000f22000c1e1900 */
[----:B------:R-:W-:-:S02]  /*0cb0*/  IADD3 R22, P1, R4, R2, RZ ;  /* 0x0000000204167210 */ /* 0x000fc40007f3e0ff */
[----:B------:R-:W-:-:S03]  /*0cc0*/  IADD3 R12, P2, R6, R2, RZ ;  /* 0x00000002060c7210 */ /* 0x000fc60007f5e0ff */
[--C-:B------:R-:W-:Y:S01]  /*0cd0*/  IMAD.X R29, R5, 0x1, R25.reuse, P1 ;  /* 0x00000001051d7824 */ /* 0x100fe200008e0619 */
[----:B------:R-:W-:Y:S01]  /*0ce0*/  LEA R6, P1, R22, UR24, 0x1 ;  /* 0x0000001816067c11 */ /* 0x000fe2000f8208ff */
[----:B------:R-:W-:Y:S01]  /*0cf0*/  IMAD.X R27, R7, 0x1, R25, P2 ;  /* 0x00000001071b7824 */ /* 0x000fe200010e0619 */
[----:B------:R-:W-:Y:S02]  /*0d00*/  LEA R10, P2, R12, UR24, 0x1 ;  /* 0x000000180c0a7c11 */ /* 0x000fe4000f8408ff */
[----:B------:R-:W-:Y:S01]  /*0d10*/  LEA.HI.X R7, R22, UR25, R29, 0x1, P1 ;  /* 0x0000001916077c11 */ /* 0x000fe200088f0c1d */
[----:B-1----:R-:W-:-:S05]  /*0d20*/  IMAD.IADD R4, R20, 0x1, R4 ;  /* 0x0000000114047824 */ /* 0x002fca00078e0204 */
[----:B------:R-:W-:Y:S01]  /*0d30*/  ISETP.GE.AND P1, PT, R4, UR7, PT ;  /* 0x0000000704007c0c */ /* 0x000fe2000bf26270 */
[-C--:B---3--:R-:W-:Y:S01]  /*0d40*/  FMUL.FTZ R5, R14, R11.reuse ;  /* 0x0000000b0e057220 */ /* 0x088fe20000410000 */
[----:B--2---:R-:W-:-:S03]  /*0d50*/  FMUL.FTZ R15, R8, R11 ;  /* 0x0000000b080f7220 */ /* 0x004fc60000410000 */
[-C--:B----4-:R-:W-:Y:S01]  /*0d60*/  FFMA.FTZ R5, R8, R13.reuse, -R5 ;  /* 0x0000000d08057223 */ /* 0x090fe20000010805 */
[----:B------:R-:W-:Y:S01]  /*0d70*/  FFMA.FTZ R15, R14, R13, R15 ;  /* 0x0000000d0e0f7223 */ /* 0x000fe2000001000f */
[----:B------:R-:W-:-:S03]  /*0d80*/  LEA.HI.X R11, R12, UR25, R27, 0x1, P2 ;  /* 0x000000190c0b7c11 */ /* 0x000fc600090f0c1b */
[----:B------:R2:W-:Y:S04]  /*0d90*/  STG.E desc[UR16][R18.64], R5 ;  /* 0x0000000512007986 */ /* 0x0005e8000c101910 */
[----:B------:R2:W-:Y:S04]  /*0da0*/  STG.E desc[UR16][R16.64], R15 ;  /* 0x0000000f10007986 */ /* 0x0005e8000c101910 */
[----:B------:R2:W-:Y:S04]  /*0db0*/  STG.E.U16 desc[UR16][R6.64], R5 ;  /* 0x0000000506007986 */ /* 0x0005e8000c101510 */
[----:B------:R2:W-:Y:S01]  /*0dc0*/  STG.E.U16 desc[UR16][R10.64], R15 ;  /* 0x0000000f0a007986 */ /* 0x0005e2000c101510 */
[----:B------:R-:W-:Y:S05]  /*0dd0*/  @!P1 BRA `(.L_x_347) ;  /* 0xfffffffc00589947 */ /* 0x000fea000383ffff */
.L_x_346:
[----:B------:R-:W-:Y:S05]  /*0de0*/  BSYNC B0 ;  /* 0x0000000000007941 */ /* 0x000fea0003800000 */
.L_x_345:
        /* <DEDUP_REMOVED lines=17> */
.L_x_349:
[--C-:B--2---:R-:W-:Y:S01]  /*0f00*/  SHF.R.S32.HI R5, RZ, 0x1f, R0.reuse ;  /* 0x0000001fff057819 */ /* 0x104fe20000011400 */
        /* <DEDUP_REMOVED lines=15> */
.L_x_348:
[----:B------:R-:W-:Y:S05]  /*1000*/  EXIT ;  /* 0x000000000000794d */ /* 0x000fea0003800000 */
        .weak           $__internal_5_$__cuda_sm20_div_s64
        .type           $__internal_5_$__cuda_sm20_div_s64,@function
        .size           $__internal_5_$__cuda_sm20_div_s64,(.L_x_482 - $__internal_5_$__cuda_sm20_div_s64)
$__internal_5_$__cuda_sm20_div_s64:
        /* <DEDUP_REMOVED lines=89> */
[----:B------:R-:W-:Y:S11]  /*15a0*/  RET.REL.NODEC R2 `(_ZN4vllm38concat_and_cache_mla_rope_fused_kernelIfLb1E13__nv_bfloat16S1_LNS_18Fp8KVCacheDataTypeE0EEEvPKlPT_S6_PKS5_S8_illlliPT2_S4_iiiiPKf) ;  /* 0xffffffe802947950 */ /* 0x000ff60003c3ffff */
.L_x_350:
        /* <DEDUP_REMOVED lines=13> */
.L_x_482:


//--------------------- .text._ZN4vllm38concat_and_cache_mla_rope_fused_kernelIN3c108BFloat16ELb0EttLNS_18Fp8KVCacheDataTypeE0EEEvPKlPT_S7_PKS6_S9_illlliPT2_S5_iiiiPKf --------------------------
	.section	.text._ZN4vllm38concat_and_cache_mla_rope_fused_kernelIN3c108BFloat16ELb0EttLNS_18Fp8KVCacheDataTypeE0EEEvPKlPT_S7_PKS6_S9_illlliPT2_S5_iiiiPKf,"ax",@progbits
	.align	128
        .global         _ZN4vllm38concat_and_cache_mla_rope_fused_kernelIN3c108BFloat16ELb0EttLNS_18Fp8KVCacheDataTypeE0EEEvPKlPT_S7_PKS6_S9_illlliPT2_S5_iiiiPKf
        .type           _ZN4vllm38concat_and_cache_mla_rope_fused_kernelIN3c108BFloat16ELb0EttLNS_18Fp8KVCacheDataTypeE0EEEvPKlPT_S7_PKS6_S9_illlliPT2_S5_iiiiPKf,@function
        .size           _ZN4vllm38concat_and_cache_mla_rope_fused_kernelIN3c108BFloat16ELb0EttLNS_18Fp8KVCacheDataTypeE0EEEvPKlPT_S7_PKS6_S9_illlliPT2_S5_iiiiPKf,(.L_x_483 - _ZN4vllm38concat_and_cache_mla_rope_fused_kernelIN3c108BFloat16ELb0EttLNS_18Fp8KVCacheDataTypeE0EEEvPKlPT_S7_PKS6_S9_illlliPT2_S5_iiiiPKf)
        .other          _ZN4vllm38concat_and_cache_mla_rope_fused_kernelIN3c108BFloat16ELb0EttLNS_18Fp8KVCacheDataTypeE0EEEvPKlPT_S7_PKS6_S9_illlliPT2_S5_iiiiPKf,@"STO_CUDA_ENTRY STV_DEFAULT"
_ZN4vllm38concat_and_cache_mla_rope_fused_kernelIN3c108BFloat16ELb0EttLNS_18Fp8KVCacheDataTypeE0EEEvPKlPT_S7_PKS6_S9_illlliPT2_S5_iiiiPKf:
.text._ZN4vllm38concat_and_cache_mla_rope_fused_kernelIN3c108BFloat16ELb0EttLNS_18Fp8KVCacheDataTypeE0EEEvPKlPT_S7_PKS6_S9_illlliPT2_S5_iiiiPKf:
        /* <DEDUP_REMOVED lines=41> */
.L_x_353:
        /* <DEDUP_REMOVED lines=64> */
.L_x_352:
[----:B------:R-:W-:Y:S05]  /*0690*/  BSYNC B0 ;  /* 0x0000000000007941 */ /* 0x000fea0003800000 */
.L_x_351:
        /* <DEDUP_REMOVED lines=10> */
[----:B------:R-:W-:Y:S05]  /*0740*/  CALL.REL.NOINC `($__internal_6_$__cuda_sm20_div_s64) ;  /* 0x0000000800347944 */ /* 0x000fea0003c00000 */
        /* <DEDUP_REMOVED lines=8> */
.L_x_354:
        /* <DEDUP_REMOVED lines=22> */
.L_x_355:
        /* <DEDUP_REMOVED lines=30> */
.L_x_358:
        /* <DEDUP_REMOVED lines=49> */
.L_x_357:
[----:B------:R-:W-:Y:S05]  /*0e20*/  BSYNC B0 ;  /* 0x0000000000007941 */ /* 0x000fea0003800000 */
.L_x_356:
        /* <DEDUP_REMOVED lines=16> */
.L_x_359:
        /* <DEDUP_REMOVED lines=15> */
        .weak           $__internal_6_$__cuda_sm20_div_s64
        .type           $__internal_6_$__cuda_sm20_div_s64,@function
        .size           $__internal_6_$__cuda_sm20_div_s64,(.L_x_483 - $__internal_6_$__cuda_sm20_div_s64)
$__internal_6_$__cuda_sm20_div_s64:
        /* <DEDUP_REMOVED lines=83> */
[----:B------:R-:W-:Y:S06]  /*1550*/  RET.REL.NODEC R8 `(_ZN4vllm38concat_and_cache_mla_rope_fused_kernelIN3c108BFloat16ELb0EttLNS_18Fp8KVCacheDataTypeE0EEEvPKlPT_S7_PKS6_S9_illlliPT2_S5_iiiiPKf) ;  /* 0xffffffe808a87950 */ /* 0x000fec0003c3ffff */
.L_x_360:
        /* <DEDUP_REMOVED lines=10> */
.L_x_483:


//--------------------- .text._ZN4vllm38concat_and_cache_mla_rope_fused_kernelIN3c108BFloat16ELb1EttLNS_18Fp8KVCacheDataTypeE0EEEvPKlPT_S7_PKS6_S9_illlliPT2_S5_iiiiPKf --------------------------
	.section	.text._ZN4vllm38concat_and_cache_mla_rope_fused_kernelIN3c108BFloat16ELb1EttLNS_18Fp8KVCacheDataTypeE0EEEvPKlPT_S7_PKS6_S9_illlliPT2_S5_iiiiPKf,"ax",@progbits
	.align	128
        .global         _ZN4vllm38concat_and_cache_mla_rope_fused_kernelIN3c108BFloat16ELb1EttLNS_18Fp8KVCacheDataTypeE0EEEvPKlPT_S7_PKS6_S9_illlliPT2_S5_iiiiPKf
        .type           _ZN4vllm38concat_and_cache_mla_rope_fused_kernelIN3c108BFloat16ELb1EttLNS_18Fp8KVCacheDataTypeE0EEEvPKlPT_S7_PKS6_S9_illlliPT2_S5_iiiiPKf,@function
        .size           _ZN4vllm38concat_and_cache_mla_rope_fused_kernelIN3c108BFloat16ELb1EttLNS_18Fp8KVCacheDataTypeE0EEEvPKlPT_S7_PKS6_S9_illlliPT2_S5_iiiiPKf,(.L_x_484 - _ZN4vllm38concat_and_cache_mla_rope_fused_kernelIN3c108BFloat16ELb1EttLNS_18Fp8KVCacheDataTypeE0EEEvPKlPT_S7_PKS6_S9_illlliPT2_S5_iiiiPKf)
        .other          _ZN4vllm38concat_and_cache_mla_rope_fused_kernelIN3c108BFloat16ELb1EttLNS_18Fp8KVCacheDataTypeE0EEEvPKlPT_S7_PKS6_S9_illlliPT2_S5_iiiiPKf,@"STO_CUDA_ENTRY STV_DEFAULT"
_ZN4vllm38concat_and_cache_mla_rope_fused_kernelIN3c108BFloat16ELb1EttLNS_18Fp8KVCacheDataTypeE0EEEvPKlPT_S7_PKS6_S9_illlliPT2_S5_iiiiPKf:
.text._ZN4vllm38concat_and_cache_mla_rope_fused_kernelIN3c108BFloat16ELb1EttLNS_18Fp8KVCacheDataTypeE0EEEvPKlPT_S7_PKS6_S9_illlliPT2_S5_iiiiPKf:
        /* <DEDUP_REMOVED lines=51> */
.L_x_363:
        /* <DEDUP_REMOVED lines=70> */
.L_x_362:
[----:B------:R-:W-:Y:S05]  /*0790*/  BSYNC B0 ;  /* 0x0000000000007941 */ /* 0x000fea0003800000 */
.L_x_361:
[----:B------:R-:W-:Y:S02]  /*07a0*/  ULDC UR14, c[0x0][0x284] ;  /* 0x0000a100000e7ab9 */ /* 0x000fe40000000800 */
[----:B------:R-:W-:-:S04]  /*07b0*/  USHF.R.S32.HI UR6, URZ, 0x1f, UR14 ;  /* 0x0000001f3f067899 */ /* 0x000fc8000801140e */
[----:B------:R-:W-:-:S06]  /*07c0*/  ULOP3.LUT UR4, UR21, UR6, URZ, 0xfc, !UPT ;  /* 0x0000000615047292 */ /* 0x000fcc000f8efc3f */
[----:B------:R-:W-:-:S13]  /*07d0*/  ISETP.NE.U32.AND P0, PT, RZ, UR4, PT ;  /* 0x00000004ff007c0c */ /* 0x000fda000bf05070 */
[----:B------:R-:W-:Y:S05]  /*07e0*/  @!P0 BRA `(.L_x_364) ;  /* 0x00000000002c8947 */ /* 0x000fea0003800000 */
[----:B0-----:R-:W-:-:S07]  /*07f0*/  MOV R6, 0x810 ;  /* 0x0000081000067802 */ /* 0x001fce0000000f00 */
[----:B------:R-:W-:Y:S05]  /*0800*/  CALL.REL.NOINC `($__internal_7_$__cuda_sm20_div_s64) ;  /* 0x0000000800887944 */ /* 0x000fea0003c00000 */
        /* <DEDUP_REMOVED lines=9> */
.L_x_364:
        /* <DEDUP_REMOVED lines=24> */
.L_x_365:
        /* <DEDUP_REMOVED lines=34> */
.L_x_368:
        /* <DEDUP_REMOVED lines=60> */
.L_x_367:
[----:B------:R-:W-:Y:S05]  /*1000*/  BSYNC B0 ;  /* 0x0000000000007941 */ /* 0x000fea0003800000 */
.L_x_366:
        /* <DEDUP_REMOVED lines=17> */
.L_x_370:
        /* <DEDUP_REMOVED lines=16> */
.L_x_369:
[----:B------:R-:W-:Y:S05]  /*1220*/  EXIT ;  /* 0x000000000000794d */ /* 0x000fea0003800000 */
        .weak           $__internal_7_$__cuda_sm20_div_s64
        .type           $__internal_7_$__cuda_sm20_div_s64,@function
        .size           $__internal_7_$__cuda_sm20_div_s64,(.L_x_484 - $__internal_7_$__cuda_sm20_div_s64)
$__internal_7_$__cuda_sm20_div_s64:
        /* <DEDUP_REMOVED lines=89> */
[----:B------:R-:W-:Y:S11]  /*17c0*/  RET.REL.NODEC R4 `(_ZN4vllm38concat_and_cache_mla_rope_fused_kernelIN3c108BFloat16ELb1EttLNS_18Fp8KVCacheDataTypeE0EEEvPKlPT_S7_PKS6_S9_illlliPT2_S5_iiiiPKf) ;  /* 0xffffffe8040c7950 */ /* 0x000ff60003c3ffff */
.L_x_371:
        /* <DEDUP_REMOVED lines=11> */
.L_x_484:


//--------------------- .text._ZN4vllm38concat_and_cache_mla_rope_fused_kernelIN3c104HalfELb0EttLNS_18Fp8KVCacheDataTypeE0EEEvPKlPT_S7_PKS6_S9_illlliPT2_S5_iiiiPKf --------------------------
	.section	.text._ZN4vllm38concat_and_cache_mla_rope_fused_kernelIN3c104HalfELb0EttLNS_18Fp8KVCacheDataTypeE0EEEvPKlPT_S7_PKS6_S9_illlliPT2_S5_iiiiPKf,"ax",@progbits
	.align	128
        .global         _ZN4vllm38concat_and_cache_mla_rope_fused_kernelIN3c104HalfELb0EttLNS_18Fp8KVCacheDataTypeE0EEEvPKlPT_S7_PKS6_S9_illlliPT2_S5_iiiiPKf
        .type           _ZN4vllm38concat_and_cache_mla_rope_fused_kernelIN3c104HalfELb0EttLNS_18Fp8KVCacheDataTypeE0EEEvPKlPT_S7_PKS6_S9_illlliPT2_S5_iiiiPKf,@function
        .size           _ZN4vllm38concat_and_cache_mla_rope_fused_kernelIN3c104HalfELb0EttLNS_18Fp8KVCacheDataTypeE0EEEvPKlPT_S7_PKS6_S9_illlliPT2_S5_iiiiPKf,(.L_x_485 - _ZN4vllm38concat_and_cache_mla_rope_fused_kernelIN3c104HalfELb0EttLNS_18Fp8KVCacheDataTypeE0EEEvPKlPT_S7_PKS6_S9_illlliPT2_S5_iiiiPKf)
        .other          _ZN4vllm38concat_and_cache_mla_rope_fused_kernelIN3c104HalfELb0EttLNS_18Fp8KVCacheDataTypeE0EEEvPKlPT_S7_PKS6_S9_illlliPT2_S5_iiiiPKf,@"STO_CUDA_ENTRY STV_DEFAULT"
_ZN4vllm38concat_and_cache_mla_rope_fused_kernelIN3c104HalfELb0EttLNS_18Fp8KVCacheDataTypeE0EEEvPKlPT_S7_PKS6_S9_illlliPT2_S5_iiiiPKf:
.text._ZN4vllm38concat_and_cache_mla_rope_fused_kernelIN3c104HalfELb0EttLNS_18Fp8KVCacheDataTypeE0EEEvPKlPT_S7_PKS6_S9_illlliPT2_S5_iiiiPKf:
        /* <DEDUP_REMOVED lines=41> */
.L_x_374:
        /* <DEDUP_REMOVED lines=62> */
.L_x_373:
[----:B------:R-:W-:Y:S05]  /*0670*/  BSYNC B0 ;  /* 0x0000000000007941 */ /* 0x000fea0003800000 */
.L_x_372:
        /* <DEDUP_REMOVED lines=10> */
[----:B------:R-:W-:Y:S05]  /*0720*/  CALL.REL.NOINC `($__internal_8_$__cuda_sm20_div_s64) ;  /* 0x00000008002c7944 */ /* 0x000fea0003c00000 */
        /* <DEDUP_REMOVED lines=8> */
.L_x_375:
        /* <DEDUP_REMOVED lines=22> */
.L_x_376:
        /* <DEDUP_REMOVED lines=30> */
.L_x_379:
        /* <DEDUP_REMOVED lines=47> */
.L_x_378:
[----:B------:R-:W-:Y:S05]  /*0de0*/  BSYNC B0 ;  /* 0x0000000000007941 */ /* 0x000fea0003800000 */
.L_x_377:
        /* <DEDUP_REMOVED lines=16> */
.L_x_380:
        /* <DEDUP_REMOVED lines=15> */
        .weak           $__internal_8_$__cuda_sm20_div_s64
        .type           $__internal_8_$__cuda_sm20_div_s64,@function
        .size           $__internal_8_$__cuda_sm20_div_s64,(.L_x_485 - $__internal_8_$__cuda_sm20_div_s64)
$__internal_8_$__cuda_sm20_div_s64:
        /* <DEDUP_REMOVED lines=83> */
[----:B------:R-:W-:Y:S06]  /*1510*/  RET.REL.NODEC R8 `(_ZN4vllm38concat_and_cache_mla_rope_fused_kernelIN3c104HalfELb0EttLNS_18Fp8KVCacheDataTypeE0EEEvPKlPT_S7_PKS6_S9_illlliPT2_S5_iiiiPKf) ;  /* 0xffffffe808b87950 */ /* 0x000fec0003c3ffff */
.L_x_381:
        /* <DEDUP_REMOVED lines=14> */
.L_x_485:


//--------------------- .text._ZN4vllm38concat_and_cache_mla_rope_fused_kernelIN3c104HalfELb1EttLNS_18Fp8KVCacheDataTypeE0EEEvPKlPT_S7_PKS6_S9_illlliPT2_S5_iiiiPKf --------------------------
	.section	.text._ZN4vllm38concat_and_cache_mla_rope_fused_kernelIN3c104HalfELb1EttLNS_18Fp8KVCacheDataTypeE0EEEvPKlPT_S7_PKS6_S9_illlliPT2_S5_iiiiPKf,"ax",@progbits
	.align	128
        .global         _ZN4vllm38concat_and_cache_mla_rope_fused_kernelIN3c104HalfELb1EttLNS_18Fp8KVCacheDataTypeE0EEEvPKlPT_S7_PKS6_S9_illlliPT2_S5_iiiiPKf
        .type           _ZN4vllm38concat_and_cache_mla_rope_fused_kernelIN3c104HalfELb1EttLNS_18Fp8KVCacheDataTypeE0EEEvPKlPT_S7_PKS6_S9_illlliPT2_S5_iiiiPKf,@function
        .size           _ZN4vllm38concat_and_cache_mla_rope_fused_kernelIN3c104HalfELb1EttLNS_18Fp8KVCacheDataTypeE0EEEvPKlPT_S7_PKS6_S9_illlliPT2_S5_iiiiPKf,(.L_x_486 - _ZN4vllm38concat_and_cache_mla_rope_fused_kernelIN3c104HalfELb1EttLNS_18Fp8KVCacheDataTypeE0EEEvPKlPT_S7_PKS6_S9_illlliPT2_S5_iiiiPKf)
        .other          _ZN4vllm38concat_and_cache_mla_rope_fused_kernelIN3c104HalfELb1EttLNS_18Fp8KVCacheDataTypeE0EEEvPKlPT_S7_PKS6_S9_illlliPT2_S5_iiiiPKf,@"STO_CUDA_ENTRY STV_DEFAULT"
_ZN4vllm38concat_and_cache_mla_rope_fused_kernelIN3c104HalfELb1EttLNS_18Fp8KVCacheDataTypeE0EEEvPKlPT_S7_PKS6_S9_illlliPT2_S5_iiiiPKf:
.text._ZN4vllm38concat_and_cache_mla_rope_fused_kernelIN3c104HalfELb1EttLNS_18Fp8KVCacheDataTypeE0EEEvPKlPT_S7_PKS6_S9_illlliPT2_S5_iiiiPKf:
        /* <DEDUP_REMOVED lines=51> */
.L_x_384:
        /* <DEDUP_REMOVED lines=68> */
.L_x_383:
[----:B------:R-:W-:Y:S05]  /*0770*/  BSYNC B0 ;  /* 0x0000000000007941 */ /* 0x000fea0003800000 */
.L_x_382:
[----:B------:R-:W-:Y:S02]  /*0780*/  ULDC UR14, c[0x0][0x284] ;  /* 0x0000a100000e7ab9 */ /* 0x000fe40000000800 */
[----:B------:R-:W-:-:S04]  /*0790*/  USHF.R.S32.HI UR6, URZ, 0x1f, UR14 ;  /* 0x0000001f3f067899 */ /* 0x000fc8000801140e */
[----:B------:R-:W-:-:S06]  /*07a0*/  ULOP3.LUT UR4, UR21, UR6, URZ, 0xfc, !UPT ;  /* 0x0000000615047292 */ /* 0x000fcc000f8efc3f */
[----:B------:R-:W-:-:S13]  /*07b0*/  ISETP.NE.U32.AND P0, PT, RZ, UR4, PT ;  /* 0x00000004ff007c0c */ /* 0x000fda000bf05070 */
[----:B------:R-:W-:Y:S05]  /*07c0*/  @!P0 BRA `(.L_x_385) ;  /* 0x00000000002c8947 */ /* 0x000fea0003800000 */
[----:B0-----:R-:W-:-:S07]  /*07d0*/  MOV R6, 0x7f0 ;  /* 0x000007f000067802 */ /* 0x001fce0000000f00 */
[----:B------:R-:W-:Y:S05]  /*07e0*/  CALL.REL.NOINC `($__internal_9_$__cuda_sm20_div_s64) ;  /* 0x00000008007c7944 */ /* 0x000fea0003c00000 */
        /* <DEDUP_REMOVED lines=9> */
.L_x_385:
        /* <DEDUP_REMOVED lines=24> */
.L_x_386:
        /* <DEDUP_REMOVED lines=34> */
.L_x_389:
        /* <DEDUP_REMOVED lines=58> */
.L_x_388:
[----:B------:R-:W-:Y:S05]  /*0fc0*/  BSYNC B0 ;  /* 0x0000000000007941 */ /* 0x000fea0003800000 */
.L_x_387:
        /* <DEDUP_REMOVED lines=17> */
.L_x_391:
        /* <DEDUP_REMOVED lines=15> */
.L_x_390:
[----:B------:R-:W-:Y:S05]  /*11d0*/  EXIT ;  /* 0x000000000000794d */ /* 0x000fea0003800000 */
        .weak           $__internal_9_$__cuda_sm20_div_s64
        .type           $__internal_9_$__cuda_sm20_div_s64,@function
        .size           $__internal_9_$__cuda_sm20_div_s64,(.L_x_486 - $__internal_9_$__cuda_sm20_div_s64)
$__internal_9_$__cuda_sm20_div_s64:
        /* <DEDUP_REMOVED lines=89> */
[----:B------:R-:W-:Y:S11]  /*1770*/  RET.REL.NODEC R4 `(_ZN4vllm38concat_and_cache_mla_rope_fused_kernelIN3c104HalfELb1EttLNS_18Fp8KVCacheDataTypeE0EEEvPKlPT_S7_PKS6_S9_illlliPT2_S5_iiiiPKf) ;  /* 0xffffffe804207950 */ /* 0x000ff60003c3ffff */
.L_x_392:
        /* <DEDUP_REMOVED lines=16> */
.L_x_486:


//--------------------- .text._ZN4vllm38concat_and_cache_mla_rope_fused_kernelIfLb0EttLNS_18Fp8KVCacheDataTypeE0EEEvPKlPT_S5_PKS4_S7_illlliPT2_S3_iiiiPKf --------------------------
	.section	.text._ZN4vllm38concat_and_cache_mla_rope_fused_kernelIfLb0EttLNS_18Fp8KVCacheDataTypeE0EEEvPKlPT_S5_PKS4_S7_illlliPT2_S3_iiiiPKf,"ax",@progbits
	.align	128
        .global         _ZN4vllm38concat_and_cache_mla_rope_fused_kernelIfLb0EttLNS_18Fp8KVCacheDataTypeE0EEEvPKlPT_S5_PKS4_S7_illlliPT2_S3_iiiiPKf
        .type           _ZN4vllm38concat_and_cache_mla_rope_fused_kernelIfLb0EttLNS_18Fp8KVCacheDataTypeE0EEEvPKlPT_S5_PKS4_S7_illlliPT2_S3_iiiiPKf,@function
        .size           _ZN4vllm38concat_and_cache_mla_rope_fused_kernelIfLb0EttLNS_18Fp8KVCacheDataTypeE0EEEvPKlPT_S5_PKS4_S7_illlliPT2_S3_iiiiPKf,(.L_x_487 - _ZN4vllm38concat_and_cache_mla_rope_fused_kernelIfLb0EttLNS_18Fp8KVCacheDataTypeE0EEEvPKlPT_S5_PKS4_S7_illlliPT2_S3_iiiiPKf)
        .other          _ZN4vllm38concat_and_cache_mla_rope_fused_kernelIfLb0EttLNS_18Fp8KVCacheDataTypeE0EEEvPKlPT_S5_PKS4_S7_illlliPT2_S3_iiiiPKf,@"STO_CUDA_ENTRY STV_DEFAULT"
_ZN4vllm38concat_and_cache_mla_rope_fused_kernelIfLb0EttLNS_18Fp8KVCacheDataTypeE0EEEvPKlPT_S5_PKS4_S7_illlliPT2_S3_iiiiPKf:
.text._ZN4vllm38concat_and_cache_mla_rope_fused_kernelIfLb0EttLNS_18Fp8KVCacheDataTypeE0EEEvPKlPT_S5_PKS4_S7_illlliPT2_S3_iiiiPKf:
        /* <DEDUP_REMOVED lines=41> */
.L_x_395:
        /* <DEDUP_REMOVED lines=48> */
.L_x_394:
[----:B------:R-:W-:Y:S05]  /*0590*/  BSYNC B0 ;  /* 0x0000000000007941 */ /* 0x000fea0003800000 */
.L_x_393:
        /* <DEDUP_REMOVED lines=10> */
[----:B0-----:R-:W-:Y:S05]  /*0640*/  CALL.REL.NOINC `($__internal_10_$__cuda_sm20_div_s64) ;  /* 0x0000000400ec7944 */ /* 0x001fea0003c00000 */
        /* <DEDUP_REMOVED lines=8> */
.L_x_396:
        /* <DEDUP_REMOVED lines=22> */
.L_x_397:
        /* <DEDUP_REMOVED lines=30> */
.L_x_400:
        /* <DEDUP_REMOVED lines=31> */
.L_x_399:
[----:B------:R-:W-:Y:S05]  /*0c00*/  BSYNC B0 ;  /* 0x0000000000007941 */ /* 0x000fea0003800000 */
.L_x_398:
        /* <DEDUP_REMOVED lines=16> */
.L_x_401:
        /* <DEDUP_REMOVED lines=15> */
        .weak           $__internal_10_$__cuda_sm20_div_s64
        .type           $__internal_10_$__cuda_sm20_div_s64,@function
        .size           $__internal_10_$__cuda_sm20_div_s64,(.L_x_487 - $__internal_10_$__cuda_sm20_div_s64)
$__internal_10_$__cuda_sm20_div_s64:
        /* <DEDUP_REMOVED lines=83> */
[----:B------:R-:W-:Y:S06]  /*1330*/  RET.REL.NODEC R8 `(_ZN4vllm38concat_and_cache_mla_rope_fused_kernelIfLb0EttLNS_18Fp8KVCacheDataTypeE0EEEvPKlPT_S5_PKS4_S7_illlliPT2_S3_iiiiPKf) ;  /* 0xffffffec08307950 */ /* 0x000fec0003c3ffff */
.L_x_402:
        /* <DEDUP_REMOVED lines=12> */
.L_x_487:


//--------------------- .text._ZN4vllm38concat_and_cache_mla_rope_fused_kernelIfLb1EttLNS_18Fp8KVCacheDataTypeE0EEEvPKlPT_S5_PKS4_S7_illlliPT2_S3_iiiiPKf --------------------------
	.section	.text._ZN4vllm38concat_and_cache_mla_rope_fused_kernelIfLb1EttLNS_18Fp8KVCacheDataTypeE0EEEvPKlPT_S5_PKS4_S7_illlliPT2_S3_iiiiPKf,"ax",@progbits
	.align	128
        .global         _ZN4vllm38concat_and_cache_mla_rope_fused_kernelIfLb1EttLNS_18Fp8KVCacheDataTypeE0EEEvPKlPT_S5_PKS4_S7_illlliPT2_S3_iiiiPKf
        .type           _ZN4vllm38concat_and_cache_mla_rope_fused_kernelIfLb1EttLNS_18Fp8KVCacheDataTypeE0EEEvPKlPT_S5_PKS4_S7_illlliPT2_S3_iiiiPKf,@function
        .size           _ZN4vllm38concat_and_cache_mla_rope_fused_kernelIfLb1EttLNS_18Fp8KVCacheDataTypeE0EEEvPKlPT_S5_PKS4_S7_illlliPT2_S3_iiiiPKf,(.L_x_488 - _ZN4vllm38concat_and_cache_mla_rope_fused_kernelIfLb1EttLNS_18Fp8KVCacheDataTypeE0EEEvPKlPT_S5_PKS4_S7_illlliPT2_S3_iiiiPKf)
        .other          _ZN4vllm38concat_and_cache_mla_rope_fused_kernelIfLb1EttLNS_18Fp8KVCacheDataTypeE0EEEvPKlPT_S5_PKS4_S7_illlliPT2_S3_iiiiPKf,@"STO_CUDA_ENTRY STV_DEFAULT"
_ZN4vllm38concat_and_cache_mla_rope_fused_kernelIfLb1EttLNS_18Fp8KVCacheDataTypeE0EEEvPKlPT_S5_PKS4_S7_illlliPT2_S3_iiiiPKf:
.text._ZN4vllm38concat_and_cache_mla_rope_fused_kernelIfLb1EttLNS_18Fp8KVCacheDataTypeE0EEEvPKlPT_S5_PKS4_S7_illlliPT2_S3_iiiiPKf:
        /* <DEDUP_REMOVED lines=51> */
.L_x_405:
        /* <DEDUP_REMOVED lines=54> */
.L_x_404:
[----:B------:R-:W-:Y:S05]  /*0690*/  BSYNC B0 ;  /* 0x0000000000007941 */ /* 0x000fea0003800000 */
.L_x_403:
[----:B------:R-:W-:Y:S02]  /*06a0*/  ULDC UR14, c[0x0][0x284] ;  /* 0x0000a100000e7ab9 */ /* 0x000fe40000000800 */
[----:B------:R-:W-:-:S04]  /*06b0*/  USHF.R.S32.HI UR6, URZ, 0x1f, UR14 ;  /* 0x0000001f3f067899 */ /* 0x000fc8000801140e */
[----:B------:R-:W-:-:S06]  /*06c0*/  ULOP3.LUT UR4, UR21, UR6, URZ, 0xfc, !UPT ;  /* 0x0000000615047292 */ /* 0x000fcc000f8efc3f */
[----:B------:R-:W-:-:S13]  /*06d0*/  ISETP.NE.U32.AND P0, PT, RZ, UR4, PT ;  /* 0x00000004ff007c0c */ /* 0x000fda000bf05070 */
[----:B------:R-:W-:Y:S05]  /*06e0*/  @!P0 BRA `(.L_x_406) ;  /* 0x00000000002c8947 */ /* 0x000fea0003800000 */
[----:B------:R-:W-:-:S07]  /*06f0*/  MOV R5, 0x710 ;  /* 0x0000071000057802 */ /* 0x000fce0000000f00 */
[----:B0-----:R-:W-:Y:S05]  /*0700*/  CALL.REL.NOINC `($__internal_11_$__cuda_sm20_div_s64) ;  /* 0x0000000800407944 */ /* 0x001fea0003c00000 */
        /* <DEDUP_REMOVED lines=9> */
.L_x_406:
        /* <DEDUP_REMOVED lines=24> */
.L_x_407:
        /* <DEDUP_REMOVED lines=34> */
.L_x_410:
        /* <DEDUP_REMOVED lines=42> */
.L_x_409:
[----:B------:R-:W-:Y:S05]  /*0de0*/  BSYNC B0 ;  /* 0x0000000000007941 */ /* 0x000fea0003800000 */
.L_x_408:
        /* <DEDUP_REMOVED lines=17> */
.L_x_412:
        /* <DEDUP_REMOVED lines=16> */
.L_x_411:
[----:B------:R-:W-:Y:S05]  /*1000*/  EXIT ;  /* 0x000000000000794d */ /* 0x000fea0003800000 */
        .weak           $__internal_11_$__cuda_sm20_div_s64
        .type           $__internal_11_$__cuda_sm20_div_s64,@function
        .size           $__internal_11_$__cuda_sm20_div_s64,(.L_x_488 - $__internal_11_$__cuda_sm20_div_s64)
$__internal_11_$__cuda_sm20_div_s64:
        /* <DEDUP_REMOVED lines=89> */
[----:B------:R-:W-:Y:S11]  /*15a0*/  RET.REL.NODEC R2 `(_ZN4vllm38concat_and_cache_mla_rope_fused_kernelIfLb1EttLNS_18Fp8KVCacheDataTypeE0EEEvPKlPT_S5_PKS4_S7_illlliPT2_S3_iiiiPKf) ;  /* 0xffffffe802947950 */ /* 0x000ff60003c3ffff */
.L_x_413:
        /* <DEDUP_REMOVED lines=13> */
.L_x_488:


//--------------------- .text._ZN4vllm38concat_and_cache_mla_rope_fused_kernelIN3c108BFloat16ELb0EffLNS_18Fp8KVCacheDataTypeE0EEEvPKlPT_S7_PKS6_S9_illlliPT2_S5_iiiiPKf --------------------------
	.section	.text._ZN4vllm38concat_and_cache_mla_rope_fused_kernelIN3c108BFloat16ELb0EffLNS_18Fp8KVCacheDataTypeE0EEEvPKlPT_S7_PKS6_S9_illlliPT2_S5_iiiiPKf,"ax",@progbits
	.align	128
        .global         _ZN4vllm38concat_and_cache_mla_rope_fused_kernelIN3c108BFloat16ELb0EffLNS_18Fp8KVCacheDataTypeE0EEEvPKlPT_S7_PKS6_S9_illlliPT2_S5_iiiiPKf
        .type           _ZN4vllm38concat_and_cache_mla_rope_fused_kernelIN3c108BFloat16ELb0EffLNS_18Fp8KVCacheDataTypeE0EEEvPKlPT_S7_PKS6_S9_illlliPT2_S5_iiiiPKf,@function
        .size           _ZN4vllm38concat_and_cache_mla_rope_fused_kernelIN3c108BFloat16ELb0EffLNS_18Fp8KVCacheDataTypeE0EEEvPKlPT_S7_PKS6_S9_illlliPT2_S5_iiiiPKf,(.L_x_489 - _ZN4vllm38concat_and_cache_mla_rope_fused_kernelIN3c108BFloat16ELb0EffLNS_18Fp8KVCacheDataTypeE0EEEvPKlPT_S7_PKS6_S9_illlliPT2_S5_iiiiPKf)
        .other          _ZN4vllm38concat_and_cache_mla_rope_fused_kernelIN3c108BFloat16ELb0EffLNS_18Fp8KVCacheDataTypeE0EEEvPKlPT_S7_PKS6_S9_illlliPT2_S5_iiiiPKf,@"STO_CUDA_ENTRY STV_DEFAULT"
_ZN4vllm38concat_and_cache_mla_rope_fused_kernelIN3c108BFloat16ELb0EffLNS_18Fp8KVCacheDataTypeE0EEEvPKlPT_S7_PKS6_S9_illlliPT2_S5_iiiiPKf:
.text._ZN4vllm38concat_and_cache_mla_rope_fused_kernelIN3c108BFloat16ELb0EffLNS_18Fp8KVCacheDataTypeE0EEEvPKlPT_S7_PKS6_S9_illlliPT2_S5_iiiiPKf:
[----:B------:R-:W0:Y:S01]  /*0000*/  LDC R1, c[0x0][0x28] ;  /* 0x00000a00ff017b82 */ /* 0x000e220000000800 */
[----:B------:R-:W1:Y:S07]  /*0010*/  S2R R0, SR_CTAID.X ;  /* 0x0000000000007919 */ /* 0x000e6e0000002500 */
[----:B------:R-:W1:Y:S01]  /*0020*/  LDC.64 R2, c[0x0][0x210] ;  /* 0x00008400ff027b82 */ /* 0x000e620000000a00 */
[----:B------:R-:W-:Y:S01]  /*0030*/  ULDC.64 UR4, c[0x0][0x208] ;  /* 0x0000820000047ab9 */ /* 0x000fe20000000a00 */
[----:B------:R-:W-:Y:S01]  /*0040*/  ULDC UR6, c[0x0][0x260] ;  /* 0x0000980000067ab9 */ /* 0x000fe20000000800 */
[----:B0-----:R-:W-:-:S05]  /*0050*/  VIADD R1, R1, 0xfffffff8 ;  /* 0xfffffff801017836 */ /* 0x001fca0000000000 */
[----:B------:R-:W0:Y:S01]  /*0060*/  LDC R11, c[0x0][0x238] ;  /* 0x00008e00ff0b7b82 */ /* 0x000e220000000800 */
[----:B------:R-:W2:Y:S01]  /*0070*/  S2R R4, SR_TID.X ;  /* 0x0000000000047919 */ /* 0x000ea20000002100 */
[----:B------:R-:W-:Y:S01]  /*0080*/  ULDC.64 UR8, c[0x0][0x230] ;  /* 0x00008c0000087ab9 */ /* 0x000fe20000000a00 */
[----:B------:R-:W-:Y:S01]  /*0090*/  ULDC.64 UR10, c[0x0][0x248] ;  /* 0x00009200000a7ab9 */ /* 0x000fe20000000a00 */
[----:B------:R-:W-:Y:S01]  /*00a0*/  ULDC.64 UR12, c[0x0][0x218] ;  /* 0x00008600000c7ab9 */ /* 0x000fe20000000a00 */
[----:B-1----:R-:W-:-:S06]  /*00b0*/  IMAD.WIDE.U32 R2, R0, 0x8, R2 ;  /* 0x0000000800027825 */ /* 0x002fcc00078e0002 */
[----:B------:R-:W3:Y:S01]  /*00c0*/  LDG.E.64.CONSTANT R2, desc[UR4][R2.64] ;  /* 0x0000000402027981 */ /* 0x000ee2000c1e9b00 */
[----:B0-----:R-:W-:Y:S01]  /*00d0*/  LEA.HI R5, R11, R11, RZ, 0x1 ;  /* 0x0000000b0b057211 */ /* 0x001fe200078f08ff */
        /* <DEDUP_REMOVED lines=24> */
[----:B-1----:R-:W-:-:S05]  /*0260*/  IADD3 R9, RZ, -R19, RZ ;  /* 0x80000013ff097210 */ /* 0x002fca0007ffe0ff */
[----:B------:R-:W-:-:S04]  /*0270*/  IMAD R9, R9, R16, RZ ;  /* 0x0000001009097224 */ /* 0x000fc800078e02ff */
[----:B------:R-:W-:-:S04]  /*0280*/  IMAD.HI.U32 R18, R19, R9, R18 ;  /* 0x0000000913127227 */ /* 0x000fc800078e0012 */
[----:B0-----:R-:W-:-:S07]  /*0290*/  IMAD R19, R0, UR7, R3 ;  /* 0x0000000700137c24 */ /* 0x001fce000f8e0203 */
.L_x_416:
        /* <DEDUP_REMOVED lines=11> */
[----:B------:R-:W-:Y:S01]  /*0350*/  ISETP.GE.AND P3, PT, R9, RZ, PT ;  /* 0x000000ff0900720c */ /* 0x000fe20003f66270 */
[----:B------:R-:W-:-:S06]  /*0360*/  IMAD.MOV.U32 R9, RZ, RZ, R19 ;  /* 0x000000ffff097224 */ /* 0x000fcc00078e0013 */
[----:B------:R-:W-:-:S06]  /*0370*/  @P1 VIADD R8, R8, 0x1 ;  /* 0x0000000108081836 */ /* 0x000fcc0000000000 */
[----:B------:R-:W-:-:S05]  /*0380*/  @!P3 IMAD.MOV R8, RZ, RZ, -R8 ;  /* 0x000000ffff08b224 */ /* 0x000fca00078e0a08 */
[----:B------:R-:W-:Y:S01]  /*0390*/  SEL R15, R20, R8, !P0 ;  /* 0x00000008140f7207 */ /* 0x000fe20004000000 */
[----:B------:R-:W-:-:S03]  /*03a0*/  IMAD.MOV.U32 R8, RZ, RZ, R2 ;  /* 0x000000ffff087224 */ /* 0x000fc600078e0002 */
[C---:B------:R-:W-:Y:S01]  /*03b0*/  IADD3 R23, -R15.reuse, RZ, RZ ;  /* 0x000000ff0f177210 */ /* 0x040fe20007ffe1ff */
[----:B------:R-:W-:Y:S01]  /*03c0*/  IMAD.WIDE.U32 R8, R15, UR10, R8 ;  /* 0x0000000a0f087c25 */ /* 0x000fe2000f8e0008 */
[----:B------:R-:W-:-:S03]  /*03d0*/  SHF.R.S32.HI R12, RZ, 0x1f, R15 ;  /* 0x0000001fff0c7819 */ /* 0x000fc6000001140f */
        /* <DEDUP_REMOVED lines=10> */
[----:B------:R-:W-:-:S02]  /*0480*/  LEA R12, P2, R15, UR12, 0x1 ;  /* 0x0000000c0f0c7c11 */ /* 0x000fc4000f8408ff */
[----:B------:R-:W-:Y:S02]  /*0490*/  LEA.HI.X R9, R13, UR9, R14, 0x1, P1 ;  /* 0x000000090d097c11 */ /* 0x000fe400088f0c0e */
[----:B------:R-:W-:Y:S02]  /*04a0*/  LEA R14, P1, R5, R8, 0x1 ;  /* 0x00000008050e7211 */ /* 0x000fe400078208ff */
[----:B------:R-:W-:Y:S01]  /*04b0*/  LEA.HI.X R13, R15, UR13, R24, 0x1, P2 ;  /* 0x0000000d0f0d7c11 */ /* 0x000fe200090f0c18 */
[----:B------:R-:W2:Y:S01]  /*04c0*/  LDG.E.U16.CONSTANT R23, desc[UR4][R8.64] ;  /* 0x0000000408177981 */ /* 0x000ea2000c1e9500 */
[----:B------:R-:W-:-:S03]  /*04d0*/  IADD3.X R15, R9, R21, RZ, P1, !PT ;  /* 0x00000015090f7210 */ /* 0x000fc60000ffe4ff */
[----:B------:R-:W3:Y:S04]  /*04e0*/  LDG.E.U16 R24, desc[UR4][R12.64] ;  /* 0x000000040c187981 */ /* 0x000ee8000c1e1500 */
[----:B------:R-:W4:Y:S04]  /*04f0*/  LDG.E.U16.CONSTANT R14, desc[UR4][R14.64] ;  /* 0x000000040e0e7981 */ /* 0x000f28000c1e9500 */
[----:B------:R-:W5:Y:S01]  /*0500*/  LDG.E.U16 R25, desc[UR4][R12.64+0x2] ;  /* 0x000002040c197981 */ /* 0x000f62000c1e1500 */
[----:B------:R-:W-:-:S04]  /*0510*/  IADD3 R22, R17, R22, RZ ;  /* 0x0000001611167210 */ /* 0x000fc80007ffe0ff */
[----:B------:R-:W-:Y:S01]  /*0520*/  ISETP.GE.AND P1, PT, R22, R7, PT ;  /* 0x000000071600720c */ /* 0x000fe20003f26270 */
[----:B--2---:R-:W-:Y:S02]  /*0530*/  IMAD.U32 R23, R23, 0x10000, RZ ;  /* 0x0001000017177824 */ /* 0x004fe400078e00ff */
[----:B---3--:R-:W-:Y:S01]  /*0540*/  IMAD.U32 R26, R24, 0x10000, RZ ;  /* 0x00010000181a7824 */ /* 0x008fe200078e00ff */
[----:B----4-:R-:W-:-:S03]  /*0550*/  SHF.L.U32 R27, R14, 0x10, RZ ;  /* 0x000000100e1b7819 */ /* 0x010fc600000006ff */
[C---:B------:R-:W-:Y:S01]  /*0560*/  FMUL.FTZ R24, R26.reuse, R23 ;  /* 0x000000171a187220 */ /* 0x040fe20000410000 */
[----:B-----5:R-:W-:Y:S02]  /*0570*/  IMAD.U32 R28, R25, 0x10000, RZ ;  /* 0x00010000191c7824 */ /* 0x020fe400078e00ff */
[-C--:B------:R-:W-:Y:S02]  /*0580*/  FMUL.FTZ R26, R26, R27.reuse ;  /* 0x0000001b1a1a7220 */ /* 0x080fe40000410000 */
        /* <DEDUP_REMOVED lines=17> */
.L_x_415:
[----:B------:R-:W-:Y:S05]  /*06a0*/  BSYNC B0 ;  /* 0x0000000000007941 */ /* 0x000fea0003800000 */
.L_x_414:
        /* <DEDUP_REMOVED lines=9> */
[----:B0-----:R-:W-:-:S07]  /*0740*/  MOV R12, 0x760 ;  /* 0x00000760000c7802 */ /* 0x001fce0000000f00 */
[----:B------:R-:W-:Y:S05]  /*0750*/  CALL.REL.NOINC `($__internal_12_$__cuda_sm20_div_s64) ;  /* 0x0000000800487944 */ /* 0x000fea0003c00000 */
[----:B------:R-:W0:Y:S01]  /*0760*/  LDC R9, c[0x0][0x284] ;  /* 0x0000a100ff097b82 */ /* 0x000e220000000800 */
[----:B------:R-:W-:Y:S01]  /*0770*/  IADD3 R12, P0, RZ, -R14, RZ ;  /* 0x8000000eff0c7210 */ /* 0x000fe20007f1e0ff */
[----:B------:R-:W-:-:S04]  /*0780*/  IMAD.MOV.U32 R13, RZ, RZ, R15 ;  /* 0x000000ffff0d7224 */ /* 0x000fc800078e000f */
[----:B------:R-:W-:-:S04]  /*0790*/  IMAD.X R7, RZ, RZ, ~R15, P0 ;  /* 0x000000ffff077224 */ /* 0x000fc800000e0e0f */
[-C--:B0-----:R-:W-:Y:S02]  /*07a0*/  IMAD R7, R7, R9.reuse, RZ ;  /* 0x0000000907077224 */ /* 0x081fe400078e02ff */
[----:B------:R-:W-:-:S04]  /*07b0*/  IMAD.WIDE.U32 R8, R12, R9, R2 ;  /* 0x000000090c087225 */ /* 0x000fc800078e0002 */
[----:B------:R-:W-:Y:S01]  /*07c0*/  IMAD R7, R12, UR6, R7 ;  /* 0x000000060c077c24 */ /* 0x000fe2000f8e0207 */
[----:B------:R-:W-:-:S03]  /*07d0*/  MOV R12, R14 ;  /* 0x0000000e000c7202 */ /* 0x000fc60000000f00 */
[----:B------:R-:W-:Y:S01]  /*07e0*/  IMAD.IADD R7, R9, 0x1, R7 ;  /* 0x0000000109077824 */ /* 0x000fe200078e0207 */
[----:B------:R-:W-:Y:S06]  /*07f0*/  BRA `(.L_x_418) ;  /* 0x0000000000587947 */ /* 0x000fec0003800000 */
.L_x_417:
[----:B------:R-:W1:Y:S01]  /*0800*/  I2F.U32.RP R7, UR7 ;  /* 0x0000000700077d06 */ /* 0x000e620008209000 */
[----:B------:R-:W-:-:S07]  /*0810*/  ISETP.NE.U32.AND P2, PT, RZ, UR7, PT ;  /* 0x00000007ff007c0c */ /* 0x000fce000bf45070 */
[----:B-1----:R-:W0:Y:S02]  /*0820*/  MUFU.RCP R7, R7 ;  /* 0x0000000700077308 */ /* 0x002e240000001000 */
[----:B0-----:R-:W-:Y:S02]  /*0830*/  VIADD R8, R7, 0xffffffe ;  /* 0x0ffffffe07087836 */ /* 0x001fe40000000000 */
[----:B------:R-:W-:-:S04]  /*0840*/  IMAD.MOV.U32 R7, RZ, RZ, RZ ;  /* 0x000000ffff077224 */ /* 0x000fc800078e00ff */
[----:B------:R0:W1:Y:S02]  /*0850*/  F2I.FTZ.U32.TRUNC.NTZ R9, R8 ;  /* 0x0000000800097305 */ /* 0x000064000021f000 */
[----:B0-----:R-:W-:Y:S01]  /*0860*/  IMAD.MOV.U32 R8, RZ, RZ, RZ ;  /* 0x000000ffff087224 */ /* 0x001fe200078e00ff */
[----:B-1----:R-:W-:-:S05]  /*0870*/  IADD3 R13, RZ, -R9, RZ ;  /* 0x80000009ff0d7210 */ /* 0x002fca0007ffe0ff */
[----:B------:R-:W-:-:S04]  /*0880*/  IMAD R13, R13, UR7, RZ ;  /* 0x000000070d0d7c24 */ /* 0x000fc8000f8e02ff */
[----:B------:R-:W-:-:S04]  /*0890*/  IMAD.HI.U32 R9, R9, R13, R8 ;  /* 0x0000000d09097227 */ /* 0x000fc800078e0008 */
[----:B------:R-:W-:Y:S02]  /*08a0*/  IMAD.MOV.U32 R13, RZ, RZ, RZ ;  /* 0x000000ffff0d7224 */ /* 0x000fe400078e00ff */
        /* <DEDUP_REMOVED lines=10> */
[----:B------:R-:W-:-:S07]  /*0950*/  IMAD R8, R9, UR7, R2 ;  /* 0x0000000709087c24 */ /* 0x000fce000f8e0202 */
.L_x_418:
        /* <DEDUP_REMOVED lines=11> */
[----:B------:R-:W-:Y:S01]  /*0a10*/  ULDC.64 UR8, c[0x0][0x278] ;  /* 0x00009e0000087ab9 */ /* 0x000fe20000000a00 */
[----:B------:R-:W-:Y:S01]  /*0a20*/  ULDC UR10, c[0x0][0x280] ;  /* 0x0000a000000a7ab9 */ /* 0x000fe20000000800 */
[----:B------:R-:W-:Y:S02]  /*0a30*/  USHF.R.S32.HI UR6, URZ, 0x1f, UR8 ;  /* 0x0000001f3f067899 */ /* 0x000fe40008011408 */
[----:B------:R-:W-:Y:S01]  /*0a40*/  IMAD R9, R13, UR8, RZ ;  /* 0x000000080d097c24 */ /* 0x000fe2000f8e02ff */
[----:B------:R-:W-:Y:S02]  /*0a50*/  USHF.R.S32.HI UR7, URZ, 0x1f, UR10 ;  /* 0x0000001f3f077899 */ /* 0x000fe4000801140a */
[----:B------:R-:W-:Y:S01]  /*0a60*/  MOV R2, UR10 ;  /* 0x0000000a00027c02 */ /* 0x000fe20008000f00 */
[----:B------:R-:W-:Y:S01]  /*0a70*/  IMAD R17, R7, UR9, RZ ;  /* 0x0000000907117c24 */ /* 0x000fe2000f8e02ff */
[----:B------:R-:W-:Y:S01]  /*0a80*/  MOV R24, R4 ;  /* 0x0000000400187202 */ /* 0x000fe20000000f00 */
[----:B------:R-:W-:Y:S01]  /*0a90*/  IMAD R15, R12, UR6, R9 ;  /* 0x000000060c0f7c24 */ /* 0x000fe2000f8e0209 */
[----:B------:R-:W-:Y:S01]  /*0aa0*/  USHF.R.S32.HI UR6, URZ, 0x1f, UR9 ;  /* 0x0000001f3f067899 */ /* 0x000fe20008011409 */
[----:B------:R-:W0:Y:S01]  /*0ab0*/  LDC R9, c[0x0][RZ] ;  /* 0x00000000ff097b82 */ /* 0x000e220000000800 */
[----:B------:R-:W-:-:S02]  /*0ac0*/  IMAD.U32 R3, RZ, RZ, UR7 ;  /* 0x00000007ff037e24 */ /* 0x000fc4000f8e00ff */
[----:B------:R-:W-:-:S04]  /*0ad0*/  IMAD.WIDE.U32 R2, R12, UR8, R2 ;  /* 0x000000080c027c25 */ /* 0x000fc8000f8e0002 */
[----:B------:R-:W-:Y:S02]  /*0ae0*/  IMAD.IADD R3, R3, 0x1, R15 ;  /* 0x0000000103037824 */ /* 0x000fe400078e020f */
[C---:B------:R-:W-:Y:S02]  /*0af0*/  IMAD R17, R8.reuse, UR6, R17 ;  /* 0x0000000608117c24 */ /* 0x040fe4000f8e0211 */
[----:B------:R-:W-:Y:S01]  /*0b00*/  IMAD.WIDE.U32 R14, R8, UR9, R2 ;  /* 0x00000009080e7c25 */ /* 0x000fe2000f8e0002 */
[----:B------:R-:W-:-:S03]  /*0b10*/  SHF.R.S32.HI R2, RZ, 0x1f, R5 ;  /* 0x0000001fff027819 */ /* 0x000fc60000011405 */
[----:B------:R-:W-:Y:S01]  /*0b20*/  IMAD.IADD R25, R15, 0x1, R17 ;  /* 0x000000010f197824 */ /* 0x000fe200078e0211 */
[----:B------:R-:W-:-:S07]  /*0b30*/  SHF.L.U64.HI R27, R5, 0x1, R2 ;  /* 0x00000001051b7819 */ /* 0x000fce0000010202 */
.L_x_421:
        /* <DEDUP_REMOVED lines=9> */
[C---:B------:R-:W-:Y:S02]  /*0bd0*/  LEA R16, P2, R2.reuse, UR14, 0x1 ;  /* 0x0000000e02107c11 */ /* 0x040fe4000f8408ff */
[----:B------:R-:W-:Y:S02]  /*0be0*/  IADD3.X R23, R21, R27, RZ, P1, !PT ;  /* 0x0000001b15177210 */ /* 0x000fe40000ffe4ff */
[----:B------:R-:W-:Y:S02]  /*0bf0*/  LEA.HI.X R17, R2, UR15, R3, 0x1, P2 ;  /* 0x0000000f02117c11 */ /* 0x000fe400090f0c03 */
[----:B------:R-:W2:Y:S04]  /*0c00*/  LDG.E.U16.CONSTANT R2, desc[UR4][R20.64] ;  /* 0x0000000414027981 */ /* 0x000ea8000c1e9500 */
[----:B------:R-:W3:Y:S04]  /*0c10*/  LDG.E.U16.CONSTANT R22, desc[UR4][R22.64] ;  /* 0x0000000416167981 */ /* 0x000ee8000c1e9500 */
[----:B------:R-:W4:Y:S04]  /*0c20*/  LDG.E.U16 R3, desc[UR4][R16.64] ;  /* 0x0000000410037981 */ /* 0x000f28000c1e1500 */
[----:B------:R-:W5:Y:S01]  /*0c30*/  LDG.E.U16 R26, desc[UR4][R16.64+0x2] ;  /* 0x00000204101a7981 */ /* 0x000f62000c1e1500 */
[----:B--2---:R-:W-:Y:S01]  /*0c40*/  IMAD.U32 R2, R2, 0x10000, RZ ;  /* 0x0001000002027824 */ /* 0x004fe200078e00ff */
[----:B---3--:R-:W-:Y:S01]  /*0c50*/  SHF.L.U32 R28, R22, 0x10, RZ ;  /* 0x00000010161c7819 */ /* 0x008fe200000006ff */
[----:B----4-:R-:W-:-:S02]  /*0c60*/  IMAD.U32 R29, R3, 0x10000, RZ ;  /* 0x00010000031d7824 */ /* 0x010fc400078e00ff */
[----:B-----5:R-:W-:Y:S02]  /*0c70*/  IMAD.U32 R26, R26, 0x10000, RZ ;  /* 0x000100001a1a7824 */ /* 0x020fe400078e00ff */
[C---:B------:R-:W-:Y:S01]  /*0c80*/  FMUL.FTZ R3, R29.reuse, R2 ;  /* 0x000000021d037220 */ /* 0x040fe20000410000 */
[-C--:B------:R-:W-:Y:S01]  /*0c90*/  FMUL.FTZ R20, R29, R28.reuse ;  /* 0x0000001c1d147220 */ /* 0x080fe20000410000 */
[----:B------:R-:W-:Y:S01]  /*0ca0*/  FMUL.FTZ R28, R26, R28 ;  /* 0x0000001c1a1c7220 */ /* 0x000fe20000410000 */
[----:B------:R-:W-:-:S03]  /*0cb0*/  FMUL.FTZ R29, R2, R26 ;  /* 0x0000001a021d7220 */ /* 0x000fc60000410000 */
[----:B------:R-:W1:Y:S08]  /*0cc0*/  F2F.BF16.F32 R3, R3 ;  /* 0x0000000300037304 */ /* 0x000e700000202000 */
[----:B------:R-:W2:Y:S08]  /*0cd0*/  F2F.BF16.F32 R20, R20 ;  /* 0x0000001400147304 */ /* 0x000eb00000202000 */
[----:B------:R-:W3:Y:S08]  /*0ce0*/  F2F.BF16.F32 R28, R28 ;  /* 0x0000001c001c7304 */ /* 0x000ef00000202000 */
[----:B------:R-:W4:Y:S01]  /*0cf0*/  F2F.BF16.F32 R29, R29 ;  /* 0x0000001d001d7304 */ /* 0x000f220000202000 */
[----:B-1----:R-:W-:Y:S01]  /*0d00*/  IMAD.U32 R2, R3, 0x10000, RZ ;  /* 0x0001000003027824 */ /* 0x002fe200078e00ff */
[----:B--2---:R-:W-:Y:S01]  /*0d10*/  SHF.L.U32 R22, R20, 0x10, RZ ;  /* 0x0000001014167819 */ /* 0x004fe200000006ff */
[----:B---3--:R-:W-:-:S04]  /*0d20*/  IMAD.U32 R21, R28, 0x10000, RZ ;  /* 0x000100001c157824 */ /* 0x008fc800078e00ff */
[----:B------:R-:W-:Y:S01]  /*0d30*/  FADD.FTZ R23, R2, -R21 ;  /* 0x8000001502177221 */ /* 0x000fe20000010000 */
[----:B----4-:R-:W-:-:S04]  /*0d40*/  IMAD.U32 R3, R29, 0x10000, RZ ;  /* 0x000100001d037824 */ /* 0x010fc800078e00ff */
[----:B------:R-:W-:Y:S01]  /*0d50*/  FADD.FTZ R26, R3, R22 ;  /* 0x00000016031a7221 */ /* 0x000fe20000010000 */
[----:B------:R-:W-:-:S04]  /*0d60*/  F2FP.BF16.F32.PACK_AB R23, RZ, R23 ;  /* 0x00000017ff17723e */ /* 0x000fc800000010ff */
[----:B------:R-:W-:Y:S02]  /*0d70*/  F2FP.BF16.F32.PACK_AB R26, RZ, R26 ;  /* 0x0000001aff1a723e */ /* 0x000fe400000010ff */
[----:B------:R-:W-:Y:S02]  /*0d80*/  PRMT R21, R23, 0x7610, R21 ;  /* 0x0000761017157816 */ /* 0x000fe40000000015 */
[----:B------:R-:W-:-:S03]  /*0d90*/  PRMT R22, R26, 0x7610, R22 ;  /* 0x000076101a167816 */ /* 0x000fc60000000016 */
[----:B------:R1:W-:Y:S04]  /*0da0*/  STL.U16 [R1], R21 ;  /* 0x0000001501007387 */ /* 0x0003e80000100400 */
[----:B------:R1:W-:Y:S04]  /*0db0*/  STL.U16 [R1+0x4], R22 ;  /* 0x0000041601007387 */ /* 0x0003e80000100400 */
[----:B------:R-:W2:Y:S01]  /*0dc0*/  LDL.64 R2, [R1] ;  /* 0x0000000001027983 */ /* 0x000ea20000100a00 */
[----:B------:R-:W-:-:S04]  /*0dd0*/  IADD3 R20, P1, R18, R14, RZ ;  /* 0x0000000e12147210 */ /* 0x000fc80007f3e0ff */
[----:B------:R-:W-:Y:S02]  /*0de0*/  IADD3.X R19, R19, R25, RZ, P1, !PT ;  /* 0x0000001913137210 */ /* 0x000fe40000ffe4ff */
[----:B------:R-:W-:-:S04]  /*0df0*/  LEA R18, P1, R20, UR16, 0x2 ;  /* 0x0000001014127c11 */ /* 0x000fc8000f8210ff */
[----:B------:R-:W-:Y:S01]  /*0e00*/  LEA.HI.X R19, R20, UR17, R19, 0x2, P1 ;  /* 0x0000001114137c11 */ /* 0x000fe200088f1413 */
[----:B------:R1:W-:Y:S01]  /*0e10*/  STG.E.U16 desc[UR4][R16.64], R23 ;  /* 0x0000001710007986 */ /* 0x0003e2000c101504 */
[----:B0-----:R-:W-:-:S03]  /*0e20*/  IMAD.IADD R24, R9, 0x1, R24 ;  /* 0x0000000109187824 */ /* 0x001fc600078e0218 */
[----:B------:R1:W-:Y:S02]  /*0e30*/  STG.E.U16 desc[UR4][R16.64+0x2], R26 ;  /* 0x0000021a10007986 */ /* 0x0003e4000c101504 */
[----:B------:R-:W-:Y:S02]  /*0e40*/  ISETP.GE.AND P1, PT, R24, R5, PT ;  /* 0x000000051800720c */ /* 0x000fe40003f26270 */
[----:B--2---:R1:W-:Y:S04]  /*0e50*/  STG.E desc[UR4][R18.64], R2 ;  /* 0x0000000212007986 */ /* 0x0043e8000c101904 */
[----:B------:R1:W-:Y:S07]  /*0e60*/  STG.E desc[UR4][R18.64+0x4], R3 ;  /* 0x0000040312007986 */ /* 0x0003ee000c101904 */
[----:B------:R-:W-:Y:S05]  /*0e70*/  @!P1 BRA `(.L_x_421) ;  /* 0xfffffffc00309947 */ /* 0x000fea000383ffff */
.L_x_420:
[----:B------:R-:W-:Y:S05]  /*0e80*/  BSYNC B0 ;  /* 0x0000000000007941 */ /* 0x000fea0003800000 */
.L_x_419:
[----:B------:R-:W-:Y:S05]  /*0e90*/  @P0 EXIT ;  /* 0x000000000000094d */ /* 0x000fea0003800000 */
[----:B------:R-:W-:Y:S01]  /*0ea0*/  ULDC.64 UR6, c[0x0][0x278] ;  /* 0x00009e0000067ab9 */ /* 0x000fe20000000a00 */
[----:B------:R-:W-:Y:S01]  /*0eb0*/  ULDC.64 UR12, c[0x0][0x268] ;  /* 0x00009a00000c7ab9 */ /* 0x000fe20000000a00 */
[----:B------:R-:W-:Y:S02]  /*0ec0*/  USHF.R.S32.HI UR8, URZ, 0x1f, UR6 ;  /* 0x0000001f3f087899 */ /* 0x000fe40008011406 */
[----:B------:R-:W-:Y:S01]  /*0ed0*/  IMAD R5, R13, UR6, RZ ;  /* 0x000000060d057c24 */ /* 0x000fe2000f8e02ff */
[----:B------:R-:W-:Y:S01]  /*0ee0*/  ULDC.64 UR10, c[0x0][0x228] ;  /* 0x00008a00000a7ab9 */ /* 0x000fe20000000a00 */
[----:B-1----:R-:W-:Y:S01]  /*0ef0*/  IMAD.WIDE.U32 R2, R12, UR6, RZ ;  /* 0x000000060c027c25 */ /* 0x002fe2000f8e00ff */
        /* <DEDUP_REMOVED lines=9> */
.L_x_422:
[----:B------:R-:W-:-:S03]  /*0f90*/  SHF.R.S32.HI R5, RZ, 0x1f, R4 ;  /* 0x0000001fff057819 */ /* 0x000fc60000011404 */
[----:B0-----:R-:W-:-:S04]  /*0fa0*/  IMAD.WIDE.U32 R2, R0, UR8, R4 ;  /* 0x0000000800027c25 */ /* 0x001fc8000f8e0004 */
[----:B------:R-:W-:Y:S01]  /*0fb0*/  IMAD R3, R0, UR9, R3 ;  /* 0x0000000900037c24 */ /* 0x000fe2000f8e0203 */
[----:B------:R-:W-:-:S04]  /*0fc0*/  LEA R6, P0, R2, UR10, 0x1 ;  /* 0x0000000a02067c11 */ /* 0x000fc8000f8008ff */
[----:B------:R-:W-:-:S06]  /*0fd0*/  LEA.HI.X R7, R2, UR11, R3, 0x1, P0 ;  /* 0x0000000b02077c11 */ /* 0x000fcc00080f0c03 */
[----:B------:R-:W2:Y:S01]  /*0fe0*/  LDG.E.CONSTANT R7, desc[UR4][R6.64] ;  /* 0x0000000406077981 */ /* 0x000ea2000c1e9900 */
[C---:B------:R-:W-:Y:S01]  /*0ff0*/  IADD3 R3, P0, R4.reuse, R8, RZ ;  /* 0x0000000804037210 */ /* 0x040fe20007f1e0ff */
[----:B------:R-:W-:-:S04]  /*1000*/  VIADD R4, R4, UR6 ;  /* 0x0000000604047c36 */ /* 0x000fc80008000000 */
[----:B------:R-:W-:Y:S01]  /*1010*/  IMAD.X R10, R5, 0x1, R11, P0 ;  /* 0x00000001050a7824 */ /* 0x000fe200000e060b */
[----:B------:R-:W-:-:S04]  /*1020*/  LEA R2, P0, R3, UR12, 0x2 ;  /* 0x0000000c03027c11 */ /* 0x000fc8000f8010ff */
[----:B------:R-:W-:Y:S02]  /*1030*/  LEA.HI.X R3, R3, UR13, R10, 0x2, P0 ;  /* 0x0000000d03037c11 */ /* 0x000fe400080f140a */
[----:B------:R-:W-:-:S03]  /*1040*/  ISETP.GE.AND P0, PT, R4, UR20, PT ;  /* 0x0000001404007c0c */ /* 0x000fc6000bf06270 */
[----:B--2---:R0:W-:Y:S10]  /*1050*/  STG.E desc[UR4][R2.64], R7 ;  /* 0x0000000702007986 */ /* 0x0041f4000c101904 */
[----:B------:R-:W-:Y:S05]  /*1060*/  @!P0 BRA `(.L_x_422) ;  /* 0xfffffffc00c88947 */ /* 0x000fea000383ffff */
[----:B------:R-:W-:Y:S05]  /*1070*/  EXIT ;  /* 0x000000000000794d */ /* 0x000fea0003800000 */
        .weak           $__internal_12_$__cuda_sm20_div_s64
        .type           $__internal_12_$__cuda_sm20_div_s64,@function
        .size           $__internal_12_$__cuda_sm20_div_s64,(.L_x_489 - $__internal_12_$__cuda_sm20_div_s64)
$__internal_12_$__cuda_sm20_div_s64:
        /* <DEDUP_REMOVED lines=72> */
[----:B------:R-:W-:Y:S01]  /*1500*/  ISETP.GE.AND P1, PT, R13, RZ, PT ;  /* 0x000000ff0d00720c */ /* 0x000fe20003f26270 */
[----:B------:R-:W-:Y:S01]  /*1510*/  IMAD.MOV.U32 R13, RZ, RZ, 0x0 ;  /* 0x00000000ff0d7424 */ /* 0x000fe200078e00ff */
[----:B------:R-:W-:Y:S02]  /*1520*/  SEL R15, R15, R8, P0 ;  /* 0x000000080f0f7207 */ /* 0x000fe40000000000 */
[----:B------:R-:W-:Y:S02]  /*1530*/  IADD3 R9, P2, RZ, -R14, RZ ;  /* 0x8000000eff097210 */ /* 0x000fe40007f5e0ff */
[----:B------:R-:W-:Y:S02]  /*1540*/  ISETP.NE.U32.AND P0, PT, R7, RZ, PT ;  /* 0x000000ff0700720c */ /* 0x000fe40003f05070 */
[----:B------:R-:W-:Y:S02]  /*1550*/  IADD3.X R8, RZ, ~R15, RZ, P2, !PT ;  /* 0x8000000fff087210 */ /* 0x000fe400017fe4ff */
[----:B------:R-:W-:-:S02]  /*1560*/  ISETP.NE.AND.EX P0, PT, RZ, UR6, PT, P0 ;  /* 0x00000006ff007c0c */ /* 0x000fc4000bf05300 */
[----:B------:R-:W-:Y:S02]  /*1570*/  SEL R14, R9, R14, !P1 ;  /* 0x0000000e090e7207 */ /* 0x000fe40004800000 */
[----:B------:R-:W-:Y:S02]  /*1580*/  SEL R15, R8, R15, !P1 ;  /* 0x0000000f080f7207 */ /* 0x000fe40004800000 */
[----:B------:R-:W-:Y:S02]  /*1590*/  SEL R14, R14, 0xffffffff, P0 ;  /* 0xffffffff0e0e7807 */ /* 0x000fe40000000000 */
[----:B------:R-:W-:Y:S01]  /*15a0*/  SEL R15, R15, 0xffffffff, P0 ;  /* 0xffffffff0f0f7807 */ /* 0x000fe20000000000 */
[----:B------:R-:W-:Y:S06]  /*15b0*/  RET.REL.NODEC R12 `(_ZN4vllm38concat_and_cache_mla_rope_fused_kernelIN3c108BFloat16ELb0EffLNS_18Fp8KVCacheDataTypeE0EEEvPKlPT_S7_PKS6_S9_illlliPT2_S5_iiiiPKf) ;  /* 0xffffffe80c907950 */ /* 0x000fec0003c3ffff */
.L_x_423:
        /* <DEDUP_REMOVED lines=12> */
.L_x_489:


//--------------------- .text._ZN4vllm38concat_and_cache_mla_rope_fused_kernelIN3c108BFloat16ELb1EffLNS_18Fp8KVCacheDataTypeE0EEEvPKlPT_S7_PKS6_S9_illlliPT2_S5_iiiiPKf --------------------------
	.section	.text._ZN4vllm38concat_and_cache_mla_rope_fused_kernelIN3c108BFloat16ELb1EffLNS_18Fp8KVCacheDataTypeE0EEEvPKlPT_S7_PKS6_S9_illlliPT2_S5_iiiiPKf,"ax",@progbits
	.align	128
        .global         _ZN4vllm38concat_and_cache_mla_rope_fused_kernelIN3c108BFloat16ELb1EffLNS_18Fp8KVCacheDataTypeE0EEEvPKlPT_S7_PKS6_S9_illlliPT2_S5_iiiiPKf
        .type           _ZN4vllm38concat_and_cache_mla_rope_fused_kernelIN3c108BFloat16ELb1EffLNS_18Fp8KVCacheDataTypeE0EEEvPKlPT_S7_PKS6_S9_illlliPT2_S5_iiiiPKf,@function
        .size           _ZN4vllm38concat_and_cache_mla_rope_fused_kernelIN3c108BFloat16ELb1EffLNS_18Fp8KVCacheDataTypeE0EEEvPKlPT_S7_PKS6_S9_illlliPT2_S5_iiiiPKf,(.L_x_490 - _ZN4vllm38concat_and_cache_mla_rope_fused_kernelIN3c108BFloat16ELb1EffLNS_18Fp8KVCacheDataTypeE0EEEvPKlPT_S7_PKS6_S9_illlliPT2_S5_iiiiPKf)
        .other          _ZN4vllm38concat_and_cache_mla_rope_fused_kernelIN3c108BFloat16ELb1EffLNS_18Fp8KVCacheDataTypeE0EEEvPKlPT_S7_PKS6_S9_illlliPT2_S5_iiiiPKf,@"STO_CUDA_ENTRY STV_DEFAULT"
_ZN4vllm38concat_and_cache_mla_rope_fused_kernelIN3c108BFloat16ELb1EffLNS_18Fp8KVCacheDataTypeE0EEEvPKlPT_S7_PKS6_S9_illlliPT2_S5_iiiiPKf:
.text._ZN4vllm38concat_and_cache_mla_rope_fused_kernelIN3c108BFloat16ELb1EffLNS_18Fp8KVCacheDataTypeE0EEEvPKlPT_S7_PKS6_S9_illlliPT2_S5_iiiiPKf:
[----:B------:R-:W0:Y:S01]  /*0000*/  LDC R1, c[0x0][0x28] ;  /* 0x00000a00ff017b82 */ /* 0x000e220000000800 */
[----:B------:R-:W1:Y:S07]  /*0010*/  S2R R21, SR_CTAID.X ;  /* 0x0000000000157919 */ /* 0x000e6e0000002500 */
[----:B------:R-:W1:Y:S01]  /*0020*/  LDC.64 R2, c[0x0][0x210] ;  /* 0x00008400ff027b82 */ /* 0x000e620000000a00 */
[----:B------:R-:W-:Y:S01]  /*0030*/  ULDC.64 UR16, c[0x0][0x208] ;  /* 0x0000820000107ab9 */ /* 0x000fe20000000a00 */
[----:B------:R-:W-:Y:S01]  /*0040*/  ULDC UR8, c[0x0][0x238] ;  /* 0x00008e0000087ab9 */ /* 0x000fe20000000800 */
[----:B0-----:R-:W-:-:S05]  /*0050*/  VIADD R1, R1, 0xfffffff8 ;  /* 0xfffffff801017836 */ /* 0x001fca0000000000 */
[----:B------:R-:W0:Y:S01]  /*0060*/  LDC.64 R4, c[0x0][0x270] ;  /* 0x00009c00ff047b82 */ /* 0x000e220000000a00 */
[----:B------:R-:W2:Y:S01]  /*0070*/  S2R R20, SR_TID.X ;  /* 0x0000000000147919 */ /* 0x000ea20000002100 */
[----:B------:R-:W-:Y:S01]  /*0080*/  ULDC UR6, c[0x0][0x260] ;  /* 0x0000980000067ab9 */ /* 0x000fe20000000800 */
[----:B------:R-:W-:Y:S01]  /*0090*/  ULDC.64 UR12, c[0x0][0x230] ;  /* 0x00008c00000c7ab9 */ /* 0x000fe20000000a00 */
[----:B------:R-:W-:Y:S01]  /*00a0*/  ULDC.64 UR14, c[0x0][0x248] ;  /* 0x00009200000e7ab9 */ /* 0x000fe20000000a00 */
[----:B------:R-:W-:Y:S01]  /*00b0*/  ULDC.64 UR18, c[0x0][0x218] ;  /* 0x0000860000127ab9 */ /* 0x000fe20000000a00 */
[C---:B-1----:R-:W-:Y:S01]  /*00c0*/  IMAD.WIDE.U32 R2, R21.reuse, 0x8, R2 ;  /* 0x0000000815027825 */ /* 0x042fe200078e0002 */
[----:B0-----:R-:W-:-:S05]  /*00d0*/  LEA R4, P0, R21, R4, 0x3 ;  /* 0x0000000415047211 */ /* 0x001fca00078018ff */
        /* <DEDUP_REMOVED lines=38> */
.L_x_426:
[----:B0-----:R-:W-:Y:S01]  /*0340*/  IABS R4, UR7 ;  /* 0x0000000700047c13 */ /* 0x001fe20008000000 */
[----:B------:R-:W-:Y:S01]  /*0350*/  IMAD.U32 R23, RZ, RZ, UR7 ;  /* 0x00000007ff177e24 */ /* 0x000fe2000f8e00ff */
[----:B------:R-:W-:Y:S02]  /*0360*/  IABS R5, R15 ;  /* 0x0000000f00057213 */ /* 0x000fe40000000000 */
[----:B------:R-:W-:-:S03]  /*0370*/  IADD3 R6, RZ, -R4, RZ ;  /* 0x80000004ff067210 */ /* 0x000fc60007ffe0ff */
        /* <DEDUP_REMOVED lines=8> */
[----:B------:R-:W-:Y:S02]  /*0400*/  ISETP.GE.AND P3, PT, R5, RZ, PT ;  /* 0x000000ff0500720c */ /* 0x000fe40003f66270 */
[----:B------:R-:W-:-:S05]  /*0410*/  MOV R5, R13 ;  /* 0x0000000d00057202 */ /* 0x000fca0000000f00 */
[----:B------:R-:W-:-:S06]  /*0420*/  @P1 VIADD R4, R4, 0x1 ;  /* 0x0000000104041836 */ /* 0x000fcc0000000000 */
        /* <DEDUP_REMOVED lines=13> */
[----:B------:R-:W-:Y:S01]  /*0500*/  LEA R4, P2, R6, UR12, 0x1 ;  /* 0x0000000c06047c11 */ /* 0x000fe2000f8408ff */
[----:B------:R-:W-:-:S03]  /*0510*/  IMAD.IADD R19, R9, 0x1, R19 ;  /* 0x0000000109137824 */ /* 0x000fc600078e0213 */
[-C--:B------:R-:W-:Y:S02]  /*0520*/  IADD3 R9, P1, R17, R8.reuse, RZ ;  /* 0x0000000811097210 */ /* 0x080fe40007f3e0ff */
[----:B------:R-:W-:Y:S02]  /*0530*/  LEA.HI.X R5, R6, UR13, R5, 0x1, P2 ;  /* 0x0000000d06057c11 */ /* 0x000fe400090f0c05 */
[----:B------:R-:W-:Y:S02]  /*0540*/  IADD3 R22, P2, R7, R8, RZ ;  /* 0x0000000807167210 */ /* 0x000fe40007f5e0ff */
[----:B------:R-:W-:Y:S02]  /*0550*/  LEA.HI.X.SX32 R18, R17, R19, 0x1, P1 ;  /* 0x0000001311127211 */ /* 0x000fe400008f0eff */
[----:B------:R-:W-:Y:S01]  /*0560*/  LEA R8, P1, R9, UR18, 0x1 ;  /* 0x0000001209087c11 */ /* 0x000fe2000f8208ff */
[----:B------:R-:W-:Y:S01]  /*0570*/  IMAD.X R17, R16, 0x1, R19, P2 ;  /* 0x0000000110117824 */ /* 0x000fe200010e0613 */
[----:B------:R-:W-:-:S02]  /*0580*/  LEA R6, P3, R23, R4, 0x1 ;  /* 0x0000000417067211 */ /* 0x000fc400078608ff */
        /* <DEDUP_REMOVED lines=8> */
[----:B------:R-:W-:-:S04]  /*0610*/  IADD3 R15, R10, R15, RZ ;  /* 0x0000000f0a0f7210 */ /* 0x000fc80007ffe0ff */
[----:B------:R-:W-:Y:S02]  /*0620*/  ISETP.GE.AND P1, PT, R15, UR6, PT ;  /* 0x000000060f007c0c */ /* 0x000fe4000bf26270 */
[----:B---3--:R-:W-:Y:S01]  /*0630*/  SHF.L.U32 R22, R19, 0x10, RZ ;  /* 0x0000001013167819 */ /* 0x008fe200000006ff */
[----:B--2---:R-:W-:Y:S02]  /*0640*/  IMAD.U32 R19, R4, 0x10000, RZ ;  /* 0x0001000004137824 */ /* 0x004fe400078e00ff */
[----:B----4-:R-:W-:Y:S02]  /*0650*/  IMAD.U32 R23, R6, 0x10000, RZ ;  /* 0x0001000006177824 */ /* 0x010fe400078e00ff */
[----:B-----5:R-:W-:Y:S02]  /*0660*/  IMAD.U32 R18, R18, 0x10000, RZ ;  /* 0x0001000012127824 */ /* 0x020fe400078e00ff */
        /* <DEDUP_REMOVED lines=8> */
[----:B0-----:R-:W-:-:S02]  /*06f0*/  IMAD.U32 R5, R24, 0x10000, RZ ;  /* 0x0001000018057824 */ /* 0x001fc400078e00ff */
[----:B-1----:R-:W-:Y:S02]  /*0700*/  IMAD.U32 R6, R22, 0x10000, RZ ;  /* 0x0001000016067824 */ /* 0x002fe400078e00ff */
        /* <DEDUP_REMOVED lines=9> */
.L_x_425:
[----:B------:R-:W-:Y:S05]  /*07a0*/  BSYNC B0 ;  /* 0x0000000000007941 */ /* 0x000fea0003800000 */
.L_x_424:
[----:B------:R-:W-:Y:S02]  /*07b0*/  ULDC UR14, c[0x0][0x284] ;  /* 0x0000a100000e7ab9 */ /* 0x000fe40000000800 */
[----:B------:R-:W-:-:S04]  /*07c0*/  USHF.R.S32.HI UR6, URZ, 0x1f, UR14 ;  /* 0x0000001f3f067899 */ /* 0x000fc8000801140e */
[----:B------:R-:W-:-:S06]  /*07d0*/  ULOP3.LUT UR4, UR21, UR6, URZ, 0xfc, !UPT ;  /* 0x0000000615047292 */ /* 0x000fcc000f8efc3f */
[----:B------:R-:W-:-:S13]  /*07e0*/  ISETP.NE.U32.AND P0, PT, RZ, UR4, PT ;  /* 0x00000004ff007c0c */ /* 0x000fda000bf05070 */
[----:B------:R-:W-:Y:S05]  /*07f0*/  @!P0 BRA `(.L_x_427) ;  /* 0x00000000002c8947 */ /* 0x000fea0003800000 */
[----:B0-----:R-:W-:-:S07]  /*0800*/  MOV R4, 0x820 ;  /* 0x0000082000047802 */ /* 0x001fce0000000f00 */
[----:B------:R-:W-:Y:S05]  /*0810*/  CALL.REL.NOINC `($__internal_13_$__cuda_sm20_div_s64) ;  /* 0x0000000800987944 */ /* 0x000fea0003c00000 */
        /* <DEDUP_REMOVED lines=9> */
.L_x_427:
        /* <DEDUP_REMOVED lines=24> */
.L_x_428:
        /* <DEDUP_REMOVED lines=27> */
[----:B------:R-:W-:Y:S01]  /*0be0*/  MOV R23, UR15 ;  /* 0x0000000f00177c02 */ /* 0x000fe20008000f00 */
[----:B------:R-:W-:Y:S01]  /*0bf0*/  IMAD.U32 R13, RZ, RZ, UR11 ;  /* 0x0000000bff0d7e24 */ /* 0x000fe2000f8e00ff */
[----:B------:R-:W-:-:S02]  /*0c00*/  USHF.R.S32.HI UR11, URZ, 0x1f, UR19 ;  /* 0x0000001f3f0b7899 */ /* 0x000fc40008011413 */
[----:B------:R-:W-:Y:S01]  /*0c10*/  SHF.L.U64.HI R23, R0, 0x1, R23 ;  /* 0x0000000100177819 */ /* 0x000fe20000010217 */
[----:B------:R-:W-:Y:S01]  /*0c20*/  IMAD.WIDE.U32 R12, R3, UR14, R12 ;  /* 0x0000000e030c7c25 */ /* 0x000fe2000f8e000c */
[----:B------:R-:W-:-:S06]  /*0c30*/  UIMAD UR11, UR11, UR14, UR12 ;  /* 0x0000000e0b0b72a4 */ /* 0x000fcc000f8e020c */
[----:B------:R-:W-:-:S07]  /*0c40*/  VIADD R25, R13, UR11 ;  /* 0x0000000b0d197c36 */ /* 0x000fce0008000000 */
.L_x_431:
[--C-:B0-2---:R-:W-:Y:S01]  /*0c50*/  SHF.R.S32.HI R5, RZ, 0x1f, R27.reuse ;  /* 0x0000001fff057819 */ /* 0x105fe2000001141b */
[C---:B------:R-:W-:Y:S01]  /*0c60*/  VIADD R18, R27.reuse, UR7 ;  /* 0x000000071b127c36 */ /* 0x040fe20008000000 */
[----:B------:R-:W-:Y:S01]  /*0c70*/  IADD3 R0, P1, R27, UR8, RZ ;  /* 0x000000081b007c10 */ /* 0x000fe2000ff3e0ff */
[----:B------:R-:W-:Y:S02]  /*0c80*/  IMAD.MOV.U32 R4, RZ, RZ, R27 ;  /* 0x000000ffff047224 */ /* 0x000fe400078e001b */
[----:B------:R-:W-:Y:S01]  /*0c90*/  IMAD R17, R21, UR21, RZ ;  /* 0x0000001515117c24 */ /* 0x000fe2000f8e02ff */
[----:B------:R-:W-:Y:S01]  /*0ca0*/  IADD3.X R3, R5, UR10, RZ, P1, !PT ;  /* 0x0000000a05037c10 */ /* 0x000fe20008ffe4ff */
[----:B------:R-:W-:Y:S01]  /*0cb0*/  IMAD.WIDE.U32 R10, R21, UR20, R4 ;  /* 0x00000014150a7c25 */ /* 0x000fe2000f8e0004 */
[C---:B------:R-:W-:Y:S02]  /*0cc0*/  LEA R8, P1, R0.reuse, UR26, 0x1 ;  /* 0x0000001a00087c11 */ /* 0x040fe4000f8208ff */
[----:B------:R-:W-:Y:S01]  /*0cd0*/  SHF.R.S32.HI R19, RZ, 0x1f, R18 ;  /* 0x0000001fff137819 */ /* 0x000fe20000011412 */
[----:B------:R-:W-:Y:S01]  /*0ce0*/  IMAD.U32 R7, RZ, RZ, UR7 ;  /* 0x00000007ff077e24 */ /* 0x000fe2000f8e00ff */
[----:B------:R-:W-:Y:S01]  /*0cf0*/  LEA.HI.X R9, R0, UR27, R3, 0x1, P1 ;  /* 0x0000001b00097c11 */ /* 0x000fe200088f0c03 */
[----:B------:R-:W-:Y:S01]  /*0d00*/  IMAD.IADD R3, R11, 0x1, R17 ;  /* 0x000000010b037824 */ /* 0x000fe200078e0211 */
[----:B------:R-:W-:-:S02]  /*0d10*/  LEA R14, P2, R10, UR22, 0x1 ;  /* 0x000000160a0e7c11 */ /* 0x000fc4000f8408ff */
[----:B------:R-:W-:Y:S01]  /*0d20*/  LEA R2, P1, R7, R8, 0x1 ;  /* 0x0000000807027211 */ /* 0x000fe200078208ff */
[----:B------:R-:W-:Y:S01]  /*0d30*/  IMAD.WIDE.U32 R6, R21, UR20, R18 ;  /* 0x0000001415067c25 */ /* 0x000fe2000f8e0012 */
[----:B------:R-:W-:Y:S01]  /*0d40*/  LEA.HI.X R15, R10, UR23, R3, 0x1, P2 ;  /* 0x000000170a0f7c11 */ /* 0x000fe200090f0c03 */
[----:B------:R-:W2:Y:S01]  /*0d50*/  LDG.E.U16.CONSTANT R0, desc[UR16][R8.64] ;  /* 0x0000001008007981 */ /* 0x000ea2000c1e9500 */
[----:B------:R-:W-:Y:S01]  /*0d60*/  IADD3.X R3, R9, R23, RZ, P1, !PT ;  /* 0x0000001709037210 */ /* 0x000fe20000ffe4ff */
[----:B------:R-:W-:Y:S01]  /*0d70*/  IMAD.IADD R7, R17, 0x1, R7 ;  /* 0x0000000111077824 */ /* 0x000fe200078e0207 */
[C---:B------:R-:W-:Y:S01]  /*0d80*/  LEA R16, P1, R6.reuse, UR22, 0x1 ;  /* 0x0000001606107c11 */ /* 0x040fe2000f8208ff */
[----:B------:R-:W3:Y:S03]  /*0d90*/  LDG.E.U16 R4, desc[UR16][R14.64] ;  /* 0x000000100e047981 */ /* 0x000ee6000c1e1500 */
[----:B------:R-:W-:Y:S01]  /*0da0*/  LEA.HI.X R17, R6, UR23, R7, 0x1, P1 ;  /* 0x0000001706117c11 */ /* 0x000fe200088f0c07 */
[----:B------:R-:W4:Y:S04]  /*0db0*/  LDG.E.U16.CONSTANT R2, desc[UR16][R2.64] ;  /* 0x0000001002027981 */ /* 0x000f28000c1e9500 */
[----:B------:R-:W5:Y:S01]  /*0dc0*/  LDG.E.U16 R6, desc[UR16][R16.64] ;  /* 0x0000001010067981 */ /* 0x000f62000c1e1500 */
[----:B--2---:R-:W-:-:S02]  /*0dd0*/  IMAD.U32 R7, R0, 0x10000, RZ ;  /* 0x0001000000077824 */ /* 0x004fc400078e00ff */
[----:B---3--:R-:W-:Y:S02]  /*0de0*/  IMAD.U32 R4, R4, 0x10000, RZ ;  /* 0x0001000004047824 */ /* 0x008fe400078e00ff */
[----:B----4-:R-:W-:Y:S02]  /*0df0*/  IMAD.U32 R11, R2, 0x10000, RZ ;  /* 0x00010000020b7824 */ /* 0x010fe400078e00ff */
[----:B------:R-:W-:Y:S01]  /*0e00*/  FMUL.FTZ R0, R4, R7 ;  /* 0x0000000704007220 */ /* 0x000fe20000410000 */
[----:B-----5:R-:W-:Y:S02]  /*0e10*/  IMAD.U32 R6, R6, 0x10000, RZ ;  /* 0x0001000006067824 */ /* 0x020fe400078e00ff */
[----:B------:R-:W-:-:S03]  /*0e20*/  FMUL.FTZ R8, R4, R11 ;  /* 0x0000000b04087220 */ /* 0x000fc60000410000 */
[----:B------:R-:W0:Y:S01]  /*0e30*/  F2F.BF16.F32 R0, R0 ;  /* 0x0000000000007304 */ /* 0x000e220000202000 */
[----:B------:R-:W-:Y:S01]  /*0e40*/  FMUL.FTZ R2, R6, R11 ;  /* 0x0000000b06027220 */ /* 0x000fe20000410000 */
[----:B------:R-:W-:-:S06]  /*0e50*/  FMUL.FTZ R6, R7, R6 ;  /* 0x0000000607067220 */ /* 0x000fcc0000410000 */
[----:B------:R-:W2:Y:S01]  /*0e60*/  F2F.BF16.F32 R2, R2 ;  /* 0x0000000200027304 */ /* 0x000ea20000202000 */
[----:B0-----:R-:W-:-:S07]  /*0e70*/  IMAD.U32 R3, R0, 0x10000, RZ ;  /* 0x0001000000037824 */ /* 0x001fce00078e00ff */
[----:B------:R-:W0:Y:S01]  /*0e80*/  F2F.BF16.F32 R8, R8 ;  /* 0x0000000800087304 */ /* 0x000e220000202000 */
[----:B--2---:R-:W-:-:S07]  /*0e90*/  IMAD.U32 R4, R2, 0x10000, RZ ;  /* 0x0001000002047824 */ /* 0x004fce00078e00ff */
[----:B------:R-:W2:Y:S01]  /*0ea0*/  F2F.BF16.F32 R6, R6 ;  /* 0x0000000600067304 */ /* 0x000ea20000202000 */
[----:B------:R-:W-:Y:S01]  /*0eb0*/  FADD.FTZ R11, R3, -R4 ;  /* 0x80000004030b7221 */ /* 0x000fe20000010000 */
[----:B0-----:R-:W-:-:S04]  /*0ec0*/  SHF.L.U32 R7, R8, 0x10, RZ ;  /* 0x0000001008077819 */ /* 0x001fc800000006ff */
[----:B------:R-:W-:-:S04]  /*0ed0*/  F2FP.BF16.F32.PACK_AB R11, RZ, R11 ;  /* 0x0000000bff0b723e */ /* 0x000fc800000010ff */
[----:B------:R-:W-:Y:S01]  /*0ee0*/  PRMT R9, R11, 0x7610, R9 ;  /* 0x000076100b097816 */ /* 0x000fe20000000009 */
[----:B--2---:R-:W-:-:S04]  /*0ef0*/  IMAD.U32 R0, R6, 0x10000, RZ ;  /* 0x0001000006007824 */ /* 0x004fc800078e00ff */
[----:B------:R2:W-:Y:S01]  /*0f00*/  STL.U16 [R1], R9 ;  /* 0x0000000901007387 */ /* 0x0005e20000100400 */
[----:B------:R-:W-:-:S05]  /*0f10*/  FADD.FTZ R10, R0, R7 ;  /* 0x00000007000a7221 */ /* 0x000fca0000010000 */
[----:B------:R-:W-:-:S05]  /*0f20*/  F2FP.BF16.F32.PACK_AB R10, RZ, R10 ;  /* 0x0000000aff0a723e */ /* 0x000fca00000010ff */
[----:B------:R2:W-:Y:S04]  /*0f30*/  STL.U16 [R1+0x4], R10 ;  /* 0x0000040a01007387 */ /* 0x0005e80000100400 */
[----:B------:R-:W3:Y:S01]  /*0f40*/  LDL.64 R2, [R1] ;  /* 0x0000000001027983 */ /* 0x000ee20000100a00 */
[-C--:B------:R-:W-:Y:S01]  /*0f50*/  IADD3 R0, P1, R27, R12.reuse, RZ ;  /* 0x0000000c1b007210 */ /* 0x080fe20007f3e0ff */
[----:B-1----:R-:W-:Y:S01]  /*0f60*/  IMAD.IADD R27, R22, 0x1, R27 ;  /* 0x00000001161b7824 */ /* 0x002fe200078e021b */
[----:B------:R-:W-:Y:S01]  /*0f70*/  IADD3 R7, P2, R18, R12, RZ ;  /* 0x0000000c12077210 */ /* 0x000fe20007f5e0ff */
[----:B------:R2:W-:Y:S01]  /*0f80*/  STG.E.U16 desc[UR16][R14.64], R11 ;  /* 0x0000000b0e007986 */ /* 0x0005e2000c101510 */
[----:B------:R-:W-:Y:S01]  /*0f90*/  PRMT R18, R10, 0x7610, R18 ;  /* 0x000076100a127816 */ /* 0x000fe20000000012 */
[--C-:B------:R-:W-:Y:S01]  /*0fa0*/  IMAD.X R5, R5, 0x1, R25.reuse, P1 ;  /* 0x0000000105057824 */ /* 0x100fe200008e0619 */
[C---:B------:R-:W-:Y:S01]  /*0fb0*/  LEA R4, P1, R0.reuse, UR24, 0x2 ;  /* 0x0000001800047c11 */ /* 0x040fe2000f8210ff */
[----:B------:R-:W-:Y:S01]  /*0fc0*/  IMAD.X R8, R19, 0x1, R25, P2 ;  /* 0x0000000113087824 */ /* 0x000fe200010e0619 */
[----:B------:R-:W-:Y:S01]  /*0fd0*/  LEA R6, P2, R7, UR24, 0x2 ;  /* 0x0000001807067c11 */ /* 0x000fe2000f8410ff */
[----:B------:R2:W-:Y:S01]  /*0fe0*/  STG.E.U16 desc[UR16][R16.64], R18 ;  /* 0x0000001210007986 */ /* 0x0005e2000c101510 */
[----:B------:R-:W-:-:S02]  /*0ff0*/  LEA.HI.X R5, R0, UR25, R5, 0x2, P1 ;  /* 0x0000001900057c11 */ /* 0x000fc400088f1405 */
[----:B------:R-:W-:Y:S02]  /*1000*/  LEA.HI.X R7, R7, UR25, R8, 0x2, P2 ;  /* 0x0000001907077c11 */ /* 0x000fe400090f1408 */
[----:B------:R-:W-:Y:S01]  /*1010*/  ISETP.GE.AND P1, PT, R27, UR7, PT ;  /* 0x000000071b007c0c */ /* 0x000fe2000bf26270 */
[----:B---3--:R2:W-:Y:S04]  /*1020*/  STG.E desc[UR16][R4.64], R2 ;  /* 0x0000000204007986 */ /* 0x0085e8000c101910 */
[----:B------:R2:W-:Y:S08]  /*1030*/  STG.E desc[UR16][R6.64], R3 ;  /* 0x0000000306007986 */ /* 0x0005f0000c101910 */
[----:B------:R-:W-:Y:S05]  /*1040*/  @!P1 BRA `(.L_x_431) ;  /* 0xfffffffc00009947 */ /* 0x000fea000383ffff */
.L_x_430:
[----:B------:R-:W-:Y:S05]  /*1050*/  BSYNC B0 ;  /* 0x0000000000007941 */ /* 0x000fea0003800000 */
.L_x_429:
        /* <DEDUP_REMOVED lines=17> */
.L_x_433:
[----:B0-2---:R-:W-:Y:S02]  /*1170*/  SHF.R.S32.HI R5, RZ, 0x1f, R20 ;  /* 0x0000001fff057819 */ /* 0x005fe40000011414 */
[----:B------:R-:W-:-:S05]  /*1180*/  MOV R4, R20 ;  /* 0x0000001400047202 */ /* 0x000fca0000000f00 */
[----:B-1----:R-:W-:-:S04]  /*1190*/  IMAD.WIDE.U32 R2, R21, UR6, R4 ;  /* 0x0000000615027c25 */ /* 0x002fc8000f8e0004 */
[----:B------:R-:W-:Y:S01]  /*11a0*/  IMAD R3, R21, UR7, R3 ;  /* 0x0000000715037c24 */ /* 0x000fe2000f8e0203 */
[----:B------:R-:W-:-:S04]  /*11b0*/  LEA R6, P0, R2, UR10, 0x1 ;  /* 0x0000000a02067c11 */ /* 0x000fc8000f8008ff */
[----:B------:R-:W-:-:S06]  /*11c0*/  LEA.HI.X R7, R2, UR11, R3, 0x1, P0 ;  /* 0x0000000b02077c11 */ /* 0x000fcc00080f0c03 */
[----:B------:R-:W2:Y:S01]  /*11d0*/  LDG.E.CONSTANT R7, desc[UR16][R6.64] ;  /* 0x0000001006077981 */ /* 0x000ea2000c1e9900 */
[C---:B------:R-:W-:Y:S01]  /*11e0*/  IADD3 R0, P0, R20.reuse, UR8, RZ ;  /* 0x0000000814007c10 */ /* 0x040fe2000ff1e0ff */
[----:B------:R-:W-:-:S03]  /*11f0*/  VIADD R20, R20, UR5 ;  /* 0x0000000514147c36 */ /* 0x000fc60008000000 */
[----:B------:R-:W-:Y:S02]  /*1200*/  IADD3.X R3, R5, UR4, RZ, P0, !PT ;  /* 0x0000000405037c10 */ /* 0x000fe400087fe4ff */
[----:B------:R-:W-:-:S04]  /*1210*/  LEA R2, P0, R0, UR12, 0x2 ;  /* 0x0000000c00027c11 */ /* 0x000fc8000f8010ff */
[----:B------:R-:W-:Y:S02]  /*1220*/  LEA.HI.X R3, R0, UR13, R3, 0x2, P0 ;  /* 0x0000000d00037c11 */ /* 0x000fe400080f1403 */
[----:B------:R-:W-:-:S03]  /*1230*/  ISETP.GE.AND P0, PT, R20, UR28, PT ;  /* 0x0000001c14007c0c */ /* 0x000fc6000bf06270 */
[----:B--2---:R1:W-:Y:S10]  /*1240*/  STG.E desc[UR16][R2.64], R7 ;  /* 0x0000000702007986 */ /* 0x0043f4000c101910 */
[----:B------:R-:W-:Y:S05]  /*1250*/  @!P0 BRA `(.L_x_433) ;  /* 0xfffffffc00c48947 */ /* 0x000fea000383ffff */
[----:B------:R-:W-:Y:S05]  /*1260*/  BSYNC B0 ;  /* 0x0000000000007941 */ /* 0x000fea0003800000 */
.L_x_432:
[----:B------:R-:W-:Y:S05]  /*1270*/  EXIT ;  /* 0x000000000000794d */ /* 0x000fea0003800000 */
        .weak           $__internal_13_$__cuda_sm20_div_s64
        .type           $__internal_13_$__cuda_sm20_div_s64,@function
        .size           $__internal_13_$__cuda_sm20_div_s64,(.L_x_490 - $__internal_13_$__cuda_sm20_div_s64)
$__internal_13_$__cuda_sm20_div_s64:
        /* <DEDUP_REMOVED lines=89> */
[----:B------:R-:W-:Y:S11]  /*1810*/  RET.REL.NODEC R2 `(_ZN4vllm38concat_and_cache_mla_rope_fused_kernelIN3c108BFloat16ELb1EffLNS_18Fp8KVCacheDataTypeE0EEEvPKlPT_S7_PKS6_S9_illlliPT2_S5_iiiiPKf) ;  /* 0xffffffe402f87950 */ /* 0x000ff60003c3ffff */
.L_x_434:
        /* <DEDUP_REMOVED lines=14> */
.L_x_490:


//--------------------- .text._ZN4vllm38concat_and_cache_mla_rope_fused_kernelIN3c104HalfELb0EffLNS_18Fp8KVCacheDataTypeE0EEEvPKlPT_S7_PKS6_S9_illlliPT2_S5_iiiiPKf --------------------------
	.section	.text._ZN4vllm38concat_and_cache_mla_rope_fused_kernelIN3c104HalfELb0EffLNS_18Fp8KVCacheDataTypeE0EEEvPKlPT_S7_PKS6_S9_illlliPT2_S5_iiiiPKf,"ax",@progbits
	.align	128
        .global         _ZN4vllm38concat_and_cache_mla_rope_fused_kernelIN3c104HalfELb0EffLNS_18Fp8KVCacheDataTypeE0EEEvPKlPT_S7_PKS6_S9_illlliPT2_S5_iiiiPKf
        .type           _ZN4vllm38concat_and_cache_mla_rope_fused_kernelIN3c104HalfELb0EffLNS_18Fp8KVCacheDataTypeE0EEEvPKlPT_S7_PKS6_S9_illlliPT2_S5_iiiiPKf,@function
        .size           _ZN4vllm38concat_and_cache_mla_rope_fused_kernelIN3c104HalfELb0EffLNS_18Fp8KVCacheDataTypeE0EEEvPKlPT_S7_PKS6_S9_illlliPT2_S5_iiiiPKf,(.L_x_491 - _ZN4vllm38concat_and_cache_mla_rope_fused_kernelIN3c104HalfELb0EffLNS_18Fp8KVCacheDataTypeE0EEEvPKlPT_S7_PKS6_S9_illlliPT2_S5_iiiiPKf)
        .other          _ZN4vllm38concat_and_cache_mla_rope_fused_kernelIN3c104HalfELb0EffLNS_18Fp8KVCacheDataTypeE0EEEvPKlPT_S7_PKS6_S9_illlliPT2_S5_iiiiPKf,@"STO_CUDA_ENTRY STV_DEFAULT"
_ZN4vllm38concat_and_cache_mla_rope_fused_kernelIN3c104HalfELb0EffLNS_18Fp8KVCacheDataTypeE0EEEvPKlPT_S7_PKS6_S9_illlliPT2_S5_iiiiPKf:
.text._ZN4vllm38concat_and_cache_mla_rope_fused_kernelIN3c104HalfELb0EffLNS_18Fp8KVCacheDataTypeE0EEEvPKlPT_S7_PKS6_S9_illlliPT2_S5_iiiiPKf:
        /* <DEDUP_REMOVED lines=31> */
[----:B------:R-:W-:Y:S01]  /*01f0*/  MOV R20, R4 ;  /* 0x0000000400147202 */ /* 0x000fe20000000f00 */
[----:B------:R-:W-:Y:S01]  /*0200*/  IMAD R21, R0, UR7, R3 ;  /* 0x0000000700157c24 */ /* 0x000fe2000f8e0203 */
[----:B------:R-:W-:-:S02]  /*0210*/  LOP3.LUT R18, RZ, R5, RZ, 0x33, !PT ;  /* 0x00000005ff127212 */ /* 0x000fc400078e33ff */
[----:B-1----:R-:W1:Y:S02]  /*0220*/  MUFU.RCP R8, R8 ;  /* 0x0000000800087308 */ /* 0x002e640000001000 */
[----:B-1----:R-:W-:Y:S02]  /*0230*/  IADD3 R23, R8, 0xffffffe, RZ ;  /* 0x0ffffffe08177810 */ /* 0x002fe40007ffe0ff */
[----:B------:R-:W-:-:S04]  /*0240*/  SHF.R.S32.HI R8, RZ, 0x1f, R5 ;  /* 0x0000001fff087819 */ /* 0x000fc80000011405 */
[----:B------:R-:W1:Y:S01]  /*0250*/  F2I.FTZ.U32.TRUNC.NTZ R23, R23 ;  /* 0x0000001700177305 */ /* 0x000e62000021f000 */
[----:B------:R-:W-:Y:S01]  /*0260*/  SHF.L.U64.HI R19, R5, 0x1, R8 ;  /* 0x0000000105137819 */ /* 0x000fe20000010208 */
[----:B-1----:R-:W-:-:S04]  /*0270*/  IMAD.MOV R9, RZ, RZ, -R23 ;  /* 0x000000ffff097224 */ /* 0x002fc800078e0a17 */
[----:B------:R-:W-:-:S04]  /*0280*/  IMAD R9, R9, R16, RZ ;  /* 0x0000001009097224 */ /* 0x000fc800078e02ff */
[----:B0-----:R-:W-:-:S07]  /*0290*/  IMAD.HI.U32 R22, R23, R9, R22 ;  /* 0x0000000917167227 */ /* 0x001fce00078e0016 */
.L_x_437:
        /* <DEDUP_REMOVED lines=21> */
[----:B------:R-:W-:-:S03]  /*03f0*/  IMAD R14, R12, UR10, RZ ;  /* 0x0000000a0c0e7c24 */ /* 0x000fc6000f8e02ff */
[----:B------:R-:W-:Y:S01]  /*0400*/  SHF.L.U32 R15, R23, 0x1, RZ ;  /* 0x00000001170f7819 */ /* 0x000fe200000006ff */
[----:B------:R-:W-:Y:S01]  /*0410*/  IMAD R14, R13, UR11, R14 ;  /* 0x0000000b0d0e7c24 */ /* 0x000fe2000f8e020e */
[----:B------:R-:W-:Y:S02]  /*0420*/  IADD3 R12, P1, R23, R10, RZ ;  /* 0x0000000a170c7210 */ /* 0x000fe40007f3e0ff */
[----:B------:R-:W-:Y:S02]  /*0430*/  SHF.R.S32.HI R13, RZ, 0x1f, R15 ;  /* 0x0000001fff0d7819 */ /* 0x000fe4000001140f */
[----:B------:R-:W-:Y:S02]  /*0440*/  IADD3 R15, P2, R15, R8, RZ ;  /* 0x000000080f0f7210 */ /* 0x000fe40007f5e0ff */
[----:B------:R-:W-:Y:S02]  /*0450*/  LEA.HI.X.SX32 R23, R23, R6, 0x1, P1 ;  /* 0x0000000617177211 */ /* 0x000fe400008f0eff */
[----:B------:R-:W-:-:S02]  /*0460*/  LEA R8, P1, R12, UR8, 0x1 ;  /* 0x000000080c087c11 */ /* 0x000fc4000f8208ff */
[----:B------:R-:W-:Y:S02]  /*0470*/  IADD3.X R24, R13, R9, R14, P2, !PT ;  /* 0x000000090d187210 */ /* 0x000fe400017fe40e */
[----:B------:R-:W-:Y:S02]  /*0480*/  LEA.HI.X R9, R12, UR9, R23, 0x1, P1 ;  /* 0x000000090c097c11 */ /* 0x000fe400088f0c17 */
[----:B------:R-:W-:Y:S02]  /*0490*/  LEA R12, P1, R5, R8, 0x1 ;  /* 0x00000008050c7211 */ /* 0x000fe400078208ff */
[----:B------:R-:W-:Y:S01]  /*04a0*/  LEA R14, P2, R15, UR12, 0x1 ;  /* 0x0000000c0f0e7c11 */ /* 0x000fe2000f8408ff */
[----:B------:R-:W2:Y:S02]  /*04b0*/  LDG.E.U16.CONSTANT R23, desc[UR4][R8.64] ;  /* 0x0000000408177981 */ /* 0x000ea4000c1e9500 */
[----:B------:R-:W-:Y:S01]  /*04c0*/  IMAD.X R13, R9, 0x1, R19, P1 ;  /* 0x00000001090d7824 */ /* 0x000fe200008e0613 */
[----:B------:R-:W-:-:S04]  /*04d0*/  LEA.HI.X R15, R15, UR13, R24, 0x1, P2 ;  /* 0x0000000d0f0f7c11 */ /* 0x000fc800090f0c18 */
        /* <DEDUP_REMOVED lines=26> */
.L_x_436:
[----:B------:R-:W-:Y:S05]  /*0680*/  BSYNC B0 ;  /* 0x0000000000007941 */ /* 0x000fea0003800000 */
.L_x_435:
        /* <DEDUP_REMOVED lines=10> */
[----:B0-----:R-:W-:Y:S05]  /*0730*/  CALL.REL.NOINC `($__internal_14_$__cuda_sm20_div_s64) ;  /* 0x0000000800407944 */ /* 0x001fea0003c00000 */
[----:B------:R-:W0:Y:S01]  /*0740*/  LDC R9, c[0x0][0x284] ;  /* 0x0000a100ff097b82 */ /* 0x000e220000000800 */
[----:B------:R-:W-:Y:S02]  /*0750*/  IADD3 R12, P0, RZ, -R14, RZ ;  /* 0x8000000eff0c7210 */ /* 0x000fe40007f1e0ff */
[-C--:B------:R-:W-:Y:S02]  /*0760*/  MOV R13, R15.reuse ;  /* 0x0000000f000d7202 */ /* 0x080fe40000000f00 */
[----:B------:R-:W-:-:S05]  /*0770*/  IADD3.X R7, RZ, ~R15, RZ, P0, !PT ;  /* 0x8000000fff077210 */ /* 0x000fca00007fe4ff */
[-C--:B0-----:R-:W-:Y:S02]  /*0780*/  IMAD R7, R7, R9.reuse, RZ ;  /* 0x0000000907077224 */ /* 0x081fe400078e02ff */
[----:B------:R-:W-:-:S04]  /*0790*/  IMAD.WIDE.U32 R8, R12, R9, R2 ;  /* 0x000000090c087225 */ /* 0x000fc800078e0002 */
[----:B------:R-:W-:Y:S02]  /*07a0*/  IMAD R7, R12, UR6, R7 ;  /* 0x000000060c077c24 */ /* 0x000fe4000f8e0207 */
[----:B------:R-:W-:Y:S02]  /*07b0*/  IMAD.MOV.U32 R12, RZ, RZ, R14 ;  /* 0x000000ffff0c7224 */ /* 0x000fe400078e000e */
[----:B------:R-:W-:Y:S01]  /*07c0*/  IMAD.IADD R7, R9, 0x1, R7 ;  /* 0x0000000109077824 */ /* 0x000fe200078e0207 */
[----:B------:R-:W-:Y:S06]  /*07d0*/  BRA `(.L_x_439) ;  /* 0x0000000000587947 */ /* 0x000fec0003800000 */
.L_x_438:
[----:B------:R-:W1:Y:S01]  /*07e0*/  I2F.U32.RP R7, UR7 ;  /* 0x0000000700077d06 */ /* 0x000e620008209000 */
[----:B------:R-:W-:-:S07]  /*07f0*/  ISETP.NE.U32.AND P2, PT, RZ, UR7, PT ;  /* 0x00000007ff007c0c */ /* 0x000fce000bf45070 */
[----:B-1----:R-:W0:Y:S02]  /*0800*/  MUFU.RCP R7, R7 ;  /* 0x0000000700077308 */ /* 0x002e240000001000 */
[----:B0-----:R-:W-:Y:S01]  /*0810*/  VIADD R8, R7, 0xffffffe ;  /* 0x0ffffffe07087836 */ /* 0x001fe20000000000 */
[----:B------:R-:W-:-:S05]  /*0820*/  MOV R7, RZ ;  /* 0x000000ff00077202 */ /* 0x000fca0000000f00 */
[----:B------:R0:W1:Y:S02]  /*0830*/  F2I.FTZ.U32.TRUNC.NTZ R9, R8 ;  /* 0x0000000800097305 */ /* 0x000064000021f000 */
[----:B0-----:R-:W-:Y:S01]  /*0840*/  HFMA2.MMA R8, -RZ, RZ, 0, 0 ;  /* 0x00000000ff087435 */ /* 0x001fe200000001ff */
[----:B-1----:R-:W-:-:S04]  /*0850*/  IMAD.MOV R13, RZ, RZ, -R9 ;  /* 0x000000ffff0d7224 */ /* 0x002fc800078e0a09 */
[----:B------:R-:W-:-:S05]  /*0860*/  IMAD R13, R13, UR7, RZ ;  /* 0x000000070d0d7c24 */ /* 0x000fca000f8e02ff */
[----:B------:R-:W-:-:S04]  /*0870*/  IMAD.HI.U32 R9, R9, R13, R8 ;  /* 0x0000000d09097227 */ /* 0x000fc800078e0008 */
[----:B------:R-:W-:Y:S02]  /*0880*/  IMAD.MOV.U32 R13, RZ, RZ, RZ ;  /* 0x000000ffff0d7224 */ /* 0x000fe400078e00ff */
        /* <DEDUP_REMOVED lines=10> */
[----:B------:R-:W-:-:S07]  /*0930*/  IMAD R8, R9, UR7, R2 ;  /* 0x0000000709087c24 */ /* 0x000fce000f8e0202 */
.L_x_439:
        /* <DEDUP_REMOVED lines=16> */
[----:B------:R-:W-:Y:S02]  /*0a40*/  IMAD.U32 R2, RZ, RZ, UR10 ;  /* 0x0000000aff027e24 */ /* 0x000fe4000f8e00ff */
[----:B------:R-:W-:Y:S02]  /*0a50*/  IMAD R17, R7, UR9, RZ ;  /* 0x0000000907117c24 */ /* 0x000fe4000f8e02ff */
[----:B------:R-:W-:Y:S01]  /*0a60*/  IMAD R15, R12, UR6, R9 ;  /* 0x000000060c0f7c24 */ /* 0x000fe2000f8e0209 */
[----:B------:R-:W-:Y:S01]  /*0a70*/  MOV R3, UR7 ;  /* 0x0000000700037c02 */ /* 0x000fe20008000f00 */
[----:B------:R-:W0:Y:S01]  /*0a80*/  LDC R9, c[0x0][RZ] ;  /* 0x00000000ff097b82 */ /* 0x000e220000000800 */
[----:B------:R-:W-:Y:S01]  /*0a90*/  USHF.R.S32.HI UR6, URZ, 0x1f, UR9 ;  /* 0x0000001f3f067899 */ /* 0x000fe20008011409 */
[----:B------:R-:W-:-:S02]  /*0aa0*/  IMAD.MOV.U32 R24, RZ, RZ, R4 ;  /* 0x000000ffff187224 */ /* 0x000fc400078e0004 */
[----:B------:R-:W-:-:S04]  /*0ab0*/  IMAD.WIDE.U32 R2, R12, UR8, R2 ;  /* 0x000000080c027c25 */ /* 0x000fc8000f8e0002 */
[----:B------:R-:W-:Y:S02]  /*0ac0*/  IMAD.IADD R3, R3, 0x1, R15 ;  /* 0x0000000103037824 */ /* 0x000fe400078e020f */
[C---:B------:R-:W-:Y:S02]  /*0ad0*/  IMAD R17, R8.reuse, UR6, R17 ;  /* 0x0000000608117c24 */ /* 0x040fe4000f8e0211 */
[----:B------:R-:W-:Y:S01]  /*0ae0*/  IMAD.WIDE.U32 R14, R8, UR9, R2 ;  /* 0x00000009080e7c25 */ /* 0x000fe2000f8e0002 */
[----:B------:R-:W-:-:S04]  /*0af0*/  SHF.R.S32.HI R2, RZ, 0x1f, R5 ;  /* 0x0000001fff027819 */ /* 0x000fc80000011405 */
[----:B------:R-:W-:Y:S02]  /*0b00*/  SHF.L.U64.HI R27, R5, 0x1, R2 ;  /* 0x00000001051b7819 */ /* 0x000fe40000010202 */
[----:B------:R-:W-:-:S07]  /*0b10*/  IADD3 R25, R15, R17, RZ ;  /* 0x000000110f197210 */ /* 0x000fce0007ffe0ff */
.L_x_442:
        /* <DEDUP_REMOVED lines=11> */
[----:B------:R-:W2:Y:S01]  /*0bd0*/  LDG.E.U16.CONSTANT R20, desc[UR4][R2.64] ;  /* 0x0000000402147981 */ /* 0x000ea2000c1e9500 */
[----:B------:R-:W-:-:S03]  /*0be0*/  IMAD.X R23, R3, 0x1, R27, P1 ;  /* 0x0000000103177824 */ /* 0x000fc600008e061b */
[----:B------:R-:W3:Y:S04]  /*0bf0*/  LDG.E.U16 R21, desc[UR4][R16.64] ;  /* 0x0000000410157981 */ /* 0x000ee8000c1e1500 */
[----:B------:R-:W4:Y:S04]  /*0c00*/  LDG.E.U16.CONSTANT R22, desc[UR4][R22.64] ;  /* 0x0000000416167981 */ /* 0x000f28000c1e9500 */
[----:B------:R-:W5:Y:S01]  /*0c10*/  LDG.E.U16 R26, desc[UR4][R16.64+0x2] ;  /* 0x00000204101a7981 */ /* 0x000f62000c1e1500 */
[----:B--2---:R-:W-:Y:S02]  /*0c20*/  HADD2.F32 R20, -RZ, R20.H0_H0 ;  /* 0x20000014ff147230 */ /* 0x004fe40000004100 */
[----:B---3--:R-:W-:-:S02]  /*0c30*/  HADD2.F32 R21, -RZ, R21.H0_H0 ;  /* 0x20000015ff157230 */ /* 0x008fc40000004100 */
[----:B----4-:R-:W-:Y:S02]  /*0c40*/  HADD2.F32 R28, -RZ, R22.H0_H0 ;  /* 0x20000016ff1c7230 */ /* 0x010fe40000004100 */
[----:B-----5:R-:W-:Y:S02]  /*0c50*/  HADD2.F32 R29, -RZ, R26.H0_H0 ;  /* 0x2000001aff1d7230 */ /* 0x020fe40000004100 */
[C---:B------:R-:W-:Y:S01]  /*0c60*/  FMUL.FTZ R26, R21.reuse, R20 ;  /* 0x00000014151a7220 */ /* 0x040fe20000410000 */
[-C--:B------:R-:W-:Y:S02]  /*0c70*/  FMUL.FTZ R3, R21, R28.reuse ;  /* 0x0000001c15037220 */ /* 0x080fe40000410000 */
[----:B------:R-:W-:Y:S01]  /*0c80*/  FMUL.FTZ R20, R20, R29 ;  /* 0x0000001d14147220 */ /* 0x000fe20000410000 */
[----:B------:R-:W-:-:S04]  /*0c90*/  FMUL.FTZ R21, R29, R28 ;  /* 0x0000001c1d157220 */ /* 0x000fc80000410000 */
[----:B------:R-:W-:Y:S02]  /*0ca0*/  F2FP.F16.F32.PACK_AB R20, R3, R20 ;  /* 0x000000140314723e */ /* 0x000fe400000000ff */
[----:B------:R-:W-:-:S03]  /*0cb0*/  F2FP.F16.F32.PACK_AB R26, R21, R26 ;  /* 0x0000001a151a723e */ /* 0x000fc600000000ff */
[----:B------:R-:W-:Y:S02]  /*0cc0*/  HADD2.F32 R21, -RZ, R20.H0_H0 ;  /* 0x20000014ff157230 */ /* 0x000fe40000004100 */
[--C-:B------:R-:W-:Y:S02]  /*0cd0*/  HADD2.F32 R2, -RZ, R26.reuse.H0_H0 ;  /* 0x2000001aff027230 */ /* 0x100fe40000004100 */
[----:B------:R-:W-:Y:S02]  /*0ce0*/  HADD2.F32 R3, -RZ, R26.H1_H1 ;  /* 0x3000001aff037230 */ /* 0x000fe40000004100 */
[----:B------:R-:W-:-:S03]  /*0cf0*/  HADD2.F32 R20, -RZ, R20.H1_H1 ;  /* 0x30000014ff147230 */ /* 0x000fc60000004100 */
[----:B------:R-:W-:Y:S02]  /*0d00*/  FADD.FTZ R23, R2, -R3 ;  /* 0x8000000302177221 */ /* 0x000fe40000010000 */
[----:B------:R-:W-:-:S03]  /*0d10*/  FADD.FTZ R26, R21, R20 ;  /* 0x00000014151a7221 */ /* 0x000fc60000010000 */
[----:B------:R-:W-:Y:S02]  /*0d20*/  F2FP.F16.F32.PACK_AB R23, RZ, R23 ;  /* 0x00000017ff17723e */ /* 0x000fe400000000ff */
[----:B------:R-:W-:Y:S02]  /*0d30*/  F2FP.F16.F32.PACK_AB R26, RZ, R26 ;  /* 0x0000001aff1a723e */ /* 0x000fe400000000ff */
        /* <DEDUP_REMOVED lines=16> */
.L_x_441:
[----:B------:R-:W-:Y:S05]  /*0e40*/  BSYNC B0 ;  /* 0x0000000000007941 */ /* 0x000fea0003800000 */
.L_x_440:
        /* <DEDUP_REMOVED lines=16> */
.L_x_443:
        /* <DEDUP_REMOVED lines=15> */
        .weak           $__internal_14_$__cuda_sm20_div_s64
        .type           $__internal_14_$__cuda_sm20_div_s64,@function
        .size           $__internal_14_$__cuda_sm20_div_s64,(.L_x_491 - $__internal_14_$__cuda_sm20_div_s64)
$__internal_14_$__cuda_sm20_div_s64:
        /* <DEDUP_REMOVED lines=40> */
[----:B------:R-:W-:Y:S01]  /*12c0*/  IMAD.HI.U32 R14, R16, R13, RZ ;  /* 0x0000000d100e7227 */ /* 0x000fe200078e00ff */
[----:B------:R-:W-:Y:S01]  /*12d0*/  IADD3.X R18, RZ, RZ, R15, P2, P1 ;  /* 0x000000ffff127210 */ /* 0x000fe200017e240f */
[----:B------:R-:W-:Y:S01]  /*12e0*/  HFMA2.MMA R15, -RZ, RZ, 0, 0 ;  /* 0x00000000ff0f7435 */ /* 0x000fe200000001ff */
[----:B------:R-:W-:-:S05]  /*12f0*/  SEL R17, R17, R3, !P3 ;  /* 0x0000000311117207 */ /* 0x000fca0005800000 */
[-C--:B------:R-:W-:Y:S02]  /*1300*/  IMAD R19, R18, R17.reuse, RZ ;  /* 0x0000001112137224 */ /* 0x080fe400078e02ff */
[----:B------:R-:W-:-:S04]  /*1310*/  IMAD.WIDE.U32 R14, R16, R17, R14 ;  /* 0x00000011100e7225 */ /* 0x000fc800078e000e */
[----:B------:R-:W-:-:S04]  /*1320*/  IMAD.HI.U32 R16, R18, R17, RZ ;  /* 0x0000001112107227 */ /* 0x000fc800078e00ff */
[----:B------:R-:W-:-:S04]  /*1330*/  IMAD.HI.U32 R14, P0, R18, R13, R14 ;  /* 0x0000000d120e7227 */ /* 0x000fc8000780000e */
[----:B------:R-:W-:Y:S01]  /*1340*/  IMAD.X R16, RZ, RZ, R16, P0 ;  /* 0x000000ffff107224 */ /* 0x000fe200000e0610 */
[----:B------:R-:W-:-:S04]  /*1350*/  IADD3 R19, P1, R19, R14, RZ ;  /* 0x0000000e13137210 */ /* 0x000fc80007f3e0ff */
[----:B------:R-:W-:Y:S01]  /*1360*/  IADD3.X R21, RZ, R16, RZ, P1, !PT ;  /* 0x00000010ff157210 */ /* 0x000fe20000ffe4ff */
[----:B------:R-:W-:-:S04]  /*1370*/  IMAD.WIDE.U32 R14, R19, R8, RZ ;  /* 0x00000008130e7225 */ /* 0x000fc800078e00ff */
[----:B------:R-:W-:Y:S01]  /*1380*/  IMAD R15, R19, R9, R15 ;  /* 0x00000009130f7224 */ /* 0x000fe200078e020f */
[----:B------:R-:W-:-:S03]  /*1390*/  IADD3 R23, P1, -R14, R13, RZ ;  /* 0x0000000d0e177210 */ /* 0x000fc60007f3e1ff */
[-C--:B------:R-:W-:Y:S01]  /*13a0*/  IMAD R14, R21, R8.reuse, R15 ;  /* 0x00000008150e7224 */ /* 0x080fe200078e020f */
[----:B------:R-:W-:-:S03]  /*13b0*/  ISETP.GE.U32.AND P0, PT, R23, R8, PT ;  /* 0x000000081700720c */ /* 0x000fc60003f06070 */
        /* <DEDUP_REMOVED lines=20> */
[----:B------:R-:W-:-:S02]  /*1500*/  ISETP.GE.AND P1, PT, R13, RZ, PT ;  /* 0x000000ff0d00720c */ /* 0x000fc40003f26270 */
[----:B------:R-:W-:Y:S02]  /*1510*/  MOV R13, 0x0 ;  /* 0x00000000000d7802 */ /* 0x000fe40000000f00 */
[----:B------:R-:W-:Y:S02]  /*1520*/  ISETP.NE.AND.EX P0, PT, RZ, UR6, PT, P0 ;  /* 0x00000006ff007c0c */ /* 0x000fe4000bf05300 */
[----:B------:R-:W-:Y:S02]  /*1530*/  SEL R14, R9, R14, !P1 ;  /* 0x0000000e090e7207 */ /* 0x000fe40004800000 */
[----:B------:R-:W-:Y:S02]  /*1540*/  SEL R15, R8, R15, !P1 ;  /* 0x0000000f080f7207 */ /* 0x000fe40004800000 */
[----:B------:R-:W-:Y:S02]  /*1550*/  SEL R14, R14, 0xffffffff, P0 ;  /* 0xffffffff0e0e7807 */ /* 0x000fe40000000000 */
[----:B------:R-:W-:Y:S01]  /*1560*/  SEL R15, R15, 0xffffffff, P0 ;  /* 0xffffffff0f0f7807 */ /* 0x000fe20000000000 */
[----:B------:R-:W-:Y:S06]  /*1570*/  RET.REL.NODEC R12 `(_ZN4vllm38concat_and_cache_mla_rope_fused_kernelIN3c104HalfELb0EffLNS_18Fp8KVCacheDataTypeE0EEEvPKlPT_S7_PKS6_S9_illlliPT2_S5_iiiiPKf) ;  /* 0xffffffe80ca07950 */ /* 0x000fec0003c3ffff */
.L_x_444:
        /* <DEDUP_REMOVED lines=16> */
.L_x_491:


//--------------------- .text._ZN4vllm38concat_and_cache_mla_rope_fused_kernelIN3c104HalfELb1EffLNS_18Fp8KVCacheDataTypeE0EEEvPKlPT_S7_PKS6_S9_illlliPT2_S5_iiiiPKf --------------------------
	.section	.text._ZN4vllm38concat_and_cache_mla_rope_fused_kernelIN3c104HalfELb1EffLNS_18Fp8KVCacheDataTypeE0EEEvPKlPT_S7_PKS6_S9_illlliPT2_S5_iiiiPKf,"ax",@progbits
	.align	128
        .global         _ZN4vllm38concat_and_cache_mla_rope_fused_kernelIN3c104HalfELb1EffLNS_18Fp8KVCacheDataTypeE0EEEvPKlPT_S7_PKS6_S9_illlliPT2_S5_iiiiPKf
        .type           _ZN4vllm38concat_and_cache_mla_rope_fused_kernelIN3c104HalfELb1EffLNS_18Fp8KVCacheDataTypeE0EEEvPKlPT_S7_PKS6_S9_illlliPT2_S5_iiiiPKf,@function
        .size           _ZN4vllm38concat_and_cache_mla_rope_fused_kernelIN3c104HalfELb1EffLNS_18Fp8KVCacheDataTypeE0EEEvPKlPT_S7_PKS6_S9_illlliPT2_S5_iiiiPKf,(.L_x_492 - _ZN4vllm38concat_and_cache_mla_rope_fused_kernelIN3c104HalfELb1EffLNS_18Fp8KVCacheDataTypeE0EEEvPKlPT_S7_PKS6_S9_illlliPT2_S5_iiiiPKf)
        .other          _ZN4vllm38concat_and_cache_mla_rope_fused_kernelIN3c104HalfELb1EffLNS_18Fp8KVCacheDataTypeE0EEEvPKlPT_S7_PKS6_S9_illlliPT2_S5_iiiiPKf,@"STO_CUDA_ENTRY STV_DEFAULT"
_ZN4vllm38concat_and_cache_mla_rope_fused_kernelIN3c104HalfELb1EffLNS_18Fp8KVCacheDataTypeE0EEEvPKlPT_S7_PKS6_S9_illlliPT2_S5_iiiiPKf:
.text._ZN4vllm38concat_and_cache_mla_rope_fused_kernelIN3c104HalfELb1EffLNS_18Fp8KVCacheDataTypeE0EEEvPKlPT_S7_PKS6_S9_illlliPT2_S5_iiiiPKf:
        /* <DEDUP_REMOVED lines=52> */
.L_x_447:
[----:B0-----:R-:W-:Y:S02]  /*0340*/  IABS R4, UR7 ;  /* 0x0000000700047c13 */ /* 0x001fe40008000000 */
        /* <DEDUP_REMOVED lines=23> */
[----:B------:R-:W-:Y:S01]  /*04c0*/  IMAD R23, R9, UR15, R10 ;  /* 0x0000000f09177c24 */ /* 0x000fe2000f8e020a */
[CC--:B------:R-:W-:Y:S01]  /*04d0*/  IADD3 R9, P1, R11.reuse, R6.reuse, RZ ;  /* 0x000000060b097210 */ /* 0x0c0fe20007f3e0ff */
[----:B------:R-:W-:Y:S01]  /*04e0*/  VIADD R19, R11, UR7 ;  /* 0x000000070b137c36 */ /* 0x000fe20008000000 */
[C---:B------:R-:W-:Y:S01]  /*04f0*/  IADD3.X R10, R8.reuse, UR10, RZ, P2, !PT ;  /* 0x0000000a080a7c10 */ /* 0x040fe200097fe4ff */
[----:B------:R-:W-:Y:S01]  /*0500*/  IMAD.IADD R20, R7, 0x1, R23 ;  /* 0x0000000107147824 */ /* 0x000fe200078e0217 */
[----:B------:R-:W-:Y:S01]  /*0510*/  LEA R4, P2, R5, UR12, 0x1 ;  /* 0x0000000c05047c11 */ /* 0x000fe2000f8408ff */
[----:B------:R-:W-:Y:S01]  /*0520*/  IMAD.U32 R7, RZ, RZ, UR7 ;  /* 0x00000007ff077e24 */ /* 0x000fe2000f8e00ff */
        /* <DEDUP_REMOVED lines=37> */
.L_x_446:
[----:B------:R-:W-:Y:S05]  /*0780*/  BSYNC B0 ;  /* 0x0000000000007941 */ /* 0x000fea0003800000 */
.L_x_445:
[----:B------:R-:W-:Y:S02]  /*0790*/  ULDC UR14, c[0x0][0x284] ;  /* 0x0000a100000e7ab9 */ /* 0x000fe40000000800 */
[----:B------:R-:W-:-:S04]  /*07a0*/  USHF.R.S32.HI UR6, URZ, 0x1f, UR14 ;  /* 0x0000001f3f067899 */ /* 0x000fc8000801140e */
[----:B------:R-:W-:-:S06]  /*07b0*/  ULOP3.LUT UR4, UR21, UR6, URZ, 0xfc, !UPT ;  /* 0x0000000615047292 */ /* 0x000fcc000f8efc3f */
[----:B------:R-:W-:-:S13]  /*07c0*/  ISETP.NE.U32.AND P0, PT, RZ, UR4, PT ;  /* 0x00000004ff007c0c */ /* 0x000fda000bf05070 */
[----:B------:R-:W-:Y:S05]  /*07d0*/  @!P0 BRA `(.L_x_448) ;  /* 0x00000000002c8947 */ /* 0x000fea0003800000 */
[----:B0-----:R-:W-:-:S07]  /*07e0*/  MOV R5, 0x800 ;  /* 0x0000080000057802 */ /* 0x001fce0000000f00 */
[----:B------:R-:W-:Y:S05]  /*07f0*/  CALL.REL.NOINC `($__internal_15_$__cuda_sm20_div_s64) ;  /* 0x0000000800907944 */ /* 0x000fea0003c00000 */
        /* <DEDUP_REMOVED lines=9> */
.L_x_448:
[----:B------:R-:W1:Y:S01]  /*0890*/  I2F.U32.RP R2, UR14 ;  /* 0x0000000e00027d06 */ /* 0x000e620008209000 */
[----:B------:R-:W-:Y:S01]  /*08a0*/  UMOV UR4, URZ ;  /* 0x0000003f00047c82 */ /* 0x000fe20008000000 */
[----:B------:R-:W-:-:S06]  /*08b0*/  UISETP.NE.U32.AND UP2, UPT, UR14, URZ, UPT ;  /* 0x0000003f0e00728c */ /* 0x000fcc000bf45070 */
[----:B-1----:R-:W1:Y:S02]  /*08c0*/  MUFU.RCP R2, R2 ;  /* 0x0000000200027308 */ /* 0x002e640000001000 */
[----:B-1----:R-:W-:-:S06]  /*08d0*/  IADD3 R3, R2, 0xffffffe, RZ ;  /* 0x0ffffffe02037810 */ /* 0x002fcc0007ffe0ff */
        /* <DEDUP_REMOVED lines=19> */
.L_x_449:
        /* <DEDUP_REMOVED lines=34> */
.L_x_452:
[C---:B--2---:R-:W-:Y:S01]  /*0c30*/  VIADD R12, R27.reuse, UR7 ;  /* 0x000000071b0c7c36 */ /* 0x044fe20008000000 */
[--C-:B0-----:R-:W-:Y:S01]  /*0c40*/  SHF.R.S32.HI R5, RZ, 0x1f, R27.reuse ;  /* 0x0000001fff057819 */ /* 0x101fe2000001141b */
[----:B------:R-:W-:Y:S01]  /*0c50*/  IMAD.MOV.U32 R4, RZ, RZ, R27 ;  /* 0x000000ffff047224 */ /* 0x000fe200078e001b */
[----:B------:R-:W-:Y:S01]  /*0c60*/  IADD3 R3, P1, R27, UR8, RZ ;  /* 0x000000081b037c10 */ /* 0x000fe2000ff3e0ff */
[----:B------:R-:W-:Y:S01]  /*0c70*/  IMAD.U32 R19, RZ, RZ, UR7 ;  /* 0x00000007ff137e24 */ /* 0x000fe2000f8e00ff */
[----:B------:R-:W-:Y:S01]  /*0c80*/  SHF.R.S32.HI R13, RZ, 0x1f, R12 ;  /* 0x0000001fff0d7819 */ /* 0x000fe2000001140c */
[----:B------:R-:W-:Y:S01]  /*0c90*/  IMAD R11, R21, UR21, RZ ;  /* 0x00000015150b7c24 */ /* 0x000fe2000f8e02ff */
[----:B------:R-:W-:Y:S01]  /*0ca0*/  IADD3.X R8, R5, UR10, RZ, P1, !PT ;  /* 0x0000000a05087c10 */ /* 0x000fe20008ffe4ff */
[----:B------:R-:W-:Y:S01]  /*0cb0*/  IMAD.WIDE.U32 R14, R21, UR20, R4 ;  /* 0x00000014150e7c25 */ /* 0x000fe2000f8e0004 */
[----:B------:R-:W-:-:S03]  /*0cc0*/  LEA R2, P1, R3, UR26, 0x1 ;  /* 0x0000001a03027c11 */ /* 0x000fc6000f8208ff */
[----:B------:R-:W-:Y:S01]  /*0cd0*/  IMAD.WIDE.U32 R16, R21, UR20, R12 ;  /* 0x0000001415107c25 */ /* 0x000fe2000f8e000c */
[----:B------:R-:W-:Y:S02]  /*0ce0*/  LEA.HI.X R3, R3, UR27, R8, 0x1, P1 ;  /* 0x0000001b03037c11 */ /* 0x000fe400088f0c08 */
[----:B------:R-:W-:Y:S02]  /*0cf0*/  LEA R18, P1, R19, R2, 0x1 ;  /* 0x0000000213127211 */ /* 0x000fe400078208ff */
[----:B------:R-:W-:Y:S01]  /*0d00*/  IADD3 R9, R15, R11, RZ ;  /* 0x0000000b0f097210 */ /* 0x000fe20007ffe0ff */
[----:B------:R-:W-:Y:S01]  /*0d10*/  IMAD.IADD R11, R11, 0x1, R17 ;  /* 0x000000010b0b7824 */ /* 0x000fe200078e0211 */
[----:B------:R-:W-:Y:S01]  /*0d20*/  LEA R8, P2, R14, UR22, 0x1 ;  /* 0x000000160e087c11 */ /* 0x000fe2000f8408ff */
[----:B------:R-:W-:Y:S01]  /*0d30*/  IMAD.X R19, R3, 0x1, R23, P1 ;  /* 0x0000000103137824 */ /* 0x000fe200008e0617 */
[----:B------:R-:W-:Y:S01]  /*0d40*/  LEA R10, P3, R16, UR22, 0x1 ;  /* 0x00000016100a7c11 */ /* 0x000fe2000f8608ff */
[----:B------:R-:W2:Y:S01]  /*0d50*/  LDG.E.U16.CONSTANT R2, desc[UR16][R2.64] ;  /* 0x0000001002027981 */ /* 0x000ea2000c1e9500 */
[----:B------:R-:W-:-:S02]  /*0d60*/  LEA.HI.X R9, R14, UR23, R9, 0x1, P2 ;  /* 0x000000170e097c11 */ /* 0x000fc400090f0c09 */
[----:B------:R-:W-:Y:S01]  /*0d70*/  LEA.HI.X R11, R16, UR23, R11, 0x1, P3 ;  /* 0x00000017100b7c11 */ /* 0x000fe200098f0c0b */
[----:B------:R-:W3:Y:S04]  /*0d80*/  LDG.E.U16.CONSTANT R18, desc[UR16][R18.64] ;  /* 0x0000001012127981 */ /* 0x000ee8000c1e9500 */
[----:B------:R-:W4:Y:S04]  /*0d90*/  LDG.E.U16 R4, desc[UR16][R8.64] ;  /* 0x0000001008047981 */ /* 0x000f28000c1e1500 */
[----:B------:R-:W5:Y:S01]  /*0da0*/  LDG.E.U16 R14, desc[UR16][R10.64] ;  /* 0x000000100a0e7981 */ /* 0x000f62000c1e1500 */
[----:B--2---:R-:W-:-:S02]  /*0db0*/  HADD2.F32 R15, -RZ, R2.H0_H0 ;  /* 0x20000002ff0f7230 */ /* 0x004fc40000004100 */
[----:B---3--:R-:W-:Y:S02]  /*0dc0*/  HADD2.F32 R17, -RZ, R18.H0_H0 ;  /* 0x20000012ff117230 */ /* 0x008fe40000004100 */
[----:B----4-:R-:W-:Y:S02]  /*0dd0*/  HADD2.F32 R4, -RZ, R4.H0_H0 ;  /* 0x20000004ff047230 */ /* 0x010fe40000004100 */
[----:B-----5:R-:W-:-:S03]  /*0de0*/  HADD2.F32 R14, -RZ, R14.H0_H0 ;  /* 0x2000000eff0e7230 */ /* 0x020fc60000004100 */
[C---:B------:R-:W-:Y:S01]  /*0df0*/  FMUL.FTZ R29, R4.reuse, R17 ;  /* 0x00000011041d7220 */ /* 0x040fe20000410000 */
[----:B------:R-:W-:Y:S01]  /*0e00*/  FMUL.FTZ R4, R4, R15 ;  /* 0x0000000f04047220 */ /* 0x000fe20000410000 */
[----:B------:R-:W-:Y:S01]  /*0e10*/  FMUL.FTZ R16, R15, R14 ;  /* 0x0000000e0f107220 */ /* 0x000fe20000410000 */
[----:B------:R-:W-:-:S04]  /*0e20*/  FMUL.FTZ R17, R14, R17 ;  /* 0x000000110e117220 */ /* 0x000fc80000410000 */
[----:B------:R-:W-:Y:S02]  /*0e30*/  F2FP.F16.F32.PACK_AB R16, R29, R16 ;  /* 0x000000101d10723e */ /* 0x000fe400000000ff */
[----:B------:R-:W-:-:S03]  /*0e40*/  F2FP.F16.F32.PACK_AB R4, R17, R4 ;  /* 0x000000041104723e */ /* 0x000fc600000000ff */
[--C-:B------:R-:W-:Y:S02]  /*0e50*/  HADD2.F32 R14, -RZ, R16.reuse.H0_H0 ;  /* 0x20000010ff0e7230 */ /* 0x100fe40000004100 */
[----:B------:R-:W-:Y:S02]  /*0e60*/  HADD2.F32 R15, -RZ, R16.H1_H1 ;  /* 0x30000010ff0f7230 */ /* 0x000fe40000004100 */
[--C-:B------:R-:W-:Y:S02]  /*0e70*/  HADD2.F32 R2, -RZ, R4.reuse.H0_H0 ;  /* 0x20000004ff027230 */ /* 0x100fe40000004100 */
[----:B------:R-:W-:Y:S02]  /*0e80*/  HADD2.F32 R3, -RZ, R4.H1_H1 ;  /* 0x30000004ff037230 */ /* 0x000fe40000004100 */
[----:B------:R-:W-:-:S03]  /*0e90*/  FADD.FTZ R22, R14, R15 ;  /* 0x0000000f0e167221 */ /* 0x000fc60000010000 */
[----:B------:R-:W-:Y:S02]  /*0ea0*/  FADD.FTZ R2, R2, -R3 ;  /* 0x8000000302027221 */ /* 0x000fe40000010000 */
[----:B------:R-:W-:-:S03]  /*0eb0*/  F2FP.F16.F32.PACK_AB R22, RZ, R22 ;  /* 0x00000016ff16723e */ /* 0x000fc600000000ff */
[----:B------:R-:W-:Y:S02]  /*0ec0*/  F2FP.F16.F32.PACK_AB R19, RZ, R2 ;  /* 0x00000002ff13723e */ /* 0x000fe400000000ff */
[----:B------:R-:W-:Y:S02]  /*0ed0*/  PRMT R18, R22, 0x7610, R18 ;  /* 0x0000761016127816 */ /* 0x000fe40000000012 */
[----:B------:R-:W-:-:S03]  /*0ee0*/  PRMT R17, R19, 0x7610, R17 ;  /* 0x0000761013117816 */ /* 0x000fc60000000011 */
[----:B------:R2:W-:Y:S04]  /*0ef0*/  STL.U16 [R1+0x4], R18 ;  /* 0x0000041201007387 */ /* 0x0005e80000100400 */
[----:B------:R2:W-:Y:S04]  /*0f00*/  STL.U16 [R1], R17 ;  /* 0x0000001101007387 */ /* 0x0005e80000100400 */
[----:B------:R-:W3:Y:S01]  /*0f10*/  LDL.64 R2, [R1] ;  /* 0x0000000001027983 */ /* 0x000ee20000100a00 */
[-C--:B------:R-:W-:Y:S02]  /*0f20*/  IADD3 R14, P1, R27, R6.reuse, RZ ;  /* 0x000000061b0e7210 */ /* 0x080fe40007f3e0ff */
[----:B------:R-:W-:-:S03]  /*0f30*/  IADD3 R15, P2, R12, R6, RZ ;  /* 0x000000060c0f7210 */ /* 0x000fc60007f5e0ff */
[--C-:B------:R-:W-:Y:S01]  /*0f40*/  IMAD.X R5, R5, 0x1, R25.reuse, P1 ;  /* 0x0000000105057824 */ /* 0x100fe200008e0619 */
[C---:B------:R-:W-:Y:S01]  /*0f50*/  LEA R4, P1, R14.reuse, UR24, 0x2 ;  /* 0x000000180e047c11 */ /* 0x040fe2000f8210ff */
[----:B------:R-:W-:Y:S01]  /*0f60*/  IMAD.X R16, R13, 0x1, R25, P2 ;  /* 0x000000010d107824 */ /* 0x000fe200010e0619 */
[C---:B------:R-:W-:Y:S02]  /*0f70*/  LEA R12, P2, R15.reuse, UR24, 0x2 ;  /* 0x000000180f0c7c11 */ /* 0x040fe4000f8410ff */
[----:B------:R-:W-:Y:S02]  /*0f80*/  LEA.HI.X R5, R14, UR25, R5, 0x2, P1 ;  /* 0x000000190e057c11 */ /* 0x000fe400088f1405 */
[----:B------:R-:W-:Y:S01]  /*0f90*/  LEA.HI.X R13, R15, UR25, R16, 0x2, P2 ;  /* 0x000000190f0d7c11 */ /* 0x000fe200090f1410 */
[----:B------:R2:W-:Y:S01]  /*0fa0*/  STG.E.U16 desc[UR16][R8.64], R19 ;  /* 0x0000001308007986 */ /* 0x0005e2000c101510 */
[----:B-1----:R-:W-:-:S03]  /*0fb0*/  IMAD.IADD R27, R20, 0x1, R27 ;  /* 0x00000001141b7824 */ /* 0x002fc600078e021b */
[----:B------:R2:W-:Y:S02]  /*0fc0*/  STG.E.U16 desc[UR16][R10.64], R22 ;  /* 0x000000160a007986 */ /* 0x0005e4000c101510 */
[----:B------:R-:W-:Y:S02]  /*0fd0*/  ISETP.GE.AND P1, PT, R27, UR7, PT ;  /* 0x000000071b007c0c */ /* 0x000fe4000bf26270 */
[----:B---3--:R2:W-:Y:S04]  /*0fe0*/  STG.E desc[UR16][R4.64], R2 ;  /* 0x0000000204007986 */ /* 0x0085e8000c101910 */
[----:B------:R2:W-:Y:S07]  /*0ff0*/  STG.E desc[UR16][R12.64], R3 ;  /* 0x000000030c007986 */ /* 0x0005ee000c101910 */
[----:B------:R-:W-:Y:S05]  /*1000*/  @!P1 BRA `(.L_x_452) ;  /* 0xfffffffc00089947 */ /* 0x000fea000383ffff */
.L_x_451:
[----:B------:R-:W-:Y:S05]  /*1010*/  BSYNC B0 ;  /* 0x0000000000007941 */ /* 0x000fea0003800000 */
.L_x_450:
        /* <DEDUP_REMOVED lines=17> */
.L_x_454:
        /* <DEDUP_REMOVED lines=16> */
.L_x_453:
[----:B------:R-:W-:Y:S05]  /*1230*/  EXIT ;  /* 0x000000000000794d */ /* 0x000fea0003800000 */
        .weak           $__internal_15_$__cuda_sm20_div_s64
        .type           $__internal_15_$__cuda_sm20_div_s64,@function
        .size           $__internal_15_$__cuda_sm20_div_s64,(.L_x_492 - $__internal_15_$__cuda_sm20_div_s64)
$__internal_15_$__cuda_sm20_div_s64:
        /* <DEDUP_REMOVED lines=89> */
[----:B------:R-:W-:Y:S11]  /*17d0*/  RET.REL.NODEC R2 `(_ZN4vllm38concat_and_cache_mla_rope_fused_kernelIN3c104HalfELb1EffLNS_18Fp8KVCacheDataTypeE0EEEvPKlPT_S7_PKS6_S9_illlliPT2_S5_iiiiPKf) ;  /* 0xffffffe802087950 */ /* 0x000ff60003c3ffff */
.L_x_455:
        /* <DEDUP_REMOVED lines=10> */
.L_x_492:


//--------------------- .text._ZN4vllm38concat_and_cache_mla_rope_fused_kernelIfLb0EffLNS_18Fp8KVCacheDataTypeE0EEEvPKlPT_S5_PKS4_S7_illlliPT2_S3_iiiiPKf --------------------------
	.section	.text._ZN4vllm38concat_and_cache_mla_rope_fused_kernelIfLb0EffLNS_18Fp8KVCacheDataTypeE0EEEvPKlPT_S5_PKS4_S7_illlliPT2_S3_iiiiPKf,"ax",@progbits
	.align	128
        .global         _ZN4vllm38concat_and_cache_mla_rope_fused_kernelIfLb0EffLNS_18Fp8KVCacheDataTypeE0EEEvPKlPT_S5_PKS4_S7_illlliPT2_S3_iiiiPKf
        .type           _ZN4vllm38concat_and_cache_mla_rope_fused_kernelIfLb0EffLNS_18Fp8KVCacheDataTypeE0EEEvPKlPT_S5_PKS4_S7_illlliPT2_S3_iiiiPKf,@function
        .size           _ZN4vllm38concat_and_cache_mla_rope_fused_kernelIfLb0EffLNS_18Fp8KVCacheDataTypeE0EEEvPKlPT_S5_PKS4_S7_illlliPT2_S3_iiiiPKf,(.L_x_493 - _ZN4vllm38concat_and_cache_mla_rope_fused_kernelIfLb0EffLNS_18Fp8KVCacheDataTypeE0EEEvPKlPT_S5_PKS4_S7_illlliPT2_S3_iiiiPKf)
        .other          _ZN4vllm38concat_and_cache_mla_rope_fused_kernelIfLb0EffLNS_18Fp8KVCacheDataTypeE0EEEvPKlPT_S5_PKS4_S7_illlliPT2_S3_iiiiPKf,@"STO_CUDA_ENTRY STV_DEFAULT"
_ZN4vllm38concat_and_cache_mla_rope_fused_kernelIfLb0EffLNS_18Fp8KVCacheDataTypeE0EEEvPKlPT_S5_PKS4_S7_illlliPT2_S3_iiiiPKf:
.text._ZN4vllm38concat_and_cache_mla_rope_fused_kernelIfLb0EffLNS_18Fp8KVCacheDataTypeE0EEEvPKlPT_S5_PKS4_S7_illlliPT2_S3_iiiiPKf:
        /* <DEDUP_REMOVED lines=41> */
.L_x_458:
        /* <DEDUP_REMOVED lines=48> */
.L_x_457:
[----:B------:R-:W-:Y:S05]  /*0590*/  BSYNC B0 ;  /* 0x0000000000007941 */ /* 0x000fea0003800000 */
.L_x_456:
        /* <DEDUP_REMOVED lines=10> */
[----:B0-----:R-:W-:Y:S05]  /*0640*/  CALL.REL.NOINC `($__internal_16_$__cuda_sm20_div_s64) ;  /* 0x0000000400ec7944 */ /* 0x001fea0003c00000 */
        /* <DEDUP_REMOVED lines=8> */
.L_x_459:
        /* <DEDUP_REMOVED lines=22> */
.L_x_460:
        /* <DEDUP_REMOVED lines=30> */
.L_x_463:
        /* <DEDUP_REMOVED lines=28> */
[----:B------:R2:W-:Y:S04]  /*0bd0*/  STG.E desc[UR4][R14.64], R19 ;  /* 0x000000130e007986 */ /* 0x0005e8000c101904 */
[----:B------:R2:W-:Y:S01]  /*0be0*/  STG.E desc[UR4][R14.64+0x4], R29 ;  /* 0x0000041d0e007986 */ /* 0x0005e2000c101904 */
[----:B------:R-:W-:Y:S05]  /*0bf0*/  @!P1 BRA `(.L_x_463) ;  /* 0xfffffffc00849947 */ /* 0x000fea000383ffff */
.L_x_462:
[----:B------:R-:W-:Y:S05]  /*0c00*/  BSYNC B0 ;  /* 0x0000000000007941 */ /* 0x000fea0003800000 */
.L_x_461:
        /* <DEDUP_REMOVED lines=16> */
.L_x_464:
[----:B------:R-:W-:-:S03]  /*0d10*/  SHF.R.S32.HI R11, RZ, 0x1f, R10 ;  /* 0x0000001fff0b7819 */ /* 0x000fc6000001140a */
[----:B-1----:R-:W-:-:S04]  /*0d20*/  IMAD.WIDE.U32 R2, R0, UR8, R10 ;  /* 0x0000000800027c25 */ /* 0x002fc8000f8e000a */
[----:B------:R-:W-:Y:S01]  /*0d30*/  IMAD R3, R0, UR9, R3 ;  /* 0x0000000900037c24 */ /* 0x000fe2000f8e0203 */
[----:B------:R-:W-:-:S04]  /*0d40*/  LEA R4, P0, R2, UR10, 0x2 ;  /* 0x0000000a02047c11 */ /* 0x000fc8000f8010ff */
[----:B------:R-:W-:-:S06]  /*0d50*/  LEA.HI.X R5, R2, UR11, R3, 0x2, P0 ;  /* 0x0000000b02057c11 */ /* 0x000fcc00080f1403 */
[----:B------:R-:W3:Y:S01]  /*0d60*/  LDG.E.CONSTANT R5, desc[UR4][R4.64] ;  /* 0x0000000404057981 */ /* 0x000ee2000c1e9900 */
[C---:B------:R-:W-:Y:S01]  /*0d70*/  IADD3 R3, P0, R10.reuse, R22, RZ ;  /* 0x000000160a037210 */ /* 0x040fe20007f1e0ff */
[----:B------:R-:W-:-:S03]  /*0d80*/  VIADD R10, R10, UR6 ;  /* 0x000000060a0a7c36 */ /* 0x000fc60008000000 */
[----:B------:R-:W-:Y:S02]  /*0d90*/  IADD3.X R6, R11, R7, RZ, P0, !PT ;  /* 0x000000070b067210 */ /* 0x000fe400007fe4ff */
[----:B------:R-:W-:-:S04]  /*0da0*/  LEA R2, P0, R3, UR12, 0x2 ;  /* 0x0000000c03027c11 */ /* 0x000fc8000f8010ff */
[----:B------:R-:W-:Y:S02]  /*0db0*/  LEA.HI.X R3, R3, UR13, R6, 0x2, P0 ;  /* 0x0000000d03037c11 */ /* 0x000fe400080f1406 */
[----:B------:R-:W-:-:S03]  /*0dc0*/  ISETP.GE.AND P0, PT, R10, UR20, PT ;  /* 0x000000140a007c0c */ /* 0x000fc6000bf06270 */
[----:B---3--:R1:W-:Y:S10]  /*0dd0*/  STG.E desc[UR4][R2.64], R5 ;  /* 0x0000000502007986 */ /* 0x0083f4000c101904 */
[----:B------:R-:W-:Y:S05]  /*0de0*/  @!P0 BRA `(.L_x_464) ;  /* 0xfffffffc00c88947 */ /* 0x000fea000383ffff */
[----:B------:R-:W-:Y:S05]  /*0df0*/  EXIT ;  /* 0x000000000000794d */ /* 0x000fea0003800000 */
        .weak           $__internal_16_$__cuda_sm20_div_s64
        .type           $__internal_16_$__cuda_sm20_div_s64,@function
        .size           $__internal_16_$__cuda_sm20_div_s64,(.L_x_493 - $__internal_16_$__cuda_sm20_div_s64)
$__internal_16_$__cuda_sm20_div_s64:
        /* <DEDUP_REMOVED lines=83> */
[----:B------:R-:W-:Y:S06]  /*1330*/  RET.REL.NODEC R8 `(_ZN4vllm38concat_and_cache_mla_rope_fused_kernelIfLb0EffLNS_18Fp8KVCacheDataTypeE0EEEvPKlPT_S5_PKS4_S7_illlliPT2_S3_iiiiPKf) ;  /* 0xffffffec08307950 */ /* 0x000fec0003c3ffff */
.L_x_465:
        /* <DEDUP_REMOVED lines=12> */
.L_x_493:


//--------------------- .text._ZN4vllm38concat_and_cache_mla_rope_fused_kernelIfLb1EffLNS_18Fp8KVCacheDataTypeE0EEEvPKlPT_S5_PKS4_S7_illlliPT2_S3_iiiiPKf --------------------------
	.section	.text._ZN4vllm38concat_and_cache_mla_rope_fused_kernelIfLb1EffLNS_18Fp8KVCacheDataTypeE0EEEvPKlPT_S5_PKS4_S7_illlliPT2_S3_iiiiPKf,"ax",@progbits
	.align	128
        .global         _ZN4vllm38concat_and_cache_mla_rope_fused_kernelIfLb1EffLNS_18Fp8KVCacheDataTypeE0EEEvPKlPT_S5_PKS4_S7_illlliPT2_S3_iiiiPKf
        .type           _ZN4vllm38concat_and_cache_mla_rope_fused_kernelIfLb1EffLNS_18Fp8KVCacheDataTypeE0EEEvPKlPT_S5_PKS4_S7_illlliPT2_S3_iiiiPKf,@function
        .size           _ZN4vllm38concat_and_cache_mla_rope_fused_kernelIfLb1EffLNS_18Fp8KVCacheDataTypeE0EEEvPKlPT_S5_PKS4_S7_illlliPT2_S3_iiiiPKf,(.L_x_494 - _ZN4vllm38concat_and_cache_mla_rope_fused_kernelIfLb1EffLNS_18Fp8KVCacheDataTypeE0EEEvPKlPT_S5_PKS4_S7_illlliPT2_S3_iiiiPKf)
        .other          _ZN4vllm38concat_and_cache_mla_rope_fused_kernelIfLb1EffLNS_18Fp8KVCacheDataTypeE0EEEvPKlPT_S5_PKS4_S7_illlliPT2_S3_iiiiPKf,@"STO_CUDA_ENTRY STV_DEFAULT"
_ZN4vllm38concat_and_cache_mla_rope_fused_kernelIfLb1EffLNS_18Fp8KVCacheDataTypeE0EEEvPKlPT_S5_PKS4_S7_illlliPT2_S3_iiiiPKf:
.text._ZN4vllm38concat_and_cache_mla_rope_fused_kernelIfLb1EffLNS_18Fp8KVCacheDataTypeE0EEEvPKlPT_S5_PKS4_S7_illlliPT2_S3_iiiiPKf:
        /* <DEDUP_REMOVED lines=51> */
.L_x_468:
        /* <DEDUP_REMOVED lines=54> */
.L_x_467:
[----:B------:R-:W-:Y:S05]  /*0690*/  BSYNC B0 ;  /* 0x0000000000007941 */ /* 0x000fea0003800000 */
.L_x_466:
[----:B------:R-:W-:Y:S02]  /*06a0*/  ULDC UR14, c[0x0][0x284] ;  /* 0x0000a100000e7ab9 */ /* 0x000fe40000000800 */
[----:B------:R-:W-:-:S04]  /*06b0*/  USHF.R.S32.HI UR6, URZ, 0x1f, UR14 ;  /* 0x0000001f3f067899 */ /* 0x000fc8000801140e */
[----:B------:R-:W-:-:S06]  /*06c0*/  ULOP3.LUT UR4, UR21, UR6, URZ, 0xfc, !UPT ;  /* 0x0000000615047292 */ /* 0x000fcc000f8efc3f */
[----:B------:R-:W-:-:S13]  /*06d0*/  ISETP.NE.U32.AND P0, PT, RZ, UR4, PT ;  /* 0x00000004ff007c0c */ /* 0x000fda000bf05070 */
[----:B------:R-:W-:Y:S05]  /*06e0*/  @!P0 BRA `(.L_x_469) ;  /* 0x00000000002c8947 */ /* 0x000fea0003800000 */
[----:B------:R-:W-:-:S07]  /*06f0*/  MOV R5, 0x710 ;  /* 0x0000071000057802 */ /* 0x000fce0000000f00 */
[----:B0-----:R-:W-:Y:S05]  /*0700*/  CALL.REL.NOINC `($__internal_17_$__cuda_sm20_div_s64) ;  /* 0x0000000800407944 */ /* 0x001fea0003c00000 */
        /* <DEDUP_REMOVED lines=9> */
.L_x_469:
        /* <DEDUP_REMOVED lines=24> */
.L_x_470:
        /* <DEDUP_REMOVED lines=34> */
.L_x_473:
        /* <DEDUP_REMOVED lines=39> */
[----:B------:R2:W-:Y:S04]  /*0db0*/  STG.E desc[UR16][R6.64], R5 ;  /* 0x0000000506007986 */ /* 0x0005e8000c101910 */
[----:B------:R2:W-:Y:S01]  /*0dc0*/  STG.E desc[UR16][R10.64], R15 ;  /* 0x0000000f0a007986 */ /* 0x0005e2000c101910 */
[----:B------:R-:W-:Y:S05]  /*0dd0*/  @!P1 BRA `(.L_x_473) ;  /* 0xfffffffc00589947 */ /* 0x000fea000383ffff */
.L_x_472:
[----:B------:R-:W-:Y:S05]  /*0de0*/  BSYNC B0 ;  /* 0x0000000000007941 */ /* 0x000fea0003800000 */
.L_x_471:
        /* <DEDUP_REMOVED lines=17> */
.L_x_475:
[--C-:B--2---:R-:W-:Y:S01]  /*0f00*/  SHF.R.S32.HI R5, RZ, 0x1f, R0.reuse ;  /* 0x0000001fff057819 */ /* 0x104fe20000011400 */
[----:B------:R-:W-:-:S04]  /*0f10*/  IMAD.MOV.U32 R4, RZ, RZ, R0 ;  /* 0x000000ffff047224 */ /* 0x000fc800078e0000 */
        /* <DEDUP_REMOVED lines=14> */
.L_x_474:
[----:B------:R-:W-:Y:S05]  /*1000*/  EXIT ;  /* 0x000000000000794d */ /* 0x000fea0003800000 */
        .weak           $__internal_17_$__cuda_sm20_div_s64
        .type           $__internal_17_$__cuda_sm20_div_s64,@function
        .size           $__internal_17_$__cuda_sm20_div_s64,(.L_x_494 - $__internal_17_$__cuda_sm20_div_s64)
$__internal_17_$__cuda_sm20_div_s64:
        /* <DEDUP_REMOVED lines=89> */
[----:B------:R-:W-:Y:S11]  /*15a0*/  RET.REL.NODEC R2 `(_ZN4vllm38concat_and_cache_mla_rope_fused_kernelIfLb1EffLNS_18Fp8KVCacheDataTypeE0EEEvPKlPT_S5_PKS4_S7_illlliPT2_S3_iiiiPKf) ;  /* 0xffffffe802947950 */ /* 0x000ff60003c3ffff */
.L_x_476:
        /* <DEDUP_REMOVED lines=13> */
.L_x_494:


//--------------------- .nv.global.init           --------------------------
	.section	.nv.global.init,"aw",@progbits
.nv.global.init:
	.type		$str$5,@object
	.size		$str$5,($str$6 - $str$5)
$str$5:
        /*0000*/ 	.byte	0x66, 0x61, 0x6c, 0x73, 0x65, 0x00
	.type		$str$6,@object
	.size		$str$6,(__unnamed_1 - $str$6)
$str$6:
        /*0006*/ 	.byte	0x2f, 0x74, 0x6d, 0x70, 0x2f, 0x6f, 0x73, 0x73, 0x5f, 0x6b, 0x65, 0x72, 0x6e, 0x65, 0x6c, 0x73
        /*0016*/ 	.byte	0x5f, 0x73, 0x72, 0x63, 0x2f, 0x76, 0x6c, 0x6c, 0x6d, 0x2f, 0x63, 0x73, 0x72, 0x63, 0x2f, 0x71
        /*0026*/ 	.byte	0x75, 0x61, 0x6e, 0x74, 0x69, 0x7a, 0x61, 0x74, 0x69, 0x6f, 0x6e, 0x2f, 0x77, 0x38, 0x61, 0x38
        /*0036*/ 	.byte	0x2f, 0x66, 0x70, 0x38, 0x2f, 0x6e, 0x76, 0x69, 0x64, 0x69, 0x61, 0x2f, 0x71, 0x75, 0x61, 0x6e
        /*0046*/ 	.byte	0x74, 0x5f, 0x75, 0x74, 0x69, 0x6c, 0x73, 0x2e, 0x63, 0x75, 0x68, 0x00
	.type		__unnamed_1,@object
	.size		__unnamed_1,(__unnamed_4 - __unnamed_1)
__unnamed_1:
        /*0052*/ 	.byte	0x54, 0x6f, 0x75, 0x74, 0x20, 0x76, 0x6c, 0x6c, 0x6d, 0x3a, 0x3a, 0x66, 0x70, 0x38, 0x3a, 0x3a
        /* <DEDUP_REMOVED lines=9> */
        /*00f2*/ 	.byte	0x00
	.type		__unnamed_4,@object
	.size		__unnamed_4,(__unnamed_3 - __unnamed_4)
__unnamed_4:
        /* <DEDUP_REMOVED lines=11> */
	.type		__unnamed_3,@object
	.size		__unnamed_3,(__unnamed_6 - __unnamed_3)
__unnamed_3:
        /* <DEDUP_REMOVED lines=10> */
        /*0234*/ 	.byte	0x46, 0x70, 0x38, 0x45, 0x34, 0x4d, 0x33, 0x5d, 0x00
	.type		__unnamed_6,@object
	.size		__unnamed_6,(__unnamed_5 - __unnamed_6)
__unnamed_6:
        /* <DEDUP_REMOVED lines=11> */
	.type		__unnamed_5,@object
	.size		__unnamed_5,(__unnamed_2 - __unnamed_5)
__unnamed_5:
        /* <DEDUP_REMOVED lines=10> */
        /*0386*/ 	.byte	0x6b, 0x46, 0x70, 0x38, 0x45, 0x35, 0x4d, 0x32, 0x5d, 0x00
	.type		__unnamed_2,@object
	.size		__unnamed_2,(.L_1 - __unnamed_2)
__unnamed_2:
        /* <DEDUP_REMOVED lines=11> */
.L_1:


//--------------------- .nv.shared.reserved.0     --------------------------
	.section	.nv.shared.reserved.0,"aw",@nobits
	.weak		__nv_reservedSMEM_offset_0_alias
	.size		__nv_reservedSMEM_offset_0_alias, 0, 0
	.other		__nv_reservedSMEM_offset_0_alias,@"STO_CUDA_RESERVED_SHARED STV_DEFAULT"
__nv_reservedSMEM_offset_0_alias:
	.zero		0


//--------------------- .nv.global                --------------------------
	.section	.nv.global,"aw",@nobits
.nv.global:
	.type		_ZN53_INTERNAL_d3d5827a_22_cache_kernels_fused_cu_2644ba6d4cuda3std3__48in_placeE,@object
	.size		_ZN53_INTERNAL_d3d5827a_22_cache_kernels_fused_cu_2644ba6d4cuda3std3__48in_placeE,(_ZN53_INTERNAL_d3d5827a_22_cache_kernels_fused_cu_2644ba6d4cuda3std6ranges3__45__cpo8distanceE - _ZN53_INTERNAL_d3d5827a_22_cache_kernels_fused_cu_2644ba6d4cuda3std3__48in_placeE)
_ZN53_INTERNAL_d3d5827a_22_cache_kernels_fused_cu_2644ba6d4cuda3std3__48in_placeE:
	.zero		1
	.type		_ZN53_INTERNAL_d3d5827a_22_cache_kernels_fused_cu_2644ba6d4cuda3std6ranges3__45__cpo8distanceE,@object
	.size		_ZN53_INTERNAL_d3d5827a_22_cache_kernels_fused_cu_2644ba6d4cuda3std6ranges3__45__cpo8distanceE,(_ZN53_INTERNAL_d3d5827a_22_cache_kernels_fused_cu_2644ba6d4cuda3std3__45__cpo6cbeginE - _ZN53_INTERNAL_d3d5827a_22_cache_kernels_fused_cu_2644ba6d4cuda3std6ranges3__45__cpo8distanceE)
_ZN53_INTERNAL_d3d5827a_22_cache_kernels_fused_cu_2644ba6d4cuda3std6ranges3__45__cpo8distanceE:
	.zero		1
	.type		_ZN53_INTERNAL_d3d5827a_22_cache_kernels_fused_cu_2644ba6d4cuda3std3__45__cpo6cbeginE,@object
	.size		_ZN53_INTERNAL_d3d5827a_22_cache_kernels_fused_cu_2644ba6d4cuda3std3__45__cpo6cbeginE,(_ZN53_INTERNAL_d3d5827a_22_cache_kernels_fused_cu_2644ba6d4cuda3std6ranges3__45__cpo7advanceE - _ZN53_INTERNAL_d3d5827a_22_cache_kernels_fused_cu_2644ba6d4cuda3std3__45__cpo6cbeginE)
_ZN53_INTERNAL_d3d5827a_22_cache_kernels_fused_cu_2644ba6d4cuda3std3__45__cpo6cbeginE:
	.zero		1
	.type		_ZN53_INTERNAL_d3d5827a_22_cache_kernels_fused_cu_2644ba6d4cuda3std6ranges3__45__cpo7advanceE,@object
	.size		_ZN53_INTERNAL_d3d5827a_22_cache_kernels_fused_cu_2644ba6d4cuda3std6ranges3__45__cpo7advanceE,(_ZN53_INTERNAL_d3d5827a_22_cache_kernels_fused_cu_2644ba6d4cuda3std3__45__cpo7crbeginE - _ZN53_INTERNAL_d3d5827a_22_cache_kernels_fused_cu_2644ba6d4cuda3std6ranges3__45__cpo7advanceE)
_ZN53_INTERNAL_d3d5827a_22_cache_kernels_fused_cu_2644ba6d4cuda3std6ranges3__45__cpo7advanceE:
	.zero		1
	.type		_ZN53_INTERNAL_d3d5827a_22_cache_kernels_fused_cu_2644ba6d4cuda3std3__45__cpo7crbeginE,@object
	.size		_ZN53_INTERNAL_d3d5827a_22_cache_kernels_fused_cu_2644ba6d4cuda3std3__45__cpo7crbeginE,(_ZN53_INTERNAL_d3d5827a_22_cache_kernels_fused_cu_2644ba6d4cuda3std6ranges3__45__cpo4dataE - _ZN53_INTERNAL_d3d5827a_22_cache_kernels_fused_cu_2644ba6d4cuda3std3__45__cpo7crbeginE)
_ZN53_INTERNAL_d3d5827a_22_cache_kernels_fused_cu_2644ba6d4cuda3std3__45__cpo7crbeginE:
	.zero		1
	.type		_ZN53_INTERNAL_d3d5827a_22_cache_kernels_fused_cu_2644ba6d4cuda3std6ranges3__45__cpo4dataE,@object
	.size		_ZN53_INTERNAL_d3d5827a_22_cache_kernels_fused_cu_2644ba6d4cuda3std6ranges3__45__cpo4dataE,(_ZN53_INTERNAL_d3d5827a_22_cache_kernels_fused_cu_2644ba6d4cuda3std6ranges3__45__cpo5beginE - _ZN53_INTERNAL_d3d5827a_22_cache_kernels_fused_cu_2644ba6d4cuda3std6ranges3__45__cpo4dataE)
_ZN53_INTERNAL_d3d5827a_22_cache_kernels_fused_cu_2644ba6d4cuda3std6ranges3__45__cpo4dataE:
	.zero		1
	.type		_ZN53_INTERNAL_d3d5827a_22_cache_kernels_fused_cu_2644ba6d4cuda3std6ranges3__45__cpo5beginE,@object
	.size		_ZN53_INTERNAL_d3d5827a_22_cache_kernels_fused_cu_2644ba6d4cuda3std6ranges3__45__cpo5beginE,(_ZN53_INTERNAL_d3d5827a_22_cache_kernels_fused_cu_2644ba6d4cuda3std3__455_GLOBAL__N__d3d5827a_22_cache_kernels_fused_cu_2644ba6d6ignoreE - _ZN53_INTERNAL_d3d5827a_22_cache_kernels_fused_cu_2644ba6d4cuda3std6ranges3__45__cpo5beginE)
_ZN53_INTERNAL_d3d5827a_22_cache_kernels_fused_cu_2644ba6d4cuda3std6ranges3__45__cpo5beginE:
	.zero		1
	.type		_ZN53_INTERNAL_d3d5827a_22_cache_kernels_fused_cu_2644ba6d4cuda3std3__455_GLOBAL__N__d3d5827a_22_cache_kernels_fused_cu_2644ba6d6ignoreE,@object
	.size		_ZN53_INTERNAL_d3d5827a_22_cache_kernels_fused_cu_2644ba6d4cuda3std3__455_GLOBAL__N__d3d5827a_22_cache_kernels_fused_cu_2644ba6d6ignoreE,(_ZN53_INTERNAL_d3d5827a_22_cache_kernels_fused_cu_2644ba6d4cuda3std6ranges3__45__cpo4sizeE - _ZN53_INTERNAL_d3d5827a_22_cache_kernels_fused_cu_2644ba6d4cuda3std3__455_GLOBAL__N__d3d5827a_22_cache_kernels_fused_cu_2644ba6d6ignoreE)
_ZN53_INTERNAL_d3d5827a_22_cache_kernels_fused_cu_2644ba6d4cuda3std3__455_GLOBAL__N__d3d5827a_22_cache_kernels_fused_cu_2644ba6d6ignoreE:
	.zero		1
	.type		_ZN53_INTERNAL_d3d5827a_22_cache_kernels_fused_cu_2644ba6d4cuda3std6ranges3__45__cpo4sizeE,@object
	.size		_ZN53_INTERNAL_d3d5827a_22_cache_kernels_fused_cu_2644ba6d4cuda3std6ranges3__45__cpo4sizeE,(_ZN53_INTERNAL_d3d5827a_22_cache_kernels_fused_cu_2644ba6d4cuda3std3__45__cpo5beginE - _ZN53_INTERNAL_d3d5827a_22_cache_kernels_fused_cu_2644ba6d4cuda3std6ranges3__45__cpo4sizeE)
_ZN53_INTERNAL_d3d5827a_22_cache_kernels_fused_cu_2644ba6d4cuda3std6ranges3__45__cpo4sizeE:
	.zero		1
	.type		_ZN53_INTERNAL_d3d5827a_22_cache_kernels_fused_cu_2644ba6d4cuda3std3__45__cpo5beginE,@object
	.size		_ZN53_INTERNAL_d3d5827a_22_cache_kernels_fused_cu_2644ba6d4cuda3std3__45__cpo5beginE,(_ZN53_INTERNAL_d3d5827a_22_cache_kernels_fused_cu_2644ba6d4cuda3std6ranges3__45__cpo6cbeginE - _ZN53_INTERNAL_d3d5827a_22_cache_kernels_fused_cu_2644ba6d4cuda3std3__45__cpo5beginE)
_ZN53_INTERNAL_d3d5827a_22_cache_kernels_fused_cu_2644ba6d4cuda3std3__45__cpo5beginE:
	.zero		1
	.type		_ZN53_INTERNAL_d3d5827a_22_cache_kernels_fused_cu_2644ba6d4cuda3std6ranges3__45__cpo6cbeginE,@object
	.size		_ZN53_INTERNAL_d3d5827a_22_cache_kernels_fused_cu_2644ba6d4cuda3std6ranges3__45__cpo6cbeginE,(_ZN53_INTERNAL_d3d5827a_22_cache_kernels_fused_cu_2644ba6d4cuda3std3__45__cpo6rbeginE - _ZN53_INTERNAL_d3d5827a_22_cache_kernels_fused_cu_2644ba6d4cuda3std6ranges3__45__cpo6cbeginE)
_ZN53_INTERNAL_d3d5827a_22_cache_kernels_fused_cu_2644ba6d4cuda3std6ranges3__45__cpo6cbeginE:
	.zero		1
	.type		_ZN53_INTERNAL_d3d5827a_22_cache_kernels_fused_cu_2644ba6d4cuda3std3__45__cpo6rbeginE,@object
	.size		_ZN53_INTERNAL_d3d5827a_22_cache_kernels_fused_cu_2644ba6d4cuda3std3__45__cpo6rbeginE,(_ZN53_INTERNAL_d3d5827a_22_cache_kernels_fused_cu_2644ba6d4cuda3std6ranges3__45__cpo4nextE - _ZN53_INTERNAL_d3d5827a_22_cache_kernels_fused_cu_2644ba6d4cuda3std3__45__cpo6rbeginE)
_ZN53_INTERNAL_d3d5827a_22_cache_kernels_fused_cu_2644ba6d4cuda3std3__45__cpo6rbeginE:
	.zero		1
	.type		_ZN53_INTERNAL_d3d5827a_22_cache_kernels_fused_cu_2644ba6d4cuda3std6ranges3__45__cpo4nextE,@object
	.size		_ZN53_INTERNAL_d3d5827a_22_cache_kernels_fused_cu_2644ba6d4cuda3std6ranges3__45__cpo4nextE,(_ZN53_INTERNAL_d3d5827a_22_cache_kernels_fused_cu_2644ba6d4cuda3std6ranges3__45__cpo4swapE - _ZN53_INTERNAL_d3d5827a_22_cache_kernels_fused_cu_2644ba6d4cuda3std6ranges3__45__cpo4nextE)
_ZN53_INTERNAL_d3d5827a_22_cache_kernels_fused_cu_2644ba6d4cuda3std6ranges3__45__cpo4nextE:
	.zero		1
	.type		_ZN53_INTERNAL_d3d5827a_22_cache_kernels_fused_cu_2644ba6d4cuda3std6ranges3__45__cpo4swapE,@object
	.size		_ZN53_INTERNAL_d3d5827a_22_cache_kernels_fused_cu_2644ba6d4cuda3std6ranges3__45__cpo4swapE,(_ZN53_INTERNAL_d3d5827a_22_cache_kernels_fused_cu_2644ba6d4cuda3std3__420unreachable_sentinelE - _ZN53_INTERNAL_d3d5827a_22_cache_kernels_fused_cu_2644ba6d4cuda3std6ranges3__45__cpo4swapE)
_ZN53_INTERNAL_d3d5827a_22_cache_kernels_fused_cu_2644ba6d4cuda3std6ranges3__45__cpo4swapE:
	.zero		1
	.type		_ZN53_INTERNAL_d3d5827a_22_cache_kernels_fused_cu_2644ba6d4cuda3std3__420unreachable_sentinelE,@object
	.size		_ZN53_INTERNAL_d3d5827a_22_cache_kernels_fused_cu_2644ba6d4cuda3std3__420unreachable_sentinelE,(_ZN53_INTERNAL_d3d5827a_22_cache_kernels_fused_cu_2644ba6d6thrust23THRUST_300001_SM_900_NS6system6detail10sequential3seqE - _ZN53_INTERNAL_d3d5827a_22_cache_kernels_fused_cu_2644ba6d4cuda3std3__420unreachable_sentinelE)
_ZN53_INTERNAL_d3d5827a_22_cache_kernels_fused_cu_2644ba6d4cuda3std3__420unreachable_sentinelE:
	.zero		1
	.type		_ZN53_INTERNAL_d3d5827a_22_cache_kernels_fused_cu_2644ba6d6thrust23THRUST_300001_SM_900_NS6system6detail10sequential3seqE,@object
	.size		_ZN53_INTERNAL_d3d5827a_22_cache_kernels_fused_cu_2644ba6d6thrust23THRUST_300001_SM_900_NS6system6detail10sequential3seqE,(_ZN53_INTERNAL_d3d5827a_22_cache_kernels_fused_cu_2644ba6d4cuda3std3__45__cpo4cendE - _ZN53_INTERNAL_d3d5827a_22_cache_kernels_fused_cu_2644ba6d6thrust23THRUST_300001_SM_900_NS6system6detail10sequential3seqE)
_ZN53_INTERNAL_d3d5827a_22_cache_kernels_fused_cu_2644ba6d6thrust23THRUST_300001_SM_900_NS6system6detail10sequential3seqE:
	.zero		1
	.type		_ZN53_INTERNAL_d3d5827a_22_cache_kernels_fused_cu_2644ba6d4cuda3std3__45__cpo4cendE,@object
	.size		_ZN53_INTERNAL_d3d5827a_22_cache_kernels_fused_cu_2644ba6d4cuda3std3__45__cpo4cendE,(_ZN53_INTERNAL_d3d5827a_22_cache_kernels_fused_cu_2644ba6d4cuda3std6ranges3__45__cpo9iter_swapE - _ZN53_INTERNAL_d3d5827a_22_cache_kernels_fused_cu_2644ba6d4cuda3std3__45__cpo4cendE)
_ZN53_INTERNAL_d3d5827a_22_cache_kernels_fused_cu_2644ba6d4cuda3std3__45__cpo4cendE:
	.zero		1
	.type		_ZN53_INTERNAL_d3d5827a_22_cache_kernels_fused_cu_2644ba6d4cuda3std6ranges3__45__cpo9iter_swapE,@object
	.size		_ZN53_INTERNAL_d3d5827a_22_cache_kernels_fused_cu_2644ba6d4cuda3std6ranges3__45__cpo9iter_swapE,(_ZN53_INTERNAL_d3d5827a_22_cache_kernels_fused_cu_2644ba6d4cuda3std3__45__cpo5crendE - _ZN53_INTERNAL_d3d5827a_22_cache_kernels_fused_cu_2644ba6d4cuda3std6ranges3__45__cpo9iter_swapE)
_ZN53_INTERNAL_d3d5827a_22_cache_kernels_fused_cu_2644ba6d4cuda3std6ranges3__45__cpo9iter_swapE:
	.zero		1
	.type		_ZN53_INTERNAL_d3d5827a_22_cache_kernels_fused_cu_2644ba6d4cuda3std3__45__cpo5crendE,@object
	.size		_ZN53_INTERNAL_d3d5827a_22_cache_kernels_fused_cu_2644ba6d4cuda3std3__45__cpo5crendE,(_ZN53_INTERNAL_d3d5827a_22_cache_kernels_fused_cu_2644ba6d4cuda3std6ranges3__45__cpo5cdataE - _ZN53_INTERNAL_d3d5827a_22_cache_kernels_fused_cu_2644ba6d4cuda3std3__45__cpo5crendE)
_ZN53_INTERNAL_d3d5827a_22_cache_kernels_fused_cu_2644ba6d4cuda3std3__45__cpo5crendE:
	.zero		1
	.type		_ZN53_INTERNAL_d3d5827a_22_cache_kernels_fused_cu_2644ba6d4cuda3std6ranges3__45__cpo5cdataE,@object
	.size		_ZN53_INTERNAL_d3d5827a_22_cache_kernels_fused_cu_2644ba6d4cuda3std6ranges3__45__cpo5cdataE,(_ZN53_INTERNAL_d3d5827a_22_cache_kernels_fused_cu_2644ba6d4cuda3std6ranges3__45__cpo3endE - _ZN53_INTERNAL_d3d5827a_22_cache_kernels_fused_cu_2644ba6d4cuda3std6ranges3__45__cpo5cdataE)
_ZN53_INTERNAL_d3d5827a_22_cache_kernels_fused_cu_2644ba6d4cuda3std6ranges3__45__cpo5cdataE:
	.zero		1
	.type		_ZN53_INTERNAL_d3d5827a_22_cache_kernels_fused_cu_2644ba6d4cuda3std6ranges3__45__cpo3endE,@object
	.size		_ZN53_INTERNAL_d3d5827a_22_cache_kernels_fused_cu_2644ba6d4cuda3std6ranges3__45__cpo3endE,(_ZN53_INTERNAL_d3d5827a_22_cache_kernels_fused_cu_2644ba6d4cuda3std3__419piecewise_constructE - _ZN53_INTERNAL_d3d5827a_22_cache_kernels_fused_cu_2644ba6d4cuda3std6ranges3__45__cpo3endE)
_ZN53_INTERNAL_d3d5827a_22_cache_kernels_fused_cu_2644ba6d4cuda3std6ranges3__45__cpo3endE:
	.zero		1
	.type		_ZN53_INTERNAL_d3d5827a_22_cache_kernels_fused_cu_2644ba6d4cuda3std3__419piecewise_constructE,@object
	.size		_ZN53_INTERNAL_d3d5827a_22_cache_kernels_fused_cu_2644ba6d4cuda3std3__419piecewise_constructE,(_ZN53_INTERNAL_d3d5827a_22_cache_kernels_fused_cu_2644ba6d4cuda3std6ranges3__45__cpo5ssizeE - _ZN53_INTERNAL_d3d5827a_22_cache_kernels_fused_cu_2644ba6d4cuda3std3__419piecewise_constructE)
_ZN53_INTERNAL_d3d5827a_22_cache_kernels_fused_cu_2644ba6d4cuda3std3__419piecewise_constructE:
	.zero		1
	.type		_ZN53_INTERNAL_d3d5827a_22_cache_kernels_fused_cu_2644ba6d4cuda3std6ranges3__45__cpo5ssizeE,@object
	.size		_ZN53_INTERNAL_d3d5827a_22_cache_kernels_fused_cu_2644ba6d4cuda3std6ranges3__45__cpo5ssizeE,(_ZN53_INTERNAL_d3d5827a_22_cache_kernels_fused_cu_2644ba6d4cuda3std3__45__cpo3endE - _ZN53_INTERNAL_d3d5827a_22_cache_kernels_fused_cu_2644ba6d4cuda3std6ranges3__45__cpo5ssizeE)
_ZN53_INTERNAL_d3d5827a_22_cache_kernels_fused_cu_2644ba6d4cuda3std6ranges3__45__cpo5ssizeE:
	.zero		1
	.type		_ZN53_INTERNAL_d3d5827a_22_cache_kernels_fused_cu_2644ba6d4cuda3std3__45__cpo3endE,@object
	.size		_ZN53_INTERNAL_d3d5827a_22_cache_kernels_fused_cu_2644ba6d4cuda3std3__45__cpo3endE,(_ZN53_INTERNAL_d3d5827a_22_cache_kernels_fused_cu_2644ba6d4cuda3std6ranges3__45__cpo4cendE - _ZN53_INTERNAL_d3d5827a_22_cache_kernels_fused_cu_2644ba6d4cuda3std3__45__cpo3endE)
_ZN53_INTERNAL_d3d5827a_22_cache_kernels_fused_cu_2644ba6d4cuda3std3__45__cpo3endE:
	.zero		1
	.type		_ZN53_INTERNAL_d3d5827a_22_cache_kernels_fused_cu_2644ba6d4cuda3std6ranges3__45__cpo4cendE,@object
	.size		_ZN53_INTERNAL_d3d5827a_22_cache_kernels_fused_cu_2644ba6d4cuda3std6ranges3__45__cpo4cendE,(_ZN53_INTERNAL_d3d5827a_22_cache_kernels_fused_cu_2644ba6d4cuda3std3__45__cpo4rendE - _ZN53_INTERNAL_d3d5827a_22_cache_kernels_fused_cu_2644ba6d4cuda3std6ranges3__45__cpo4cendE)
_ZN53_INTERNAL_d3d5827a_22_cache_kernels_fused_cu_2644ba6d4cuda3std6ranges3__45__cpo4cendE:
	.zero		1
	.type		_ZN53_INTERNAL_d3d5827a_22_cache_kernels_fused_cu_2644ba6d4cuda3std3__45__cpo4rendE,@object
	.size		_ZN53_INTERNAL_d3d5827a_22_cache_kernels_fused_cu_2644ba6d4cuda3std3__45__cpo4rendE,(_ZN53_INTERNAL_d3d5827a_22_cache_kernels_fused_cu_2644ba6d4cuda3std6ranges3__45__cpo4prevE - _ZN53_INTERNAL_d3d5827a_22_cache_kernels_fused_cu_2644ba6d4cuda3std3__45__cpo4rendE)
_ZN53_INTERNAL_d3d5827a_22_cache_kernels_fused_cu_2644ba6d4cuda3std3__45__cpo4rendE:
	.zero		1
	.type		_ZN53_INTERNAL_d3d5827a_22_cache_kernels_fused_cu_2644ba6d4cuda3std6ranges3__45__cpo4prevE,@object
	.size		_ZN53_INTERNAL_d3d5827a_22_cache_kernels_fused_cu_2644ba6d4cuda3std6ranges3__45__cpo4prevE,(_ZN53_INTERNAL_d3d5827a_22_cache_kernels_fused_cu_2644ba6d4cuda3std6ranges3__45__cpo9iter_moveE - _ZN53_INTERNAL_d3d5827a_22_cache_kernels_fused_cu_2644ba6d4cuda3std6ranges3__45__cpo4prevE)
_ZN53_INTERNAL_d3d5827a_22_cache_kernels_fused_cu_2644ba6d4cuda3std6ranges3__45__cpo4prevE:
	.zero		1
	.type		_ZN53_INTERNAL_d3d5827a_22_cache_kernels_fused_cu_2644ba6d4cuda3std6ranges3__45__cpo9iter_moveE,@object
	.size		_ZN53_INTERNAL_d3d5827a_22_cache_kernels_fused_cu_2644ba6d4cuda3std6ranges3__45__cpo9iter_moveE,(.L_19 - _ZN53_INTERNAL_d3d5827a_22_cache_kernels_fused_cu_2644ba6d4cuda3std6ranges3__45__cpo9iter_moveE)
_ZN53_INTERNAL_d3d5827a_22_cache_kernels_fused_cu_2644ba6d4cuda3std6ranges3__45__cpo9iter_moveE:
	.zero		1
.L_19:


//--------------------- .nv.constant0._ZN4vllm38concat_and_cache_mla_rope_fused_kernelIN3c108BFloat16ELb0E13__nv_bfloat16hLNS_18Fp8KVCacheDataTypeE2EEEvPKlPT_S8_PKS7_SA_illlliPT2_S6_iiiiPKf --------------------------
	.section	.nv.constant0._ZN4vllm38concat_and_cache_mla_rope_fused_kernelIN3c108BFloat16ELb0E13__nv_bfloat16hLNS_18Fp8KVCacheDataTypeE2EEEvPKlPT_S8_PKS7_SA_illlliPT2_S6_iiiiPKf,"a",@progbits
	.sectionflags	@""
	.align	4
.nv.constant0._ZN4vllm38concat_and_cache_mla_rope_fused_kernelIN3c108BFloat16ELb0E13__nv_bfloat16hLNS_18Fp8KVCacheDataTypeE2EEEvPKlPT_S8_PKS7_SA_illlliPT2_S6_iiiiPKf:
	.zero		656


//--------------------- .nv.constant0._ZN4vllm38concat_and_cache_mla_rope_fused_kernelIN3c108BFloat16ELb1E13__nv_bfloat16hLNS_18Fp8KVCacheDataTypeE2EEEvPKlPT_S8_PKS7_SA_illlliPT2_S6_iiiiPKf --------------------------
	.section	.nv.constant0._ZN4vllm38concat_and_cache_mla_rope_fused_kernelIN3c108BFloat16ELb1E13__nv_bfloat16hLNS_18Fp8KVCacheDataTypeE2EEEvPKlPT_S8_PKS7_SA_illlliPT2_S6_iiiiPKf,"a",@progbits
	.sectionflags	@""
	.align	4
.nv.constant0._ZN4vllm38concat_and_cache_mla_rope_fused_kernelIN3c108BFloat16ELb1E13__nv_bfloat16hLNS_18Fp8KVCacheDataTypeE2EEEvPKlPT_S8_PKS7_SA_illlliPT2_S6_iiiiPKf:
	.zero		656


//--------------------- .nv.constant0._ZN4vllm38concat_and_cache_mla_rope_fused_kernelIN3c104HalfELb0E13__nv_bfloat16hLNS_18Fp8KVCacheDataTypeE2EEEvPKlPT_S8_PKS7_SA_illlliPT2_S6_iiiiPKf --------------------------
	.section	.nv.constant0._ZN4vllm38concat_and_cache_mla_rope_fused_kernelIN3c104HalfELb0E13__nv_bfloat16hLNS_18Fp8KVCacheDataTypeE2EEEvPKlPT_S8_PKS7_SA_illlliPT2_S6_iiiiPKf,"a",@progbits
	.sectionflags	@""
	.align	4
.nv.constant0._ZN4vllm38concat_and_cache_mla_rope_fused_kernelIN3c104HalfELb0E13__nv_bfloat16hLNS_18Fp8KVCacheDataTypeE2EEEvPKlPT_S8_PKS7_SA_illlliPT2_S6_iiiiPKf:
	.zero		656


//--------------------- .nv.constant0._ZN4vllm38concat_and_cache_mla_rope_fused_kernelIN3c104HalfELb1E13__nv_bfloat16hLNS_18Fp8KVCacheDataTypeE2EEEvPKlPT_S8_PKS7_SA_illlliPT2_S6_iiiiPKf --------------------------
	.section	.nv.constant0._ZN4vllm38concat_and_cache_mla_rope_fused_kernelIN3c104HalfELb1E13__nv_bfloat16hLNS_18Fp8KVCacheDataTypeE2EEEvPKlPT_S8_PKS7_SA_illlliPT2_S6_iiiiPKf,"a",@progbits
	.sectionflags	@""
	.align	4
.nv.constant0._ZN4vllm38concat_and_cache_mla_rope_fused_kernelIN3c104HalfELb1E13__nv_bfloat16hLNS_18Fp8KVCacheDataTypeE2EEEvPKlPT_S8_PKS7_SA_illlliPT2_S6_iiiiPKf:
	.zero		656


//--------------------- .nv.constant0._ZN4vllm38concat_and_cache_mla_rope_fused_kernelIfLb0E13__nv_bfloat16hLNS_18Fp8KVCacheDataTypeE2EEEvPKlPT_S6_PKS5_S8_illlliPT2_S4_iiiiPKf --------------------------
	.section	.nv.constant0._ZN4vllm38concat_and_cache_mla_rope_fused_kernelIfLb0E13__nv_bfloat16hLNS_18Fp8KVCacheDataTypeE2EEEvPKlPT_S6_PKS5_S8_illlliPT2_S4_iiiiPKf,"a",@progbits
	.sectionflags	@""
	.align	4
.nv.constant0._ZN4vllm38concat_and_cache_mla_rope_fused_kernelIfLb0E13__nv_bfloat16hLNS_18Fp8KVCacheDataTypeE2EEEvPKlPT_S6_PKS5_S8_illlliPT2_S4_iiiiPKf:
	.zero		656


//--------------------- .nv.constant0._ZN4vllm38concat_and_cache_mla_rope_fused_kernelIfLb1E13__nv_bfloat16hLNS_18Fp8KVCacheDataTypeE2EEEvPKlPT_S6_PKS5_S8_illlliPT2_S4_iiiiPKf --------------------------
	.section	.nv.constant0._ZN4vllm38concat_and_cache_mla_rope_fused_kernelIfLb1E13__nv_bfloat16hLNS_18Fp8KVCacheDataTypeE2EEEvPKlPT_S6_PKS5_S8_illlliPT2_S4_iiiiPKf,"a",@progbits
	.sectionflags	@""
	.align	4
.nv.constant0._ZN4vllm38concat_and_cache_mla_rope_fused_kernelIfLb1E13__nv_bfloat16hLNS_18Fp8KVCacheDataTypeE2EEEvPKlPT_S6_PKS5_S8_illlliPT2_S4_iiiiPKf:
	.zero		656


//--------------------- .nv.constant0._ZN4vllm38concat_and_cache_mla_rope_fused_kernelIN3c108BFloat16ELb0EthLNS_18Fp8KVCacheDataTypeE2EEEvPKlPT_S7_PKS6_S9_illlliPT2_S5_iiiiPKf --------------------------
	.section	.nv.constant0._ZN4vllm38concat_and_cache_mla_rope_fused_kernelIN3c108BFloat16ELb0EthLNS_18Fp8KVCacheDataTypeE2EEEvPKlPT_S7_PKS6_S9_illlliPT2_S5_iiiiPKf,"a",@progbits
	.sectionflags	@""
	.align	4
.nv.constant0._ZN4vllm38concat_and_cache_mla_rope_fused_kernelIN3c108BFloat16ELb0EthLNS_18Fp8KVCacheDataTypeE2EEEvPKlPT_S7_PKS6_S9_illlliPT2_S5_iiiiPKf:
	.zero		656


//--------------------- .nv.constant0._ZN4vllm38concat_and_cache_mla_rope_fused_kernelIN3c108BFloat16ELb1EthLNS_18Fp8KVCacheDataTypeE2EEEvPKlPT_S7_PKS6_S9_illlliPT2_S5_iiiiPKf --------------------------
	.section	.nv.constant0._ZN4vllm38concat_and_cache_mla_rope_fused_kernelIN3c108BFloat16ELb1EthLNS_18Fp8KVCacheDataTypeE2EEEvPKlPT_S7_PKS6_S9_illlliPT2_S5_iiiiPKf,"a",@progbits
	.sectionflags	@""
	.align	4
.nv.constant0._ZN4vllm38concat_and_cache_mla_rope_fused_kernelIN3c108BFloat16ELb1EthLNS_18Fp8KVCacheDataTypeE2EEEvPKlPT_S7_PKS6_S9_illlliPT2_S5_iiiiPKf:
	.zero		656


//--------------------- .nv.constant0._ZN4vllm38concat_and_cache_mla_rope_fused_kernelIN3c104HalfELb0EthLNS_18Fp8KVCacheDataTypeE2EEEvPKlPT_S7_PKS6_S9_illlliPT2_S5_iiiiPKf --------------------------
	.section	.nv.constant0._ZN4vllm38concat_and_cache_mla_rope_fused_kernelIN3c104HalfELb0EthLNS_18Fp8KVCacheDataTypeE2EEEvPKlPT_S7_PKS6_S9_illlliPT2_S5_iiiiPKf,"a",@progbits
	.sectionflags	@""
	.align	4
.nv.constant0._ZN4vllm38concat_and_cache_mla_rope_fused_kernelIN3c104HalfELb0EthLNS_18Fp8KVCacheDataTypeE2EEEvPKlPT_S7_PKS6_S9_illlliPT2_S5_iiiiPKf:
	.zero		656


//--------------------- .nv.constant0._ZN4vllm38concat_and_cache_mla_rope_fused_kernelIN3c104HalfELb1EthLNS_18Fp8KVCacheDataTypeE2EEEvPKlPT_S7_PKS6_S9_illlliPT2_S5_iiiiPKf --------------------------
	.section	.nv.constant0._ZN4vllm38concat_and_cache_mla_rope_fused_kernelIN3c104HalfELb1EthLNS_18Fp8KVCacheDataTypeE2EEEvPKlPT_S7_PKS6_S9_illlliPT2_S5_iiiiPKf,"a",@progbits
	.sectionflags	@""
	.align	4
.nv.constant0._ZN4vllm38concat_and_cache_mla_rope_fused_kernelIN3c104HalfELb1EthLNS_18Fp8KVCacheDataTypeE2EEEvPKlPT_S7_PKS6_S9_illlliPT2_S5_iiiiPKf:
	.zero		656


//--------------------- .nv.constant0._ZN4vllm38concat_and_cache_mla_rope_fused_kernelIfLb0EthLNS_18Fp8KVCacheDataTypeE2EEEvPKlPT_S5_PKS4_S7_illlliPT2_S3_iiiiPKf --------------------------
	.section	.nv.constant0._ZN4vllm38concat_and_cache_mla_rope_fused_kernelIfLb0EthLNS_18Fp8KVCacheDataTypeE2EEEvPKlPT_S5_PKS4_S7_illlliPT2_S3_iiiiPKf,"a",@progbits
	.sectionflags	@""
	.align	4
.nv.constant0._ZN4vllm38concat_and_cache_mla_rope_fused_kernelIfLb0EthLNS_18Fp8KVCacheDataTypeE2EEEvPKlPT_S5_PKS4_S7_illlliPT2_S3_iiiiPKf:
	.zero		656


//--------------------- .nv.constant0._ZN4vllm38concat_and_cache_mla_rope_fused_kernelIfLb1EthLNS_18Fp8KVCacheDataTypeE2EEEvPKlPT_S5_PKS4_S7_illlliPT2_S3_iiiiPKf --------------------------
	.section	.nv.constant0._ZN4vllm38concat_and_cache_mla_rope_fused_kernelIfLb1EthLNS_18Fp8KVCacheDataTypeE2EEEvPKlPT_S5_PKS4_S7_illlliPT2_S3_iiiiPKf,"a",@progbits
	.sectionflags	@""
	.align	4
.nv.constant0._ZN4vllm38concat_and_cache_mla_rope_fused_kernelIfLb1EthLNS_18Fp8KVCacheDataTypeE2EEEvPKlPT_S5_PKS4_S7_illlliPT2_S3_iiiiPKf:
	.zero		656


//--------------------- .nv.constant0._ZN4vllm38concat_and_cache_mla_rope_fused_kernelIN3c108BFloat16ELb0EfhLNS_18Fp8KVCacheDataTypeE2EEEvPKlPT_S7_PKS6_S9_illlliPT2_S5_iiiiPKf --------------------------
	.section	.nv.constant0._ZN4vllm38concat_and_cache_mla_rope_fused_kernelIN3c108BFloat16ELb0EfhLNS_18Fp8KVCacheDataTypeE2EEEvPKlPT_S7_PKS6_S9_illlliPT2_S5_iiiiPKf,"a",@progbits
	.sectionflags	@""
	.align	4
.nv.constant0._ZN4vllm38concat_and_cache_mla_rope_fused_kernelIN3c108BFloat16ELb0EfhLNS_18Fp8KVCacheDataTypeE2EEEvPKlPT_S7_PKS6_S9_illlliPT2_S5_iiiiPKf:
	.zero		656


//--------------------- .nv.constant0._ZN4vllm38concat_and_cache_mla_rope_fused_kernelIN3c108BFloat16ELb1EfhLNS_18Fp8KVCacheDataTypeE2EEEvPKlPT_S7_PKS6_S9_illlliPT2_S5_iiiiPKf --------------------------
	.section	.nv.constant0._ZN4vllm38concat_and_cache_mla_rope_fused_kernelIN3c108BFloat16ELb1EfhLNS_18Fp8KVCacheDataTypeE2EEEvPKlPT_S7_PKS6_S9_illlliPT2_S5_iiiiPKf,"a",@progbits
	.sectionflags	@""
	.align	4
.nv.constant0._ZN4vllm38concat_and_cache_mla_rope_fused_kernelIN3c108BFloat16ELb1EfhLNS_18Fp8KVCacheDataTypeE2EEEvPKlPT_S7_PKS6_S9_illlliPT2_S5_iiiiPKf:
	.zero		656


//--------------------- .nv.constant0._ZN4vllm38concat_and_cache_mla_rope_fused_kernelIN3c104HalfELb0EfhLNS_18Fp8KVCacheDataTypeE2EEEvPKlPT_S7_PKS6_S9_illlliPT2_S5_iiiiPKf --------------------------
	.section	.nv.constant0._ZN4vllm38concat_and_cache_mla_rope_fused_kernelIN3c104HalfELb0EfhLNS_18Fp8KVCacheDataTypeE2EEEvPKlPT_S7_PKS6_S9_illlliPT2_S5_iiiiPKf,"a",@progbits
	.sectionflags	@""
	.align	4
.nv.constant0._ZN4vllm38concat_and_cache_mla_rope_fused_kernelIN3c104HalfELb0EfhLNS_18Fp8KVCacheDataTypeE2EEEvPKlPT_S7_PKS6_S9_illlliPT2_S5_iiiiPKf:
	.zero		656


//--------------------- .nv.constant0._ZN4vllm38concat_and_cache_mla_rope_fused_kernelIN3c104HalfELb1EfhLNS_18Fp8KVCacheDataTypeE2EEEvPKlPT_S7_PKS6_S9_illlliPT2_S5_iiiiPKf --------------------------
	.section	.nv.constant0._ZN4vllm38concat_and_cache_mla_rope_fused_kernelIN3c104HalfELb1EfhLNS_18Fp8KVCacheDataTypeE2EEEvPKlPT_S7_PKS6_S9_illlliPT2_S5_iiiiPKf,"a",@progbits
	.sectionflags	@""
	.align	4
.nv.constant0._ZN4vllm38concat_and_cache_mla_rope_fused_kernelIN3c104HalfELb1EfhLNS_18Fp8KVCacheDataTypeE2EEEvPKlPT_S7_PKS6_S9_illlliPT2_S5_iiiiPKf:
	.zero		656


//--------------------- .nv.constant0._ZN4vllm38concat_and_cache_mla_rope_fused_kernelIfLb0EfhLNS_18Fp8KVCacheDataTypeE2EEEvPKlPT_S5_PKS4_S7_illlliPT2_S3_iiiiPKf --------------------------
	.section	.nv.constant0._ZN4vllm38concat_and_cache_mla_rope_fused_kernelIfLb0EfhLNS_18Fp8KVCacheDataTypeE2EEEvPKlPT_S5_PKS4_S7_illlliPT2_S3_iiiiPKf,"a",@progbits
	.sectionflags	@""
	.align	4
.nv.constant0._ZN4vllm38concat_and_cache_mla_rope_fused_kernelIfLb0EfhLNS_18Fp8KVCacheDataTypeE2EEEvPKlPT_S5_PKS4_S7_illlliPT2_S3_iiiiPKf:
	.zero		656


//--------------------- .nv.constant0._ZN4vllm38concat_and_cache_mla_rope_fused_kernelIfLb1EfhLNS_18Fp8KVCacheDataTypeE2EEEvPKlPT_S5_PKS4_S7_illlliPT2_S3_iiiiPKf --------------------------
	.section	.nv.constant0._ZN4vllm38concat_and_cache_mla_rope_fused_kernelIfLb1EfhLNS_18Fp8KVCacheDataTypeE2EEEvPKlPT_S5_PKS4_S7_illlliPT2_S3_iiiiPKf,"a",@progbits
	.sectionflags	@""
	.align	4
.nv.constant0._ZN4vllm38concat_and_cache_mla_rope_fused_kernelIfLb1EfhLNS_18Fp8KVCacheDataTypeE2EEEvPKlPT_S5_PKS4_S7_illlliPT2_S3_iiiiPKf:
	.zero		656


//--------------------- .nv.constant0._ZN4vllm38concat_and_cache_mla_rope_fused_kernelIN3c108BFloat16ELb0E13__nv_bfloat16hLNS_18Fp8KVCacheDataTypeE1EEEvPKlPT_S8_PKS7_SA_illlliPT2_S6_iiiiPKf --------------------------
	.section	.nv.constant0._ZN4vllm38concat_and_cache_mla_rope_fused_kernelIN3c108BFloat16ELb0E13__nv_bfloat16hLNS_18Fp8KVCacheDataTypeE1EEEvPKlPT_S8_PKS7_SA_illlliPT2_S6_iiiiPKf,"a",@progbits
	.sectionflags	@""
	.align	4
.nv.constant0._ZN4vllm38concat_and_cache_mla_rope_fused_kernelIN3c108BFloat16ELb0E13__nv_bfloat16hLNS_18Fp8KVCacheDataTypeE1EEEvPKlPT_S8_PKS7_SA_illlliPT2_S6_iiiiPKf:
	.zero		656


//--------------------- .nv.constant0._ZN4vllm38concat_and_cache_mla_rope_fused_kernelIN3c108BFloat16ELb1E13__nv_bfloat16hLNS_18Fp8KVCacheDataTypeE1EEEvPKlPT_S8_PKS7_SA_illlliPT2_S6_iiiiPKf --------------------------
	.section	.nv.constant0._ZN4vllm38concat_and_cache_mla_rope_fused_kernelIN3c108BFloat16ELb1E13__nv_bfloat16hLNS_18Fp8KVCacheDataTypeE1EEEvPKlPT_S8_PKS7_SA_illlliPT2_S6_iiiiPKf,"a",@progbits
	.sectionflags	@""
	.align	4
.nv.constant0._ZN4vllm38concat_and_cache_mla_rope_fused_kernelIN3c108BFloat16ELb1E13__nv_bfloat16hLNS_18Fp8KVCacheDataTypeE1EEEvPKlPT_S8_PKS7_SA_illlliPT2_S6_iiiiPKf:
	.zero		656


//--------------------- .nv.constant0._ZN4vllm38concat_and_cache_mla_rope_fused_kernelIN3c104HalfELb0E13__nv_bfloat16hLNS_18Fp8KVCacheDataTypeE1EEEvPKlPT_S8_PKS7_SA_illlliPT2_S6_iiiiPKf --------------------------
	.section	.nv.constant0._ZN4vllm38concat_and_cache_mla_rope_fused_kernelIN3c104HalfELb0E13__nv_bfloat16hLNS_18Fp8KVCacheDataTypeE1EEEvPKlPT_S8_PKS7_SA_illlliPT2_S6_iiiiPKf,"a",@progbits
	.sectionflags	@""
	.align	4
.nv.constant0._ZN4vllm38concat_and_cache_mla_rope_fused_kernelIN3c104HalfELb0E13__nv_bfloat16hLNS_18Fp8KVCacheDataTypeE1EEEvPKlPT_S8_PKS7_SA_illlliPT2_S6_iiiiPKf:
	.zero		656


//--------------------- .nv.constant0._ZN4vllm38concat_and_cache_mla_rope_fused_kernelIN3c104HalfELb1E13__nv_bfloat16hLNS_18Fp8KVCacheDataTypeE1EEEvPKlPT_S8_PKS7_SA_illlliPT2_S6_iiiiPKf --------------------------
	.section	.nv.constant0._ZN4vllm38concat_and_cache_mla_rope_fused_kernelIN3c104HalfELb1E13__nv_bfloat16hLNS_18Fp8KVCacheDataTypeE1EEEvPKlPT_S8_PKS7_SA_illlliPT2_S6_iiiiPKf,"a",@progbits
	.sectionflags	@""
	.align	4
.nv.constant0._ZN4vllm38concat_and_cache_mla_rope_fused_kernelIN3c104HalfELb1E13__nv_bfloat16hLNS_18Fp8KVCacheDataTypeE1EEEvPKlPT_S8_PKS7_SA_illlliPT2_S6_iiiiPKf:
	.zero		656


//--------------------- .nv.constant0._ZN4vllm38concat_and_cache_mla_rope_fused_kernelIfLb0E13__nv_bfloat16hLNS_18Fp8KVCacheDataTypeE1EEEvPKlPT_S6_PKS5_S8_illlliPT2_S4_iiiiPKf --------------------------
	.section	.nv.constant0._ZN4vllm38concat_and_cache_mla_rope_fused_kernelIfLb0E13__nv_bfloat16hLNS_18Fp8KVCacheDataTypeE1EEEvPKlPT_S6_PKS5_S8_illlliPT2_S4_iiiiPKf,"a",@progbits
	.sectionflags	@""
	.align	4
.nv.constant0._ZN4vllm38concat_and_cache_mla_rope_fused_kernelIfLb0E13__nv_bfloat16hLNS_18Fp8KVCacheDataTypeE1EEEvPKlPT_S6_PKS5_S8_illlliPT2_S4_iiiiPKf:
	.zero		656


//--------------------- .nv.constant0._ZN4vllm38concat_and_cache_mla_rope_fused_kernelIfLb1E13__nv_bfloat16hLNS_18Fp8KVCacheDataTypeE1EEEvPKlPT_S6_PKS5_S8_illlliPT2_S4_iiiiPKf --------------------------
	.section	.nv.constant0._ZN4vllm38concat_and_cache_mla_rope_fused_kernelIfLb1E13__nv_bfloat16hLNS_18Fp8KVCacheDataTypeE1EEEvPKlPT_S6_PKS5_S8_illlliPT2_S4_iiiiPKf,"a",@progbits
	.sectionflags	@""
	.align	4
.nv.constant0._ZN4vllm38concat_and_cache_mla_rope_fused_kernelIfLb1E13__nv_bfloat16hLNS_18Fp8KVCacheDataTypeE1EEEvPKlPT_S6_PKS5_S8_illlliPT2_S4_iiiiPKf:
	.zero		656


//--------------------- .nv.constant0._ZN4vllm38concat_and_cache_mla_rope_fused_kernelIN3c108BFloat16ELb0EthLNS_18Fp8KVCacheDataTypeE1EEEvPKlPT_S7_PKS6_S9_illlliPT2_S5_iiiiPKf --------------------------
	.section	.nv.constant0._ZN4vllm38concat_and_cache_mla_rope_fused_kernelIN3c108BFloat16ELb0EthLNS_18Fp8KVCacheDataTypeE1EEEvPKlPT_S7_PKS6_S9_illlliPT2_S5_iiiiPKf,"a",@progbits
	.sectionflags	@""
	.align	4
.nv.constant0._ZN4vllm38concat_and_cache_mla_rope_fused_kernelIN3c108BFloat16ELb0EthLNS_18Fp8KVCacheDataTypeE1EEEvPKlPT_S7_PKS6_S9_illlliPT2_S5_iiiiPKf:
	.zero		656


//--------------------- .nv.constant0._ZN4vllm38concat_and_cache_mla_rope_fused_kernelIN3c108BFloat16ELb1EthLNS_18Fp8KVCacheDataTypeE1EEEvPKlPT_S7_PKS6_S9_illlliPT2_S5_iiiiPKf --------------------------
	.section	.nv.constant0._ZN4vllm38concat_and_cache_mla_rope_fused_kernelIN3c108BFloat16ELb1EthLNS_18Fp8KVCacheDataTypeE1EEEvPKlPT_S7_PKS6_S9_illlliPT2_S5_iiiiPKf,"a",@progbits
	.sectionflags	@""
	.align	4
.nv.constant0._ZN4vllm38concat_and_cache_mla_rope_fused_kernelIN3c108BFloat16ELb1EthLNS_18Fp8KVCacheDataTypeE1EEEvPKlPT_S7_PKS6_S9_illlliPT2_S5_iiiiPKf:
	.zero		656


//--------------------- .nv.constant0._ZN4vllm38concat_and_cache_mla_rope_fused_kernelIN3c104HalfELb0EthLNS_18Fp8KVCacheDataTypeE1EEEvPKlPT_S7_PKS6_S9_illlliPT2_S5_iiiiPKf --------------------------
	.section	.nv.constant0._ZN4vllm38concat_and_cache_mla_rope_fused_kernelIN3c104HalfELb0EthLNS_18Fp8KVCacheDataTypeE1EEEvPKlPT_S7_PKS6_S9_illlliPT2_S5_iiiiPKf,"a",@progbits
	.sectionflags	@""
	.align	4
.nv.constant0._ZN4vllm38concat_and_cache_mla_rope_fused_kernelIN3c104HalfELb0EthLNS_18Fp8KVCacheDataTypeE1EEEvPKlPT_S7_PKS6_S9_illlliPT2_S5_iiiiPKf:
	.zero		656


//--------------------- .nv.constant0._ZN4vllm38concat_and_cache_mla_rope_fused_kernelIN3c104HalfELb1EthLNS_18Fp8KVCacheDataTypeE1EEEvPKlPT_S7_PKS6_S9_illlliPT2_S5_iiiiPKf --------------------------
	.section	.nv.constant0._ZN4vllm38concat_and_cache_mla_rope_fused_kernelIN3c104HalfELb1EthLNS_18Fp8KVCacheDataTypeE1EEEvPKlPT_S7_PKS6_S9_illlliPT2_S5_iiiiPKf,"a",@progbits
	.sectionflags	@""
	.align	4
.nv.constant0._ZN4vllm38concat_and_cache_mla_rope_fused_kernelIN3c104HalfELb1EthLNS_18Fp8KVCacheDataTypeE1EEEvPKlPT_S7_PKS6_S9_illlliPT2_S5_iiiiPKf:
	.zero		656


//--------------------- .nv.constant0._ZN4vllm38concat_and_cache_mla_rope_fused_kernelIfLb0EthLNS_18Fp8KVCacheDataTypeE1EEEvPKlPT_S5_PKS4_S7_illlliPT2_S3_iiiiPKf --------------------------
	.section	.nv.constant0._ZN4vllm38concat_and_cache_mla_rope_fused_kernelIfLb0EthLNS_18Fp8KVCacheDataTypeE1EEEvPKlPT_S5_PKS4_S7_illlliPT2_S3_iiiiPKf,"a",@progbits
	.sectionflags	@""
	.align	4
.nv.constant0._ZN4vllm38concat_and_cache_mla_rope_fused_kernelIfLb0EthLNS_18Fp8KVCacheDataTypeE1EEEvPKlPT_S5_PKS4_S7_illlliPT2_S3_iiiiPKf:
	.zero		656


//--------------------- .nv.constant0._ZN4vllm38concat_and_cache_mla_rope_fused_kernelIfLb1EthLNS_18Fp8KVCacheDataTypeE1EEEvPKlPT_S5_PKS4_S7_illlliPT2_S3_iiiiPKf --------------------------
	.section	.nv.constant0._ZN4vllm38concat_and_cache_mla_rope_fused_kernelIfLb1EthLNS_18Fp8KVCacheDataTypeE1EEEvPKlPT_S5_PKS4_S7_illlliPT2_S3_iiiiPKf,"a",@progbits
	.sectionflags	@""
	.align	4
.nv.constant0._ZN4vllm38concat_and_cache_mla_rope_fused_kernelIfLb1EthLNS_18Fp8KVCacheDataTypeE1EEEvPKlPT_S5_PKS4_S7_illlliPT2_S3_iiiiPKf:
	.zero		656


//--------------------- .nv.constant0._ZN4vllm38concat_and_cache_mla_rope_fused_kernelIN3c108BFloat16ELb0EfhLNS_18Fp8KVCacheDataTypeE1EEEvPKlPT_S7_PKS6_S9_illlliPT2_S5_iiiiPKf --------------------------
	.section	.nv.constant0._ZN4vllm38concat_and_cache_mla_rope_fused_kernelIN3c108BFloat16ELb0EfhLNS_18Fp8KVCacheDataTypeE1EEEvPKlPT_S7_PKS6_S9_illlliPT2_S5_iiiiPKf,"a",@progbits
	.sectionflags	@""
	.align	4
.nv.constant0._ZN4vllm38concat_and_cache_mla_rope_fused_kernelIN3c108BFloat16ELb0EfhLNS_18Fp8KVCacheDataTypeE1EEEvPKlPT_S7_PKS6_S9_illlliPT2_S5_iiiiPKf:
	.zero		656


//--------------------- .nv.constant0._ZN4vllm38concat_and_cache_mla_rope_fused_kernelIN3c108BFloat16ELb1EfhLNS_18Fp8KVCacheDataTypeE1EEEvPKlPT_S7_PKS6_S9_illlliPT2_S5_iiiiPKf --------------------------
	.section	.nv.constant0._ZN4vllm38concat_and_cache_mla_rope_fused_kernelIN3c108BFloat16ELb1EfhLNS_18Fp8KVCacheDataTypeE1EEEvPKlPT_S7_PKS6_S9_illlliPT2_S5_iiiiPKf,"a",@progbits
	.sectionflags	@""
	.align	4
.nv.constant0._ZN4vllm38concat_and_cache_mla_rope_fused_kernelIN3c108BFloat16ELb1EfhLNS_18Fp8KVCacheDataTypeE1EEEvPKlPT_S7_PKS6_S9_illlliPT2_S5_iiiiPKf:
	.zero		656


//--------------------- .nv.constant0._ZN4vllm38concat_and_cache_mla_rope_fused_kernelIN3c104HalfELb0EfhLNS_18Fp8KVCacheDataTypeE1EEEvPKlPT_S7_PKS6_S9_illlliPT2_S5_iiiiPKf --------------------------
	.section	.nv.constant0._ZN4vllm38concat_and_cache_mla_rope_fused_kernelIN3c104HalfELb0EfhLNS_18Fp8KVCacheDataTypeE1EEEvPKlPT_S7_PKS6_S9_illlliPT2_S5_iiiiPKf,"a",@progbits
	.sectionflags	@""
	.align	4
.nv.constant0._ZN4vllm38concat_and_cache_mla_rope_fused_kernelIN3c104HalfELb0EfhLNS_18Fp8KVCacheDataTypeE1EEEvPKlPT_S7_PKS6_S9_illlliPT2_S5_iiiiPKf:
	.zero		656


//--------------------- .nv.constant0._ZN4vllm38concat_and_cache_mla_rope_fused_kernelIN3c104HalfELb1EfhLNS_18Fp8KVCacheDataTypeE1EEEvPKlPT_S7_PKS6_S9_illlliPT2_S5_iiiiPKf --------------------------
	.section	.nv.constant0._ZN4vllm38concat_and_cache_mla_rope_fused_kernelIN3c104HalfELb1EfhLNS_18Fp8KVCacheDataTypeE1EEEvPKlPT_S7_PKS6_S9_illlliPT2_S5_iiiiPKf,"a",@progbits
	.sectionflags	@""
	.align	4
.nv.constant0._ZN4vllm38concat_and_cache_mla_rope_fused_kernelIN3c104HalfELb1EfhLNS_18Fp8KVCacheDataTypeE1EEEvPKlPT_S7_PKS6_S9_illlliPT2_S5_iiiiPKf:
	.zero		656


//--------------------- .nv.constant0._ZN4vllm38concat_and_cache_mla_rope_fused_kernelIfLb0EfhLNS_18Fp8KVCacheDataTypeE1EEEvPKlPT_S5_PKS4_S7_illlliPT2_S3_iiiiPKf --------------------------
	.section	.nv.constant0._ZN4vllm38concat_and_cache_mla_rope_fused_kernelIfLb0EfhLNS_18Fp8KVCacheDataTypeE1EEEvPKlPT_S5_PKS4_S7_illlliPT2_S3_iiiiPKf,"a",@progbits
	.sectionflags	@""
	.align	4
.nv.constant0._ZN4vllm38concat_and_cache_mla_rope_fused_kernelIfLb0EfhLNS_18Fp8KVCacheDataTypeE1EEEvPKlPT_S5_PKS4_S7_illlliPT2_S3_iiiiPKf:
	.zero		656


//--------------------- .nv.constant0._ZN4vllm38concat_and_cache_mla_rope_fused_kernelIfLb1EfhLNS_18Fp8KVCacheDataTypeE1EEEvPKlPT_S5_PKS4_S7_illlliPT2_S3_iiiiPKf --------------------------
	.section	.nv.constant0._ZN4vllm38concat_and_cache_mla_rope_fused_kernelIfLb1EfhLNS_18Fp8KVCacheDataTypeE1EEEvPKlPT_S5_PKS4_S7_illlliPT2_S3_iiiiPKf,"a",@progbits
	.sectionflags	@""
	.align	4
.nv.constant0._ZN4vllm38concat_and_cache_mla_rope_fused_kernelIfLb1EfhLNS_18Fp8KVCacheDataTypeE1EEEvPKlPT_S5_PKS4_S7_illlliPT2_S3_iiiiPKf:
	.zero		656


//--------------------- .nv.constant0._ZN4vllm38concat_and_cache_mla_rope_fused_kernelIN3c108BFloat16ELb0E13__nv_bfloat16S3_LNS_18Fp8KVCacheDataTypeE0EEEvPKlPT_S8_PKS7_SA_illlliPT2_S6_iiiiPKf --------------------------
	.section	.nv.constant0._ZN4vllm38concat_and_cache_mla_rope_fused_kernelIN3c108BFloat16ELb0E13__nv_bfloat16S3_LNS_18Fp8KVCacheDataTypeE0EEEvPKlPT_S8_PKS7_SA_illlliPT2_S6_iiiiPKf,"a",@progbits
	.sectionflags	@""
	.align	4
.nv.constant0._ZN4vllm38concat_and_cache_mla_rope_fused_kernelIN3c108BFloat16ELb0E13__nv_bfloat16S3_LNS_18Fp8KVCacheDataTypeE0EEEvPKlPT_S8_PKS7_SA_illlliPT2_S6_iiiiPKf:
	.zero		656


//--------------------- .nv.constant0._ZN4vllm38concat_and_cache_mla_rope_fused_kernelIN3c108BFloat16ELb1E13__nv_bfloat16S3_LNS_18Fp8KVCacheDataTypeE0EEEvPKlPT_S8_PKS7_SA_illlliPT2_S6_iiiiPKf --------------------------
	.section	.nv.constant0._ZN4vllm38concat_and_cache_mla_rope_fused_kernelIN3c108BFloat16ELb1E13__nv_bfloat16S3_LNS_18Fp8KVCacheDataTypeE0EEEvPKlPT_S8_PKS7_SA_illlliPT2_S6_iiiiPKf,"a",@progbits
	.sectionflags	@""
	.align	4
.nv.constant0._ZN4vllm38concat_and_cache_mla_rope_fused_kernelIN3c108BFloat16ELb1E13__nv_bfloat16S3_LNS_18Fp8KVCacheDataTypeE0EEEvPKlPT_S8_PKS7_SA_illlliPT2_S6_iiiiPKf:
	.zero		656


//--------------------- .nv.constant0._ZN4vllm38concat_and_cache_mla_rope_fused_kernelIN3c104HalfELb0E13__nv_bfloat16S3_LNS_18Fp8KVCacheDataTypeE0EEEvPKlPT_S8_PKS7_SA_illlliPT2_S6_iiiiPKf --------------------------
	.section	.nv.constant0._ZN4vllm38concat_and_cache_mla_rope_fused_kernelIN3c104HalfELb0E13__nv_bfloat16S3_LNS_18Fp8KVCacheDataTypeE0EEEvPKlPT_S8_PKS7_SA_illlliPT2_S6_iiiiPKf,"a",@progbits
	.sectionflags	@""
	.align	4
.nv.constant0._ZN4vllm38concat_and_cache_mla_rope_fused_kernelIN3c104HalfELb0E13__nv_bfloat16S3_LNS_18Fp8KVCacheDataTypeE0EEEvPKlPT_S8_PKS7_SA_illlliPT2_S6_iiiiPKf:
	.zero		656


//--------------------- .nv.constant0._ZN4vllm38concat_and_cache_mla_rope_fused_kernelIN3c104HalfELb1E13__nv_bfloat16S3_LNS_18Fp8KVCacheDataTypeE0EEEvPKlPT_S8_PKS7_SA_illlliPT2_S6_iiiiPKf --------------------------
	.section	.nv.constant0._ZN4vllm38concat_and_cache_mla_rope_fused_kernelIN3c104HalfELb1E13__nv_bfloat16S3_LNS_18Fp8KVCacheDataTypeE0EEEvPKlPT_S8_PKS7_SA_illlliPT2_S6_iiiiPKf,"a",@progbits
	.sectionflags	@""
	.align	4
.nv.constant0._ZN4vllm38concat_and_cache_mla_rope_fused_kernelIN3c104HalfELb1E13__nv_bfloat16S3_LNS_18Fp8KVCacheDataTypeE0EEEvPKlPT_S8_PKS7_SA_illlliPT2_S6_iiiiPKf:
	.zero		656


//--------------------- .nv.constant0._ZN4vllm38concat_and_cache_mla_rope_fused_kernelIfLb0E13__nv_bfloat16S1_LNS_18Fp8KVCacheDataTypeE0EEEvPKlPT_S6_PKS5_S8_illlliPT2_S4_iiiiPKf --------------------------
	.section	.nv.constant0._ZN4vllm38concat_and_cache_mla_rope_fused_kernelIfLb0E13__nv_bfloat16S1_LNS_18Fp8KVCacheDataTypeE0EEEvPKlPT_S6_PKS5_S8_illlliPT2_S4_iiiiPKf,"a",@progbits
	.sectionflags	@""
	.align	4
.nv.constant0._ZN4vllm38concat_and_cache_mla_rope_fused_kernelIfLb0E13__nv_bfloat16S1_LNS_18Fp8KVCacheDataTypeE0EEEvPKlPT_S6_PKS5_S8_illlliPT2_S4_iiiiPKf:
	.zero		656


//--------------------- .nv.constant0._ZN4vllm38concat_and_cache_mla_rope_fused_kernelIfLb1E13__nv_bfloat16S1_LNS_18Fp8KVCacheDataTypeE0EEEvPKlPT_S6_PKS5_S8_illlliPT2_S4_iiiiPKf --------------------------
	.section	.nv.constant0._ZN4vllm38concat_and_cache_mla_rope_fused_kernelIfLb1E13__nv_bfloat16S1_LNS_18Fp8KVCacheDataTypeE0EEEvPKlPT_S6_PKS5_S8_illlliPT2_S4_iiiiPKf,"a",@progbits
	.sectionflags	@""
	.align	4
.nv.constant0._ZN4vllm38concat_and_cache_mla_rope_fused_kernelIfLb1E13__nv_bfloat16S1_LNS_18Fp8KVCacheDataTypeE0EEEvPKlPT_S6_PKS5_S8_illlliPT2_S4_iiiiPKf:
	.zero		656


//--------------------- .nv.constant0._ZN4vllm38concat_and_cache_mla_rope_fused_kernelIN3c108BFloat16ELb0EttLNS_18Fp8KVCacheDataTypeE0EEEvPKlPT_S7_PKS6_S9_illlliPT2_S5_iiiiPKf --------------------------
	.section	.nv.constant0._ZN4vllm38concat_and_cache_mla_rope_fused_kernelIN3c108BFloat16ELb0EttLNS_18Fp8KVCacheDataTypeE0EEEvPKlPT_S7_PKS6_S9_illlliPT2_S5_iiiiPKf,"a",@progbits
	.sectionflags	@""
	.align	4
.nv.constant0._ZN4vllm38concat_and_cache_mla_rope_fused_kernelIN3c108BFloat16ELb0EttLNS_18Fp8KVCacheDataTypeE0EEEvPKlPT_S7_PKS6_S9_illlliPT2_S5_iiiiPKf:
	.zero		656


//--------------------- .nv.constant0._ZN4vllm38concat_and_cache_mla_rope_fused_kernelIN3c108BFloat16ELb1EttLNS_18Fp8KVCacheDataTypeE0EEEvPKlPT_S7_PKS6_S9_illlliPT2_S5_iiiiPKf --------------------------
	.section	.nv.constant0._ZN4vllm38concat_and_cache_mla_rope_fused_kernelIN3c108BFloat16ELb1EttLNS_18Fp8KVCacheDataTypeE0EEEvPKlPT_S7_PKS6_S9_illlliPT2_S5_iiiiPKf,"a",@progbits
	.sectionflags	@""
	.align	4
.nv.constant0._ZN4vllm38concat_and_cache_mla_rope_fused_kernelIN3c108BFloat16ELb1EttLNS_18Fp8KVCacheDataTypeE0EEEvPKlPT_S7_PKS6_S9_illlliPT2_S5_iiiiPKf:
	.zero		656


//--------------------- .nv.constant0._ZN4vllm38concat_and_cache_mla_rope_fused_kernelIN3c104HalfELb0EttLNS_18Fp8KVCacheDataTypeE0EEEvPKlPT_S7_PKS6_S9_illlliPT2_S5_iiiiPKf --------------------------
	.section	.nv.constant0._ZN4vllm38concat_and_cache_mla_rope_fused_kernelIN3c104HalfELb0EttLNS_18Fp8KVCacheDataTypeE0EEEvPKlPT_S7_PKS6_S9_illlliPT2_S5_iiiiPKf,"a",@progbits
	.sectionflags	@""
	.align	4
.nv.constant0._ZN4vllm38concat_and_cache_mla_rope_fused_kernelIN3c104HalfELb0EttLNS_18Fp8KVCacheDataTypeE0EEEvPKlPT_S7_PKS6_S9_illlliPT2_S5_iiiiPKf:
	.zero		656


//--------------------- .nv.constant0._ZN4vllm38concat_and_cache_mla_rope_fused_kernelIN3c104HalfELb1EttLNS_18Fp8KVCacheDataTypeE0EEEvPKlPT_S7_PKS6_S9_illlliPT2_S5_iiiiPKf --------------------------
	.section	.nv.constant0._ZN4vllm38concat_and_cache_mla_rope_fused_kernelIN3c104HalfELb1EttLNS_18Fp8KVCacheDataTypeE0EEEvPKlPT_S7_PKS6_S9_illlliPT2_S5_iiiiPKf,"a",@progbits
	.sectionflags	@""
	.align	4
.nv.constant0._ZN4vllm38concat_and_cache_mla_rope_fused_kernelIN3c104HalfELb1EttLNS_18Fp8KVCacheDataTypeE0EEEvPKlPT_S7_PKS6_S9_illlliPT2_S5_iiiiPKf:
	.zero		656


//--------------------- .nv.constant0._ZN4vllm38concat_and_cache_mla_rope_fused_kernelIfLb0EttLNS_18Fp8KVCacheDataTypeE0EEEvPKlPT_S5_PKS4_S7_illlliPT2_S3_iiiiPKf --------------------------
	.section	.nv.constant0._ZN4vllm38concat_and_cache_mla_rope_fused_kernelIfLb0EttLNS_18Fp8KVCacheDataTypeE0EEEvPKlPT_S5_PKS4_S7_illlliPT2_S3_iiiiPKf,"a",@progbits
	.sectionflags	@""
	.align	4
.nv.constant0._ZN4vllm38concat_and_cache_mla_rope_fused_kernelIfLb0EttLNS_18Fp8KVCacheDataTypeE0EEEvPKlPT_S5_PKS4_S7_illlliPT2_S3_iiiiPKf:
	.zero		656


//--------------------- .nv.constant0._ZN4vllm38concat_and_cache_mla_rope_fused_kernelIfLb1EttLNS_18Fp8KVCacheDataTypeE0EEEvPKlPT_S5_PKS4_S7_illlliPT2_S3_iiiiPKf --------------------------
	.section	.nv.constant0._ZN4vllm38concat_and_cache_mla_rope_fused_kernelIfLb1EttLNS_18Fp8KVCacheDataTypeE0EEEvPKlPT_S5_PKS4_S7_illlliPT2_S3_iiiiPKf,"a",@progbits
	.sectionflags	@""
	.align	4
.nv.constant0._ZN4vllm38concat_and_cache_mla_rope_fused_kernelIfLb1EttLNS_18Fp8KVCacheDataTypeE0EEEvPKlPT_S5_PKS4_S7_illlliPT2_S3_iiiiPKf:
	.zero		656


//--------------------- .nv.constant0._ZN4vllm38concat_and_cache_mla_rope_fused_kernelIN3c108BFloat16ELb0EffLNS_18Fp8KVCacheDataTypeE0EEEvPKlPT_S7_PKS6_S9_illlliPT2_S5_iiiiPKf --------------------------
	.section	.nv.constant0._ZN4vllm38concat_and_cache_mla_rope_fused_kernelIN3c108BFloat16ELb0EffLNS_18Fp8KVCacheDataTypeE0EEEvPKlPT_S7_PKS6_S9_illlliPT2_S5_iiiiPKf,"a",@progbits
	.sectionflags	@""
	.align	4
.nv.constant0._ZN4vllm38concat_and_cache_mla_rope_fused_kernelIN3c108BFloat16ELb0EffLNS_18Fp8KVCacheDataTypeE0EEEvPKlPT_S7_PKS6_S9_illlliPT2_S5_iiiiPKf:
	.zero		656


//--------------------- .nv.constant0._ZN4vllm38concat_and_cache_mla_rope_fused_kernelIN3c108BFloat16ELb1EffLNS_18Fp8KVCacheDataTypeE0EEEvPKlPT_S7_PKS6_S9_illlliPT2_S5_iiiiPKf --------------------------
	.section	.nv.constant0._ZN4vllm38concat_and_cache_mla_rope_fused_kernelIN3c108BFloat16ELb1EffLNS_18Fp8KVCacheDataTypeE0EEEvPKlPT_S7_PKS6_S9_illlliPT2_S5_iiiiPKf,"a",@progbits
	.sectionflags	@""
	.align	4
.nv.constant0._ZN4vllm38concat_and_cache_mla_rope_fused_kernelIN3c108BFloat16ELb1EffLNS_18Fp8KVCacheDataTypeE0EEEvPKlPT_S7_PKS6_S9_illlliPT2_S5_iiiiPKf:
	.zero		656


//--------------------- .nv.constant0._ZN4vllm38concat_and_cache_mla_rope_fused_kernelIN3c104HalfELb0EffLNS_18Fp8KVCacheDataTypeE0EEEvPKlPT_S7_PKS6_S9_illlliPT2_S5_iiiiPKf --------------------------
	.section	.nv.constant0._ZN4vllm38concat_and_cache_mla_rope_fused_kernelIN3c104HalfELb0EffLNS_18Fp8KVCacheDataTypeE0EEEvPKlPT_S7_PKS6_S9_illlliPT2_S5_iiiiPKf,"a",@progbits
	.sectionflags	@""
	.align	4
.nv.constant0._ZN4vllm38concat_and_cache_mla_rope_fused_kernelIN3c104HalfELb0EffLNS_18Fp8KVCacheDataTypeE0EEEvPKlPT_S7_PKS6_S9_illlliPT2_S5_iiiiPKf:
	.zero		656


//--------------------- .nv.constant0._ZN4vllm38concat_and_cache_mla_rope_fused_kernelIN3c104HalfELb1EffLNS_18Fp8KVCacheDataTypeE0EEEvPKlPT_S7_PKS6_S9_illlliPT2_S5_iiiiPKf --------------------------
	.section	.nv.constant0._ZN4vllm38concat_and_cache_mla_rope_fused_kernelIN3c104HalfELb1EffLNS_18Fp8KVCacheDataTypeE0EEEvPKlPT_S7_PKS6_S9_illlliPT2_S5_iiiiPKf,"a",@progbits
	.sectionflags	@""
	.align	4
.nv.constant0._ZN4vllm38concat_and_cache_mla_rope_fused_kernelIN3c104HalfELb1EffLNS_18Fp8KVCacheDataTypeE0EEEvPKlPT_S7_PKS6_S9_illlliPT2_S5_iiiiPKf:
	.zero		656


//--------------------- .nv.constant0._ZN4vllm38concat_and_cache_mla_rope_fused_kernelIfLb0EffLNS_18Fp8KVCacheDataTypeE0EEEvPKlPT_S5_PKS4_S7_illlliPT2_S3_iiiiPKf --------------------------
	.section	.nv.constant0._ZN4vllm38concat_and_cache_mla_rope_fused_kernelIfLb0EffLNS_18Fp8KVCacheDataTypeE0EEEvPKlPT_S5_PKS4_S7_illlliPT2_S3_iiiiPKf,"a",@progbits
	.sectionflags	@""
	.align	4
.nv.constant0._ZN4vllm38concat_and_cache_mla_rope_fused_kernelIfLb0EffLNS_18Fp8KVCacheDataTypeE0EEEvPKlPT_S5_PKS4_S7_illlliPT2_S3_iiiiPKf:
	.zero		656


//--------------------- .nv.constant0._ZN4vllm38concat_and_cache_mla_rope_fused_kernelIfLb1EffLNS_18Fp8KVCacheDataTypeE0EEEvPKlPT_S5_PKS4_S7_illlliPT2_S3_iiiiPKf --------------------------
	.section	.nv.constant0._ZN4vllm38concat_and_cache_mla_rope_fused_kernelIfLb1EffLNS_18Fp8KVCacheDataTypeE0EEEvPKlPT_S5_PKS4_S7_illlliPT2_S3_iiiiPKf,"a",@progbits
	.sectionflags	@""
	.align	4
.nv.constant0._ZN4vllm38concat_and_cache_mla_rope_fused_kernelIfLb1EffLNS_18Fp8KVCacheDataTypeE0EEEvPKlPT_S5_PKS4_S7_illlliPT2_S3_iiiiPKf:
	.zero		656


//--------------------- SYMBOLS --------------------------

	.type		.nv.reservedSmem.offset0,@object
	.size		.nv.reservedSmem.offset0,0x4
	.type		__assertfail,@function
